//
// Generated by NVIDIA NVVM Compiler
//
// Compiler Build ID: CL-36424714
// Cuda compilation tools, release 13.0, V13.0.88
// Based on NVVM 20.0.0
//

.version 9.0
.target sm_100
.address_size 64

	// .globl	squeeze_momentum_batch_f32
// _ZZ30squeeze_momentum_batch_f32_optPKfS0_S0_PKiS0_S2_S0_iiiS0_S0_S0_S0_S2_S0_S0_iPfS3_S3_E8sh_valid has been demoted
// _ZZ30squeeze_momentum_batch_f32_optPKfS0_S0_PKiS0_S2_S0_iiiS0_S0_S0_S0_S2_S0_S0_iPfS3_S3_E6sh_lbb has been demoted
// _ZZ30squeeze_momentum_batch_f32_optPKfS0_S0_PKiS0_S2_S0_iiiS0_S0_S0_S0_S2_S0_S0_iPfS3_S3_E6sh_lkc has been demoted
// _ZZ30squeeze_momentum_batch_f32_optPKfS0_S0_PKiS0_S2_S0_iiiS0_S0_S0_S0_S2_S0_S0_iPfS3_S3_E11sh_start_bb has been demoted
// _ZZ30squeeze_momentum_batch_f32_optPKfS0_S0_PKiS0_S2_S0_iiiS0_S0_S0_S0_S2_S0_S0_iPfS3_S3_E11sh_start_kc has been demoted
// _ZZ30squeeze_momentum_batch_f32_optPKfS0_S0_PKiS0_S2_S0_iiiS0_S0_S0_S0_S2_S0_S0_iPfS3_S3_E10sh_pref_sq has been demoted
// _ZZ30squeeze_momentum_batch_f32_optPKfS0_S0_PKiS0_S2_S0_iiiS0_S0_S0_S0_S2_S0_S0_iPfS3_S3_E10sh_pref_mo has been demoted
// _ZZ30squeeze_momentum_batch_f32_optPKfS0_S0_PKiS0_S2_S0_iiiS0_S0_S0_S0_S2_S0_S0_iPfS3_S3_E10sh_pref_si has been demoted
// _ZZ30squeeze_momentum_batch_f32_optPKfS0_S0_PKiS0_S2_S0_iiiS0_S0_S0_S0_S2_S0_S0_iPfS3_S3_E6sh_mbb has been demoted
// _ZZ30squeeze_momentum_batch_f32_optPKfS0_S0_PKiS0_S2_S0_iiiS0_S0_S0_S0_S2_S0_S0_iPfS3_S3_E6sh_mkc has been demoted
// _ZZ30squeeze_momentum_batch_f32_optPKfS0_S0_PKiS0_S2_S0_iiiS0_S0_S0_S0_S2_S0_S0_iPfS3_S3_E13sh_bb_seed_ok has been demoted
.extern .shared .align 16 .b8 s_ring[];

.visible .entry squeeze_momentum_batch_f32(
	.param .u64 .ptr .align 1 squeeze_momentum_batch_f32_param_0,
	.param .u64 .ptr .align 1 squeeze_momentum_batch_f32_param_1,
	.param .u64 .ptr .align 1 squeeze_momentum_batch_f32_param_2,
	.param .u64 .ptr .align 1 squeeze_momentum_batch_f32_param_3,
	.param .u64 .ptr .align 1 squeeze_momentum_batch_f32_param_4,
	.param .u64 .ptr .align 1 squeeze_momentum_batch_f32_param_5,
	.param .u64 .ptr .align 1 squeeze_momentum_batch_f32_param_6,
	.param .u32 squeeze_momentum_batch_f32_param_7,
	.param .u32 squeeze_momentum_batch_f32_param_8,
	.param .u32 squeeze_momentum_batch_f32_param_9,
	.param .u64 .ptr .align 1 squeeze_momentum_batch_f32_param_10,
	.param .u64 .ptr .align 1 squeeze_momentum_batch_f32_param_11,
	.param .u64 .ptr .align 1 squeeze_momentum_batch_f32_param_12
)
{
	.reg .pred 	%p<117>;
	.reg .b16 	%rs<54>;
	.reg .b32 	%r<177>;
	.reg .b32 	%f<145>;
	.reg .b64 	%rd<110>;
	.reg .b64 	%fd<561>;

	ld.param.u64 	%rd23, [squeeze_momentum_batch_f32_param_0];
	ld.param.u64 	%rd24, [squeeze_momentum_batch_f32_param_1];
	ld.param.u64 	%rd25, [squeeze_momentum_batch_f32_param_2];
	ld.param.u64 	%rd18, [squeeze_momentum_batch_f32_param_3];
	ld.param.u64 	%rd19, [squeeze_momentum_batch_f32_param_4];
	ld.param.u64 	%rd20, [squeeze_momentum_batch_f32_param_5];
	ld.param.u64 	%rd21, [squeeze_momentum_batch_f32_param_6];
	ld.param.u32 	%r87, [squeeze_momentum_batch_f32_param_7];
	ld.param.u32 	%r89, [squeeze_momentum_batch_f32_param_8];
	ld.param.u32 	%r88, [squeeze_momentum_batch_f32_param_9];
	ld.param.u64 	%rd26, [squeeze_momentum_batch_f32_param_10];
	ld.param.u64 	%rd22, [squeeze_momentum_batch_f32_param_11];
	ld.param.u64 	%rd27, [squeeze_momentum_batch_f32_param_12];
	cvta.to.global.u64 	%rd1, %rd27;
	cvta.to.global.u64 	%rd2, %rd22;
	cvta.to.global.u64 	%rd3, %rd26;
	cvta.to.global.u64 	%rd4, %rd24;
	cvta.to.global.u64 	%rd5, %rd23;
	cvta.to.global.u64 	%rd6, %rd25;
	mov.u32 	%r1, %ctaid.x;
	setp.ge.s32 	%p5, %r1, %r89;
	@%p5 bra 	$L__BB0_93;
	mul.lo.s32 	%r2, %r87, %r1;
	mov.u32 	%r3, %tid.x;
	setp.ge.s32 	%p6, %r3, %r87;
	@%p6 bra 	$L__BB0_4;
	mov.u32 	%r4, %ntid.x;
	mov.u32 	%r149, %r3;
$L__BB0_3:
	add.s32 	%r90, %r149, %r2;
	mul.wide.s32 	%rd28, %r90, 4;
	add.s64 	%rd29, %rd3, %rd28;
	mov.b32 	%r91, 2147483647;
	st.global.u32 	[%rd29], %r91;
	add.s64 	%rd30, %rd2, %rd28;
	st.global.u32 	[%rd30], %r91;
	add.s64 	%rd31, %rd1, %rd28;
	st.global.u32 	[%rd31], %r91;
	add.s32 	%r149, %r149, %r4;
	setp.lt.s32 	%p7, %r149, %r87;
	@%p7 bra 	$L__BB0_3;
$L__BB0_4:
	bar.sync 	0;
	setp.ne.s32 	%p8, %r3, 0;
	@%p8 bra 	$L__BB0_93;
	cvta.to.global.u64 	%rd32, %rd18;
	mul.wide.u32 	%rd33, %r1, 4;
	add.s64 	%rd34, %rd32, %rd33;
	ld.global.nc.u32 	%r7, [%rd34];
	cvta.to.global.u64 	%rd35, %rd19;
	add.s64 	%rd36, %rd35, %rd33;
	ld.global.nc.f32 	%f1, [%rd36];
	cvta.to.global.u64 	%rd37, %rd20;
	add.s64 	%rd38, %rd37, %rd33;
	ld.global.nc.u32 	%r8, [%rd38];
	cvta.to.global.u64 	%rd39, %rd21;
	add.s64 	%rd40, %rd39, %rd33;
	ld.global.nc.f32 	%f2, [%rd40];
	setp.lt.s32 	%p9, %r88, 0;
	setp.ge.s32 	%p10, %r88, %r87;
	or.pred  	%p11, %p9, %p10;
	@%p11 bra 	$L__BB0_93;
	min.s32 	%r92, %r7, %r8;
	setp.lt.s32 	%p12, %r92, 1;
	@%p12 bra 	$L__BB0_93;
	cvt.rn.f64.u32 	%fd1, %r8;
	rcp.rn.f64 	%fd2, %fd1;
	mul.f64 	%fd131, %fd1, 0d3FE0000000000000;
	add.s32 	%r93, %r8, 1;
	cvt.rn.f64.u32 	%fd132, %r93;
	mul.f64 	%fd3, %fd131, %fd132;
	mul.f64 	%fd133, %fd1, %fd132;
	add.s32 	%r94, %r93, %r8;
	cvt.rn.f64.u32 	%fd134, %r94;
	mul.f64 	%fd135, %fd133, %fd134;
	div.rn.f64 	%fd136, %fd135, 0d4018000000000000;
	mul.f64 	%fd137, %fd136, %fd1;
	mul.f64 	%fd138, %fd3, %fd3;
	sub.f64 	%fd4, %fd137, %fd138;
	add.s32 	%r9, %r7, %r88;
	add.s32 	%r10, %r8, %r88;
	setp.gt.s32 	%p13, %r9, %r87;
	mov.f64 	%fd508, 0d0000000000000000;
	mov.f64 	%fd509, %fd508;
	@%p13 bra 	$L__BB0_20;
	add.s32 	%r95, %r88, 1;
	max.u32 	%r96, %r9, %r95;
	sub.s32 	%r11, %r96, %r88;
	and.b32  	%r12, %r11, 15;
	sub.s32 	%r97, %r88, %r96;
	setp.gt.u32 	%p14, %r97, -16;
	mov.f64 	%fd509, 0d0000000000000000;
	mov.u32 	%r152, %r88;
	mov.f64 	%fd508, %fd509;
	@%p14 bra 	$L__BB0_11;
	and.b32  	%r13, %r11, -16;
	mov.b32 	%r151, 0;
	mov.f64 	%fd509, 0d0000000000000000;
	mov.u32 	%r152, %r88;
$L__BB0_10:
	.pragma "nounroll";
	mul.wide.u32 	%rd41, %r152, 4;
	add.s64 	%rd42, %rd6, %rd41;
	ld.global.nc.f32 	%f5, [%rd42];
	cvt.f64.f32 	%fd142, %f5;
	add.f64 	%fd143, %fd508, %fd142;
	fma.rn.f64 	%fd144, %fd142, %fd142, %fd509;
	ld.global.nc.f32 	%f6, [%rd42+4];
	cvt.f64.f32 	%fd145, %f6;
	add.f64 	%fd146, %fd143, %fd145;
	fma.rn.f64 	%fd147, %fd145, %fd145, %fd144;
	ld.global.nc.f32 	%f7, [%rd42+8];
	cvt.f64.f32 	%fd148, %f7;
	add.f64 	%fd149, %fd146, %fd148;
	fma.rn.f64 	%fd150, %fd148, %fd148, %fd147;
	ld.global.nc.f32 	%f8, [%rd42+12];
	cvt.f64.f32 	%fd151, %f8;
	add.f64 	%fd152, %fd149, %fd151;
	fma.rn.f64 	%fd153, %fd151, %fd151, %fd150;
	ld.global.nc.f32 	%f9, [%rd42+16];
	cvt.f64.f32 	%fd154, %f9;
	add.f64 	%fd155, %fd152, %fd154;
	fma.rn.f64 	%fd156, %fd154, %fd154, %fd153;
	ld.global.nc.f32 	%f10, [%rd42+20];
	cvt.f64.f32 	%fd157, %f10;
	add.f64 	%fd158, %fd155, %fd157;
	fma.rn.f64 	%fd159, %fd157, %fd157, %fd156;
	ld.global.nc.f32 	%f11, [%rd42+24];
	cvt.f64.f32 	%fd160, %f11;
	add.f64 	%fd161, %fd158, %fd160;
	fma.rn.f64 	%fd162, %fd160, %fd160, %fd159;
	ld.global.nc.f32 	%f12, [%rd42+28];
	cvt.f64.f32 	%fd163, %f12;
	add.f64 	%fd164, %fd161, %fd163;
	fma.rn.f64 	%fd165, %fd163, %fd163, %fd162;
	ld.global.nc.f32 	%f13, [%rd42+32];
	cvt.f64.f32 	%fd166, %f13;
	add.f64 	%fd167, %fd164, %fd166;
	fma.rn.f64 	%fd168, %fd166, %fd166, %fd165;
	ld.global.nc.f32 	%f14, [%rd42+36];
	cvt.f64.f32 	%fd169, %f14;
	add.f64 	%fd170, %fd167, %fd169;
	fma.rn.f64 	%fd171, %fd169, %fd169, %fd168;
	ld.global.nc.f32 	%f15, [%rd42+40];
	cvt.f64.f32 	%fd172, %f15;
	add.f64 	%fd173, %fd170, %fd172;
	fma.rn.f64 	%fd174, %fd172, %fd172, %fd171;
	ld.global.nc.f32 	%f16, [%rd42+44];
	cvt.f64.f32 	%fd175, %f16;
	add.f64 	%fd176, %fd173, %fd175;
	fma.rn.f64 	%fd177, %fd175, %fd175, %fd174;
	ld.global.nc.f32 	%f17, [%rd42+48];
	cvt.f64.f32 	%fd178, %f17;
	add.f64 	%fd179, %fd176, %fd178;
	fma.rn.f64 	%fd180, %fd178, %fd178, %fd177;
	ld.global.nc.f32 	%f18, [%rd42+52];
	cvt.f64.f32 	%fd181, %f18;
	add.f64 	%fd182, %fd179, %fd181;
	fma.rn.f64 	%fd183, %fd181, %fd181, %fd180;
	ld.global.nc.f32 	%f19, [%rd42+56];
	cvt.f64.f32 	%fd184, %f19;
	add.f64 	%fd185, %fd182, %fd184;
	fma.rn.f64 	%fd186, %fd184, %fd184, %fd183;
	ld.global.nc.f32 	%f20, [%rd42+60];
	cvt.f64.f32 	%fd187, %f20;
	add.f64 	%fd508, %fd185, %fd187;
	fma.rn.f64 	%fd509, %fd187, %fd187, %fd186;
	add.s32 	%r152, %r152, 16;
	add.s32 	%r151, %r151, 16;
	setp.ne.s32 	%p15, %r151, %r13;
	@%p15 bra 	$L__BB0_10;
$L__BB0_11:
	setp.eq.s32 	%p16, %r12, 0;
	@%p16 bra 	$L__BB0_20;
	and.b32  	%r19, %r11, 7;
	setp.lt.u32 	%p17, %r12, 8;
	@%p17 bra 	$L__BB0_14;
	mul.wide.u32 	%rd43, %r152, 4;
	add.s64 	%rd44, %rd6, %rd43;
	ld.global.nc.f32 	%f21, [%rd44];
	cvt.f64.f32 	%fd189, %f21;
	add.f64 	%fd190, %fd508, %fd189;
	fma.rn.f64 	%fd191, %fd189, %fd189, %fd509;
	ld.global.nc.f32 	%f22, [%rd44+4];
	cvt.f64.f32 	%fd192, %f22;
	add.f64 	%fd193, %fd190, %fd192;
	fma.rn.f64 	%fd194, %fd192, %fd192, %fd191;
	ld.global.nc.f32 	%f23, [%rd44+8];
	cvt.f64.f32 	%fd195, %f23;
	add.f64 	%fd196, %fd193, %fd195;
	fma.rn.f64 	%fd197, %fd195, %fd195, %fd194;
	ld.global.nc.f32 	%f24, [%rd44+12];
	cvt.f64.f32 	%fd198, %f24;
	add.f64 	%fd199, %fd196, %fd198;
	fma.rn.f64 	%fd200, %fd198, %fd198, %fd197;
	ld.global.nc.f32 	%f25, [%rd44+16];
	cvt.f64.f32 	%fd201, %f25;
	add.f64 	%fd202, %fd199, %fd201;
	fma.rn.f64 	%fd203, %fd201, %fd201, %fd200;
	ld.global.nc.f32 	%f26, [%rd44+20];
	cvt.f64.f32 	%fd204, %f26;
	add.f64 	%fd205, %fd202, %fd204;
	fma.rn.f64 	%fd206, %fd204, %fd204, %fd203;
	ld.global.nc.f32 	%f27, [%rd44+24];
	cvt.f64.f32 	%fd207, %f27;
	add.f64 	%fd208, %fd205, %fd207;
	fma.rn.f64 	%fd209, %fd207, %fd207, %fd206;
	ld.global.nc.f32 	%f28, [%rd44+28];
	cvt.f64.f32 	%fd210, %f28;
	add.f64 	%fd508, %fd208, %fd210;
	fma.rn.f64 	%fd509, %fd210, %fd210, %fd209;
	add.s32 	%r152, %r152, 8;
$L__BB0_14:
	setp.eq.s32 	%p18, %r19, 0;
	@%p18 bra 	$L__BB0_20;
	and.b32  	%r22, %r11, 3;
	setp.lt.u32 	%p19, %r19, 4;
	@%p19 bra 	$L__BB0_17;
	mul.wide.u32 	%rd45, %r152, 4;
	add.s64 	%rd46, %rd6, %rd45;
	ld.global.nc.f32 	%f29, [%rd46];
	cvt.f64.f32 	%fd212, %f29;
	add.f64 	%fd213, %fd508, %fd212;
	fma.rn.f64 	%fd214, %fd212, %fd212, %fd509;
	ld.global.nc.f32 	%f30, [%rd46+4];
	cvt.f64.f32 	%fd215, %f30;
	add.f64 	%fd216, %fd213, %fd215;
	fma.rn.f64 	%fd217, %fd215, %fd215, %fd214;
	ld.global.nc.f32 	%f31, [%rd46+8];
	cvt.f64.f32 	%fd218, %f31;
	add.f64 	%fd219, %fd216, %fd218;
	fma.rn.f64 	%fd220, %fd218, %fd218, %fd217;
	ld.global.nc.f32 	%f32, [%rd46+12];
	cvt.f64.f32 	%fd221, %f32;
	add.f64 	%fd508, %fd219, %fd221;
	fma.rn.f64 	%fd509, %fd221, %fd221, %fd220;
	add.s32 	%r152, %r152, 4;
$L__BB0_17:
	setp.eq.s32 	%p20, %r22, 0;
	@%p20 bra 	$L__BB0_20;
	mov.b32 	%r156, 0;
$L__BB0_19:
	.pragma "nounroll";
	mul.wide.u32 	%rd47, %r152, 4;
	add.s64 	%rd48, %rd6, %rd47;
	ld.global.nc.f32 	%f33, [%rd48];
	cvt.f64.f32 	%fd222, %f33;
	add.f64 	%fd508, %fd508, %fd222;
	fma.rn.f64 	%fd509, %fd222, %fd222, %fd509;
	add.s32 	%r152, %r152, 1;
	add.s32 	%r156, %r156, 1;
	setp.ne.s32 	%p21, %r156, %r22;
	@%p21 bra 	$L__BB0_19;
$L__BB0_20:
	setp.gt.s32 	%p22, %r10, %r87;
	mov.f64 	%fd523, 0d0000000000000000;
	mov.f64 	%fd524, %fd523;
	@%p22 bra 	$L__BB0_38;
	add.s32 	%r100, %r88, 1;
	max.s32 	%r101, %r10, %r100;
	sub.s32 	%r29, %r101, %r88;
	and.b32  	%r30, %r29, 3;
	sub.s32 	%r102, %r88, %r101;
	setp.gt.u32 	%p23, %r102, -4;
	mov.f64 	%fd524, 0d0000000000000000;
	mov.u32 	%r159, %r88;
	mov.f64 	%fd523, %fd524;
	@%p23 bra 	$L__BB0_27;
	and.b32  	%r31, %r29, -4;
	mov.b32 	%r158, 0;
	mov.f64 	%fd524, 0d0000000000000000;
	mov.u32 	%r159, %r88;
$L__BB0_23:
	.pragma "nounroll";
	mul.wide.u32 	%rd49, %r159, 4;
	add.s64 	%rd7, %rd6, %rd49;
	ld.global.nc.f32 	%f3, [%rd7];
	add.s64 	%rd8, %rd5, %rd49;
	ld.global.nc.f32 	%f34, [%rd8];
	cvt.f64.f32 	%fd33, %f34;
	add.s64 	%rd9, %rd4, %rd49;
	ld.global.nc.f32 	%f35, [%rd9];
	cvt.f64.f32 	%fd34, %f35;
	setp.ne.s32 	%p24, %r159, 0;
	@%p24 bra 	$L__BB0_25;
	sub.f64 	%fd235, %fd33, %fd34;
	abs.f64 	%fd512, %fd235;
	bra.uni 	$L__BB0_26;
$L__BB0_25:
	ld.global.nc.f32 	%f36, [%rd7+-4];
	cvt.f64.f32 	%fd227, %f36;
	sub.f64 	%fd228, %fd33, %fd34;
	abs.f64 	%fd229, %fd228;
	sub.f64 	%fd230, %fd33, %fd227;
	abs.f64 	%fd231, %fd230;
	sub.f64 	%fd232, %fd34, %fd227;
	abs.f64 	%fd233, %fd232;
	max.f64 	%fd234, %fd229, %fd231;
	max.f64 	%fd512, %fd234, %fd233;
$L__BB0_26:
	cvt.f64.f32 	%fd236, %f3;
	add.f64 	%fd237, %fd524, %fd512;
	ld.global.nc.f32 	%f37, [%rd7+4];
	cvt.f64.f32 	%fd238, %f37;
	add.f64 	%fd239, %fd523, %fd236;
	add.f64 	%fd240, %fd239, %fd238;
	ld.global.nc.f32 	%f38, [%rd9+4];
	cvt.f64.f32 	%fd241, %f38;
	ld.global.nc.f32 	%f39, [%rd8+4];
	cvt.f64.f32 	%fd242, %f39;
	sub.f64 	%fd243, %fd242, %fd241;
	abs.f64 	%fd244, %fd243;
	sub.f64 	%fd245, %fd242, %fd236;
	abs.f64 	%fd246, %fd245;
	sub.f64 	%fd247, %fd241, %fd236;
	abs.f64 	%fd248, %fd247;
	max.f64 	%fd249, %fd244, %fd246;
	max.f64 	%fd250, %fd249, %fd248;
	add.f64 	%fd251, %fd237, %fd250;
	ld.global.nc.f32 	%f40, [%rd7+8];
	cvt.f64.f32 	%fd252, %f40;
	add.f64 	%fd253, %fd240, %fd252;
	ld.global.nc.f32 	%f41, [%rd9+8];
	cvt.f64.f32 	%fd254, %f41;
	ld.global.nc.f32 	%f42, [%rd8+8];
	cvt.f64.f32 	%fd255, %f42;
	sub.f64 	%fd256, %fd255, %fd254;
	abs.f64 	%fd257, %fd256;
	sub.f64 	%fd258, %fd255, %fd238;
	abs.f64 	%fd259, %fd258;
	sub.f64 	%fd260, %fd254, %fd238;
	abs.f64 	%fd261, %fd260;
	max.f64 	%fd262, %fd257, %fd259;
	max.f64 	%fd263, %fd262, %fd261;
	add.f64 	%fd264, %fd251, %fd263;
	ld.global.nc.f32 	%f43, [%rd7+12];
	cvt.f64.f32 	%fd265, %f43;
	add.f64 	%fd523, %fd253, %fd265;
	ld.global.nc.f32 	%f44, [%rd9+12];
	cvt.f64.f32 	%fd266, %f44;
	ld.global.nc.f32 	%f45, [%rd8+12];
	cvt.f64.f32 	%fd267, %f45;
	sub.f64 	%fd268, %fd267, %fd266;
	abs.f64 	%fd269, %fd268;
	sub.f64 	%fd270, %fd267, %fd252;
	abs.f64 	%fd271, %fd270;
	sub.f64 	%fd272, %fd266, %fd252;
	abs.f64 	%fd273, %fd272;
	max.f64 	%fd274, %fd269, %fd271;
	max.f64 	%fd275, %fd274, %fd273;
	add.f64 	%fd524, %fd264, %fd275;
	add.s32 	%r159, %r159, 4;
	add.s32 	%r158, %r158, 4;
	setp.ne.s32 	%p25, %r158, %r31;
	@%p25 bra 	$L__BB0_23;
$L__BB0_27:
	setp.eq.s32 	%p26, %r30, 0;
	@%p26 bra 	$L__BB0_38;
	setp.eq.s32 	%p27, %r30, 1;
	@%p27 bra 	$L__BB0_33;
	mul.wide.u32 	%rd50, %r159, 4;
	add.s64 	%rd10, %rd6, %rd50;
	ld.global.nc.f32 	%f4, [%rd10];
	add.s64 	%rd11, %rd5, %rd50;
	ld.global.nc.f32 	%f46, [%rd11];
	cvt.f64.f32 	%fd44, %f46;
	add.s64 	%rd12, %rd4, %rd50;
	ld.global.nc.f32 	%f47, [%rd12];
	cvt.f64.f32 	%fd45, %f47;
	setp.eq.s32 	%p28, %r159, 0;
	@%p28 bra 	$L__BB0_31;
	mul.wide.s32 	%rd51, %r159, 4;
	add.s64 	%rd52, %rd6, %rd51;
	ld.global.nc.f32 	%f48, [%rd52+-4];
	cvt.f64.f32 	%fd277, %f48;
	sub.f64 	%fd278, %fd44, %fd45;
	abs.f64 	%fd279, %fd278;
	sub.f64 	%fd280, %fd44, %fd277;
	abs.f64 	%fd281, %fd280;
	sub.f64 	%fd282, %fd45, %fd277;
	abs.f64 	%fd283, %fd282;
	max.f64 	%fd284, %fd279, %fd281;
	max.f64 	%fd517, %fd284, %fd283;
	bra.uni 	$L__BB0_32;
$L__BB0_31:
	sub.f64 	%fd285, %fd44, %fd45;
	abs.f64 	%fd517, %fd285;
$L__BB0_32:
	cvt.f64.f32 	%fd286, %f4;
	add.f64 	%fd287, %fd524, %fd517;
	ld.global.nc.f32 	%f49, [%rd10+4];
	cvt.f64.f32 	%fd288, %f49;
	add.f64 	%fd289, %fd523, %fd286;
	add.f64 	%fd523, %fd289, %fd288;
	ld.global.nc.f32 	%f50, [%rd12+4];
	cvt.f64.f32 	%fd290, %f50;
	ld.global.nc.f32 	%f51, [%rd11+4];
	cvt.f64.f32 	%fd291, %f51;
	sub.f64 	%fd292, %fd291, %fd290;
	abs.f64 	%fd293, %fd292;
	sub.f64 	%fd294, %fd291, %fd286;
	abs.f64 	%fd295, %fd294;
	sub.f64 	%fd296, %fd290, %fd286;
	abs.f64 	%fd297, %fd296;
	max.f64 	%fd298, %fd293, %fd295;
	max.f64 	%fd299, %fd298, %fd297;
	add.f64 	%fd524, %fd287, %fd299;
	add.s32 	%r159, %r159, 2;
$L__BB0_33:
	and.b32  	%r104, %r29, 1;
	setp.eq.b32 	%p29, %r104, 1;
	not.pred 	%p30, %p29;
	@%p30 bra 	$L__BB0_38;
	mul.wide.u32 	%rd53, %r159, 4;
	add.s64 	%rd54, %rd6, %rd53;
	ld.global.nc.f32 	%f52, [%rd54];
	cvt.f64.f32 	%fd300, %f52;
	add.f64 	%fd523, %fd523, %fd300;
	add.s64 	%rd55, %rd5, %rd53;
	ld.global.nc.f32 	%f53, [%rd55];
	cvt.f64.f32 	%fd56, %f53;
	add.s64 	%rd56, %rd4, %rd53;
	ld.global.nc.f32 	%f54, [%rd56];
	cvt.f64.f32 	%fd57, %f54;
	setp.eq.s32 	%p31, %r159, 0;
	@%p31 bra 	$L__BB0_36;
	mul.wide.s32 	%rd57, %r159, 4;
	add.s64 	%rd58, %rd6, %rd57;
	ld.global.nc.f32 	%f55, [%rd58+-4];
	cvt.f64.f32 	%fd301, %f55;
	sub.f64 	%fd302, %fd56, %fd57;
	abs.f64 	%fd303, %fd302;
	sub.f64 	%fd304, %fd56, %fd301;
	abs.f64 	%fd305, %fd304;
	sub.f64 	%fd306, %fd57, %fd301;
	abs.f64 	%fd307, %fd306;
	max.f64 	%fd308, %fd303, %fd305;
	max.f64 	%fd522, %fd308, %fd307;
	bra.uni 	$L__BB0_37;
$L__BB0_36:
	sub.f64 	%fd309, %fd56, %fd57;
	abs.f64 	%fd522, %fd309;
$L__BB0_37:
	add.f64 	%fd524, %fd524, %fd522;
$L__BB0_38:
	setp.lt.s32 	%p33, %r87, 1;
	mov.pred 	%p115, -1;
	@%p33 bra 	$L__BB0_41;
	min.s32 	%r39, %r7, %r87;
	mov.b32 	%r161, 0;
$L__BB0_40:
	mul.wide.u32 	%rd59, %r161, 4;
	add.s64 	%rd60, %rd6, %rd59;
	ld.global.nc.f32 	%f56, [%rd60];
	abs.f32 	%f57, %f56;
	setp.ne.f32 	%p115, %f57, 0f7F800000;
	add.s32 	%r161, %r161, 1;
	setp.ne.s32 	%p34, %r161, %r39;
	and.pred  	%p35, %p115, %p34;
	@%p35 bra 	$L__BB0_40;
$L__BB0_41:
	setp.lt.s32 	%p37, %r87, 1;
	mov.pred 	%p36, -1;
	mov.pred 	%p116, %p36;
	@%p37 bra 	$L__BB0_47;
	min.s32 	%r42, %r8, %r87;
	mov.b32 	%r162, 0;
	bra.uni 	$L__BB0_44;
$L__BB0_43:
	add.s32 	%r162, %r162, 1;
	setp.eq.s32 	%p45, %r162, %r42;
	mov.pred 	%p116, %p36;
	@%p45 bra 	$L__BB0_47;
$L__BB0_44:
	mul.wide.u32 	%rd61, %r162, 4;
	add.s64 	%rd62, %rd6, %rd61;
	ld.global.nc.f32 	%f58, [%rd62];
	abs.f32 	%f59, %f58;
	setp.equ.f32 	%p39, %f59, 0f7F800000;
	mov.pred 	%p116, 0;
	@%p39 bra 	$L__BB0_47;
	add.s64 	%rd64, %rd5, %rd61;
	ld.global.nc.f32 	%f60, [%rd64];
	abs.f32 	%f61, %f60;
	setp.equ.f32 	%p41, %f61, 0f7F800000;
	@%p41 bra 	$L__BB0_47;
	add.s64 	%rd66, %rd4, %rd61;
	ld.global.nc.f32 	%f62, [%rd66];
	abs.f32 	%f63, %f62;
	setp.ne.f32 	%p43, %f63, 0f7F800000;
	@%p43 bra 	$L__BB0_43;
$L__BB0_47:
	cvt.rn.f64.u32 	%fd310, %r7;
	rcp.rn.f64 	%fd64, %fd310;
	and.pred  	%p4, %p115, %p116;
	add.s64 	%rd13, %rd6, 32;
	rcp.rn.f64 	%fd65, %fd4;
	max.u32 	%r108, %r7, %r8;
	add.s32 	%r45, %r108, -1;
	mov.b32 	%r163, 0;
	mov.b16 	%rs48, 0;
	not.pred 	%p50, %p4;
	not.pred 	%p56, %p116;
	mov.u16 	%rs49, %rs48;
	mov.u16 	%rs50, %rs48;
	mov.u32 	%r164, %r88;
$L__BB0_48:
	setp.lt.s32 	%p46, %r164, %r9;
	mul.wide.u32 	%rd67, %r164, 4;
	add.s64 	%rd14, %rd6, %rd67;
	@%p46 bra 	$L__BB0_50;
	ld.global.nc.f32 	%f64, [%rd14];
	cvt.f64.f32 	%fd311, %f64;
	sub.s32 	%r109, %r164, %r7;
	mul.wide.s32 	%rd68, %r109, 4;
	add.s64 	%rd69, %rd6, %rd68;
	ld.global.nc.f32 	%f65, [%rd69];
	cvt.f64.f32 	%fd312, %f65;
	sub.f64 	%fd313, %fd311, %fd312;
	add.f64 	%fd508, %fd508, %fd313;
	mul.f64 	%fd314, %fd312, %fd312;
	sub.f64 	%fd315, %fd509, %fd314;
	fma.rn.f64 	%fd509, %fd311, %fd311, %fd315;
$L__BB0_50:
	setp.lt.s32 	%p47, %r164, %r10;
	@%p47 bra 	$L__BB0_55;
	ld.global.nc.f32 	%f66, [%rd14];
	cvt.f64.f32 	%fd316, %f66;
	sub.s32 	%r110, %r164, %r8;
	mul.wide.s32 	%rd70, %r110, 4;
	add.s64 	%rd15, %rd6, %rd70;
	ld.global.nc.f32 	%f67, [%rd15];
	cvt.f64.f32 	%fd317, %f67;
	sub.f64 	%fd318, %fd316, %fd317;
	add.f64 	%fd523, %fd523, %fd318;
	add.s64 	%rd72, %rd5, %rd67;
	add.s64 	%rd73, %rd4, %rd67;
	ld.global.nc.f32 	%f68, [%rd73];
	cvt.f64.f32 	%fd319, %f68;
	ld.global.nc.f32 	%f69, [%rd72];
	cvt.f64.f32 	%fd320, %f69;
	add.s32 	%r111, %r164, -1;
	mul.wide.u32 	%rd74, %r111, 4;
	add.s64 	%rd75, %rd6, %rd74;
	ld.global.nc.f32 	%f70, [%rd75];
	cvt.f64.f32 	%fd321, %f70;
	sub.f64 	%fd322, %fd320, %fd319;
	abs.f64 	%fd323, %fd322;
	sub.f64 	%fd324, %fd320, %fd321;
	abs.f64 	%fd325, %fd324;
	sub.f64 	%fd326, %fd319, %fd321;
	abs.f64 	%fd327, %fd326;
	max.f64 	%fd328, %fd323, %fd325;
	max.f64 	%fd75, %fd328, %fd327;
	add.s64 	%rd76, %rd5, %rd70;
	ld.global.nc.f32 	%f71, [%rd76];
	cvt.f64.f32 	%fd76, %f71;
	add.s64 	%rd77, %rd4, %rd70;
	ld.global.nc.f32 	%f72, [%rd77];
	cvt.f64.f32 	%fd77, %f72;
	setp.ne.s32 	%p48, %r110, 0;
	@%p48 bra 	$L__BB0_53;
	sub.f64 	%fd337, %fd76, %fd77;
	abs.f64 	%fd531, %fd337;
	bra.uni 	$L__BB0_54;
$L__BB0_53:
	ld.global.nc.f32 	%f73, [%rd15+-4];
	cvt.f64.f32 	%fd329, %f73;
	sub.f64 	%fd330, %fd76, %fd77;
	abs.f64 	%fd331, %fd330;
	sub.f64 	%fd332, %fd76, %fd329;
	abs.f64 	%fd333, %fd332;
	sub.f64 	%fd334, %fd77, %fd329;
	abs.f64 	%fd335, %fd334;
	max.f64 	%fd336, %fd331, %fd333;
	max.f64 	%fd531, %fd336, %fd335;
$L__BB0_54:
	sub.f64 	%fd338, %fd75, %fd531;
	add.f64 	%fd524, %fd524, %fd338;
$L__BB0_55:
	add.s32 	%r112, %r9, -1;
	add.s32 	%r48, %r10, -1;
	max.s32 	%r113, %r112, %r48;
	max.s32 	%r114, %r113, %r45;
	setp.gt.s32 	%p49, %r114, %r164;
	@%p49 bra 	$L__BB0_59;
	@%p50 bra 	$L__BB0_58;
	mul.f64 	%fd339, %fd64, %fd508;
	mul.f64 	%fd340, %fd64, %fd509;
	mul.f64 	%fd341, %fd339, %fd339;
	sub.f64 	%fd342, %fd340, %fd341;
	max.f64 	%fd343, %fd342, 0d0000000000000000;
	sqrt.rn.f64 	%fd344, %fd343;
	cvt.f64.f32 	%fd345, %f1;
	mul.f64 	%fd346, %fd344, %fd345;
	add.f64 	%fd347, %fd339, %fd346;
	sub.f64 	%fd348, %fd339, %fd346;
	mul.f64 	%fd349, %fd2, %fd523;
	mul.f64 	%fd350, %fd2, %fd524;
	cvt.f64.f32 	%fd351, %f2;
	mul.f64 	%fd352, %fd350, %fd351;
	add.f64 	%fd353, %fd349, %fd352;
	sub.f64 	%fd354, %fd349, %fd352;
	setp.gt.f64 	%p51, %fd348, %fd354;
	setp.lt.f64 	%p52, %fd347, %fd353;
	setp.lt.f64 	%p53, %fd348, %fd354;
	setp.gt.f64 	%p54, %fd347, %fd353;
	selp.f32 	%f74, 0f3F800000, 0f00000000, %p54;
	selp.f32 	%f75, %f74, 0f00000000, %p53;
	selp.f32 	%f76, 0fBF800000, %f75, %p52;
	selp.f32 	%f77, %f76, %f75, %p51;
	add.s32 	%r117, %r164, %r2;
	mul.wide.s32 	%rd80, %r117, 4;
	add.s64 	%rd81, %rd3, %rd80;
	st.global.f32 	[%rd81], %f77;
	bra.uni 	$L__BB0_59;
$L__BB0_58:
	add.s32 	%r115, %r164, %r2;
	mul.wide.s32 	%rd78, %r115, 4;
	add.s64 	%rd79, %rd3, %rd78;
	mov.b32 	%r116, 2147483647;
	st.global.u32 	[%rd79], %r116;
$L__BB0_59:
	setp.lt.s32 	%p55, %r164, %r48;
	or.pred  	%p57, %p56, %p55;
	@%p57 bra 	$L__BB0_92;
	sub.s32 	%r166, %r164, %r8;
	mov.f64 	%fd535, 0d0000000000000000;
	mov.f64 	%fd534, 0d3FF0000000000000;
	mov.b32 	%r165, 0;
	mov.b16 	%rs51, 0;
	mov.u16 	%rs52, %rs51;
	mov.u16 	%rs53, %rs51;
	mov.f64 	%fd536, %fd535;
$L__BB0_61:
	mov.u32 	%r51, %r166;
	add.s32 	%r166, %r51, 1;
	shl.b32 	%r119, %r8, 1;
	sub.s32 	%r120, %r88, %r119;
	add.s32 	%r55, %r163, %r165;
	add.s32 	%r121, %r120, %r55;
	add.s32 	%r122, %r121, 2;
	max.s32 	%r53, %r122, %r166;
	add.s16 	%rs20, %rs49, %rs52;
	cvt.u16.u32 	%rs21, %r8;
	shl.b16 	%rs22, %rs21, 1;
	cvt.u16.u32 	%rs23, %r88;
	not.b16 	%rs24, %rs23;
	add.s16 	%rs25, %rs22, %rs24;
	sub.s16 	%rs26, %rs25, %rs20;
	cvt.u16.u32 	%rs27, %r53;
	add.s16 	%rs28, %rs26, %rs27;
	cvt.u32.u16 	%r123, %rs28;
	and.b32  	%r54, %r123, 7;
	not.b32 	%r124, %r88;
	add.s32 	%r125, %r119, %r124;
	sub.s32 	%r126, %r125, %r55;
	add.s32 	%r56, %r53, %r126;
	add.s32 	%r57, %r56, -1;
	sub.s32 	%r127, %r166, %r8;
	add.s32 	%r174, %r127, 1;
	setp.lt.u32 	%p58, %r57, 15;
	mov.f64 	%fd544, 0d0000000000000000;
	mov.u32 	%r171, %r174;
	@%p58 bra 	$L__BB0_65;
	and.b32  	%r128, %r56, -16;
	sub.s32 	%r168, %r51, %r8;
	sub.s32 	%r129, %r8, %r88;
	sub.s32 	%r130, %r129, %r163;
	add.s32 	%r131, %r130, %r51;
	sub.s32 	%r132, %r131, %r165;
	sub.s32 	%r167, %r132, %r128;
	mov.f64 	%fd544, 0d0000000000000000;
	mov.u32 	%r169, %r174;
$L__BB0_63:
	.pragma "nounroll";
	mul.wide.s32 	%rd82, %r169, 4;
	add.s64 	%rd83, %rd13, %rd82;
	ld.global.nc.f32 	%f78, [%rd83+-32];
	cvt.f64.f32 	%fd360, %f78;
	add.f64 	%fd361, %fd544, %fd360;
	ld.global.nc.f32 	%f79, [%rd83+-28];
	cvt.f64.f32 	%fd362, %f79;
	add.f64 	%fd363, %fd361, %fd362;
	ld.global.nc.f32 	%f80, [%rd83+-24];
	cvt.f64.f32 	%fd364, %f80;
	add.f64 	%fd365, %fd363, %fd364;
	ld.global.nc.f32 	%f81, [%rd83+-20];
	cvt.f64.f32 	%fd366, %f81;
	add.f64 	%fd367, %fd365, %fd366;
	ld.global.nc.f32 	%f82, [%rd83+-16];
	cvt.f64.f32 	%fd368, %f82;
	add.f64 	%fd369, %fd367, %fd368;
	ld.global.nc.f32 	%f83, [%rd83+-12];
	cvt.f64.f32 	%fd370, %f83;
	add.f64 	%fd371, %fd369, %fd370;
	ld.global.nc.f32 	%f84, [%rd83+-8];
	cvt.f64.f32 	%fd372, %f84;
	add.f64 	%fd373, %fd371, %fd372;
	ld.global.nc.f32 	%f85, [%rd83+-4];
	cvt.f64.f32 	%fd374, %f85;
	add.f64 	%fd375, %fd373, %fd374;
	ld.global.nc.f32 	%f86, [%rd83];
	cvt.f64.f32 	%fd376, %f86;
	add.f64 	%fd377, %fd375, %fd376;
	ld.global.nc.f32 	%f87, [%rd83+4];
	cvt.f64.f32 	%fd378, %f87;
	add.f64 	%fd379, %fd377, %fd378;
	ld.global.nc.f32 	%f88, [%rd83+8];
	cvt.f64.f32 	%fd380, %f88;
	add.f64 	%fd381, %fd379, %fd380;
	ld.global.nc.f32 	%f89, [%rd83+12];
	cvt.f64.f32 	%fd382, %f89;
	add.f64 	%fd383, %fd381, %fd382;
	ld.global.nc.f32 	%f90, [%rd83+16];
	cvt.f64.f32 	%fd384, %f90;
	add.f64 	%fd385, %fd383, %fd384;
	ld.global.nc.f32 	%f91, [%rd83+20];
	cvt.f64.f32 	%fd386, %f91;
	add.f64 	%fd387, %fd385, %fd386;
	ld.global.nc.f32 	%f92, [%rd83+24];
	cvt.f64.f32 	%fd388, %f92;
	add.f64 	%fd389, %fd387, %fd388;
	ld.global.nc.f32 	%f93, [%rd83+28];
	cvt.f64.f32 	%fd390, %f93;
	add.f64 	%fd544, %fd389, %fd390;
	add.s32 	%r169, %r169, 16;
	add.s32 	%r168, %r168, 16;
	add.s32 	%r167, %r167, 16;
	setp.ne.s32 	%p59, %r167, 0;
	@%p59 bra 	$L__BB0_63;
	add.s32 	%r171, %r168, 2;
$L__BB0_65:
	and.b32  	%r133, %r56, 15;
	setp.eq.s32 	%p60, %r133, 0;
	@%p60 bra 	$L__BB0_75;
	cvt.u16.u32 	%rs29, %r53;
	add.s16 	%rs30, %rs50, %rs53;
	cvt.u16.u32 	%rs31, %r8;
	shl.b16 	%rs32, %rs31, 1;
	cvt.u16.u32 	%rs33, %r88;
	not.b16 	%rs34, %rs33;
	add.s16 	%rs35, %rs32, %rs34;
	sub.s16 	%rs36, %rs35, %rs30;
	add.s16 	%rs37, %rs36, %rs29;
	cvt.u32.u16 	%r134, %rs37;
	and.b32  	%r69, %r134, 15;
	add.s32 	%r135, %r69, -1;
	setp.lt.u32 	%p61, %r135, 7;
	@%p61 bra 	$L__BB0_68;
	mul.wide.s32 	%rd84, %r171, 4;
	add.s64 	%rd85, %rd6, %rd84;
	ld.global.nc.f32 	%f94, [%rd85];
	cvt.f64.f32 	%fd392, %f94;
	add.f64 	%fd393, %fd544, %fd392;
	ld.global.nc.f32 	%f95, [%rd85+4];
	cvt.f64.f32 	%fd394, %f95;
	add.f64 	%fd395, %fd393, %fd394;
	ld.global.nc.f32 	%f96, [%rd85+8];
	cvt.f64.f32 	%fd396, %f96;
	add.f64 	%fd397, %fd395, %fd396;
	ld.global.nc.f32 	%f97, [%rd85+12];
	cvt.f64.f32 	%fd398, %f97;
	add.f64 	%fd399, %fd397, %fd398;
	ld.global.nc.f32 	%f98, [%rd85+16];
	cvt.f64.f32 	%fd400, %f98;
	add.f64 	%fd401, %fd399, %fd400;
	ld.global.nc.f32 	%f99, [%rd85+20];
	cvt.f64.f32 	%fd402, %f99;
	add.f64 	%fd403, %fd401, %fd402;
	ld.global.nc.f32 	%f100, [%rd85+24];
	cvt.f64.f32 	%fd404, %f100;
	add.f64 	%fd405, %fd403, %fd404;
	ld.global.nc.f32 	%f101, [%rd85+28];
	cvt.f64.f32 	%fd406, %f101;
	add.f64 	%fd544, %fd405, %fd406;
	add.s32 	%r171, %r171, 8;
$L__BB0_68:
	and.b32  	%r136, %r69, 7;
	setp.eq.s32 	%p62, %r136, 0;
	@%p62 bra 	$L__BB0_75;
	add.s32 	%r137, %r54, -1;
	setp.lt.u32 	%p63, %r137, 3;
	@%p63 bra 	$L__BB0_71;
	mul.wide.s32 	%rd86, %r171, 4;
	add.s64 	%rd87, %rd6, %rd86;
	ld.global.nc.f32 	%f102, [%rd87];
	cvt.f64.f32 	%fd408, %f102;
	add.f64 	%fd409, %fd544, %fd408;
	ld.global.nc.f32 	%f103, [%rd87+4];
	cvt.f64.f32 	%fd410, %f103;
	add.f64 	%fd411, %fd409, %fd410;
	ld.global.nc.f32 	%f104, [%rd87+8];
	cvt.f64.f32 	%fd412, %f104;
	add.f64 	%fd413, %fd411, %fd412;
	ld.global.nc.f32 	%f105, [%rd87+12];
	cvt.f64.f32 	%fd414, %f105;
	add.f64 	%fd544, %fd413, %fd414;
	add.s32 	%r171, %r171, 4;
$L__BB0_71:
	and.b32  	%r138, %r54, 3;
	setp.eq.s32 	%p64, %r138, 0;
	@%p64 bra 	$L__BB0_75;
	mul.wide.s32 	%rd88, %r171, 4;
	add.s64 	%rd16, %rd6, %rd88;
	ld.global.nc.f32 	%f106, [%rd16];
	cvt.f64.f32 	%fd415, %f106;
	add.f64 	%fd544, %fd544, %fd415;
	and.b32  	%r139, %r54, 3;
	setp.eq.s32 	%p65, %r139, 1;
	@%p65 bra 	$L__BB0_75;
	ld.global.nc.f32 	%f107, [%rd16+4];
	cvt.f64.f32 	%fd416, %f107;
	add.f64 	%fd544, %fd544, %fd416;
	and.b32  	%r140, %r54, 3;
	setp.eq.s32 	%p66, %r140, 2;
	@%p66 bra 	$L__BB0_75;
	ld.global.nc.f32 	%f108, [%rd16+8];
	cvt.f64.f32 	%fd417, %f108;
	add.f64 	%fd544, %fd544, %fd417;
$L__BB0_75:
	setp.lt.u32 	%p67, %r57, 7;
	mov.f64 	%fd559, 0dFFF0000000000000;
	mov.f64 	%fd560, 0d7FF0000000000000;
	@%p67 bra 	$L__BB0_78;
	and.b32  	%r74, %r56, -8;
	add.s32 	%r141, %r55, %r88;
	add.s32 	%r142, %r8, %r8;
	sub.s32 	%r143, %r142, %r141;
	add.s32 	%r75, %r143, -2;
	mov.f64 	%fd559, 0dFFF0000000000000;
	mov.f64 	%fd560, 0d7FF0000000000000;
$L__BB0_77:
	.pragma "nounroll";
	mul.wide.s32 	%rd89, %r174, 4;
	add.s64 	%rd90, %rd5, %rd89;
	ld.global.nc.f32 	%f109, [%rd90];
	cvt.f64.f32 	%fd423, %f109;
	add.s64 	%rd91, %rd4, %rd89;
	ld.global.nc.f32 	%f110, [%rd91];
	cvt.f64.f32 	%fd424, %f110;
	setp.lt.f64 	%p68, %fd559, %fd423;
	selp.f64 	%fd425, %fd423, %fd559, %p68;
	setp.gt.f64 	%p69, %fd560, %fd424;
	selp.f64 	%fd426, %fd424, %fd560, %p69;
	ld.global.nc.f32 	%f111, [%rd90+4];
	cvt.f64.f32 	%fd427, %f111;
	ld.global.nc.f32 	%f112, [%rd91+4];
	cvt.f64.f32 	%fd428, %f112;
	setp.lt.f64 	%p70, %fd425, %fd427;
	selp.f64 	%fd429, %fd427, %fd425, %p70;
	setp.gt.f64 	%p71, %fd426, %fd428;
	selp.f64 	%fd430, %fd428, %fd426, %p71;
	ld.global.nc.f32 	%f113, [%rd90+8];
	cvt.f64.f32 	%fd431, %f113;
	ld.global.nc.f32 	%f114, [%rd91+8];
	cvt.f64.f32 	%fd432, %f114;
	setp.lt.f64 	%p72, %fd429, %fd431;
	selp.f64 	%fd433, %fd431, %fd429, %p72;
	setp.gt.f64 	%p73, %fd430, %fd432;
	selp.f64 	%fd434, %fd432, %fd430, %p73;
	ld.global.nc.f32 	%f115, [%rd90+12];
	cvt.f64.f32 	%fd435, %f115;
	ld.global.nc.f32 	%f116, [%rd91+12];
	cvt.f64.f32 	%fd436, %f116;
	setp.lt.f64 	%p74, %fd433, %fd435;
	selp.f64 	%fd437, %fd435, %fd433, %p74;
	setp.gt.f64 	%p75, %fd434, %fd436;
	selp.f64 	%fd438, %fd436, %fd434, %p75;
	ld.global.nc.f32 	%f117, [%rd90+16];
	cvt.f64.f32 	%fd439, %f117;
	ld.global.nc.f32 	%f118, [%rd91+16];
	cvt.f64.f32 	%fd440, %f118;
	setp.lt.f64 	%p76, %fd437, %fd439;
	selp.f64 	%fd441, %fd439, %fd437, %p76;
	setp.gt.f64 	%p77, %fd438, %fd440;
	selp.f64 	%fd442, %fd440, %fd438, %p77;
	ld.global.nc.f32 	%f119, [%rd90+20];
	cvt.f64.f32 	%fd443, %f119;
	ld.global.nc.f32 	%f120, [%rd91+20];
	cvt.f64.f32 	%fd444, %f120;
	setp.lt.f64 	%p78, %fd441, %fd443;
	selp.f64 	%fd445, %fd443, %fd441, %p78;
	setp.gt.f64 	%p79, %fd442, %fd444;
	selp.f64 	%fd446, %fd444, %fd442, %p79;
	ld.global.nc.f32 	%f121, [%rd90+24];
	cvt.f64.f32 	%fd447, %f121;
	ld.global.nc.f32 	%f122, [%rd91+24];
	cvt.f64.f32 	%fd448, %f122;
	setp.lt.f64 	%p80, %fd445, %fd447;
	selp.f64 	%fd449, %fd447, %fd445, %p80;
	setp.gt.f64 	%p81, %fd446, %fd448;
	selp.f64 	%fd450, %fd448, %fd446, %p81;
	ld.global.nc.f32 	%f123, [%rd90+28];
	cvt.f64.f32 	%fd451, %f123;
	ld.global.nc.f32 	%f124, [%rd91+28];
	cvt.f64.f32 	%fd452, %f124;
	setp.lt.f64 	%p82, %fd449, %fd451;
	selp.f64 	%fd559, %fd451, %fd449, %p82;
	setp.gt.f64 	%p83, %fd450, %fd452;
	selp.f64 	%fd560, %fd452, %fd450, %p83;
	add.s32 	%r174, %r174, 8;
	add.s32 	%r144, %r174, %r75;
	setp.ne.s32 	%p84, %r144, %r74;
	@%p84 bra 	$L__BB0_77;
$L__BB0_78:
	and.b32  	%r145, %r56, 7;
	setp.eq.s32 	%p85, %r145, 0;
	@%p85 bra 	$L__BB0_86;
	add.s32 	%r146, %r54, -1;
	setp.lt.u32 	%p86, %r146, 3;
	@%p86 bra 	$L__BB0_81;
	mul.wide.s32 	%rd92, %r174, 4;
	add.s64 	%rd93, %rd5, %rd92;
	ld.global.nc.f32 	%f125, [%rd93];
	cvt.f64.f32 	%fd454, %f125;
	add.s64 	%rd94, %rd4, %rd92;
	ld.global.nc.f32 	%f126, [%rd94];
	cvt.f64.f32 	%fd455, %f126;
	setp.lt.f64 	%p87, %fd559, %fd454;
	selp.f64 	%fd456, %fd454, %fd559, %p87;
	setp.gt.f64 	%p88, %fd560, %fd455;
	selp.f64 	%fd457, %fd455, %fd560, %p88;
	ld.global.nc.f32 	%f127, [%rd93+4];
	cvt.f64.f32 	%fd458, %f127;
	ld.global.nc.f32 	%f128, [%rd94+4];
	cvt.f64.f32 	%fd459, %f128;
	setp.lt.f64 	%p89, %fd456, %fd458;
	selp.f64 	%fd460, %fd458, %fd456, %p89;
	setp.gt.f64 	%p90, %fd457, %fd459;
	selp.f64 	%fd461, %fd459, %fd457, %p90;
	ld.global.nc.f32 	%f129, [%rd93+8];
	cvt.f64.f32 	%fd462, %f129;
	ld.global.nc.f32 	%f130, [%rd94+8];
	cvt.f64.f32 	%fd463, %f130;
	setp.lt.f64 	%p91, %fd460, %fd462;
	selp.f64 	%fd464, %fd462, %fd460, %p91;
	setp.gt.f64 	%p92, %fd461, %fd463;
	selp.f64 	%fd465, %fd463, %fd461, %p92;
	ld.global.nc.f32 	%f131, [%rd93+12];
	cvt.f64.f32 	%fd466, %f131;
	ld.global.nc.f32 	%f132, [%rd94+12];
	cvt.f64.f32 	%fd467, %f132;
	setp.lt.f64 	%p93, %fd464, %fd466;
	selp.f64 	%fd559, %fd466, %fd464, %p93;
	setp.gt.f64 	%p94, %fd465, %fd467;
	selp.f64 	%fd560, %fd467, %fd465, %p94;
	add.s32 	%r174, %r174, 4;
$L__BB0_81:
	and.b32  	%r147, %r54, 3;
	setp.eq.s32 	%p95, %r147, 0;
	@%p95 bra 	$L__BB0_86;
	cvt.u16.u32 	%rs38, %r53;
	cvt.u16.u32 	%rs39, %r8;
	shl.b16 	%rs40, %rs39, 1;
	add.s16 	%rs41, %rs40, %rs48;
	add.s16 	%rs42, %rs41, %rs51;
	cvt.u16.u32 	%rs43, %r88;
	xor.b16  	%rs44, %rs43, 3;
	sub.s16 	%rs45, %rs44, %rs42;
	add.s16 	%rs7, %rs45, %rs38;
	and.b16  	%rs46, %rs7, 3;
	setp.eq.s16 	%p96, %rs46, 1;
	@%p96 bra 	$L__BB0_84;
	mul.wide.s32 	%rd95, %r174, 4;
	add.s64 	%rd96, %rd5, %rd95;
	ld.global.nc.f32 	%f133, [%rd96];
	cvt.f64.f32 	%fd469, %f133;
	add.s64 	%rd97, %rd4, %rd95;
	ld.global.nc.f32 	%f134, [%rd97];
	cvt.f64.f32 	%fd470, %f134;
	setp.lt.f64 	%p97, %fd559, %fd469;
	selp.f64 	%fd471, %fd469, %fd559, %p97;
	setp.gt.f64 	%p98, %fd560, %fd470;
	selp.f64 	%fd472, %fd470, %fd560, %p98;
	ld.global.nc.f32 	%f135, [%rd96+4];
	cvt.f64.f32 	%fd473, %f135;
	ld.global.nc.f32 	%f136, [%rd97+4];
	cvt.f64.f32 	%fd474, %f136;
	setp.lt.f64 	%p99, %fd471, %fd473;
	selp.f64 	%fd559, %fd473, %fd471, %p99;
	setp.gt.f64 	%p100, %fd472, %fd474;
	selp.f64 	%fd560, %fd474, %fd472, %p100;
	add.s32 	%r174, %r174, 2;
$L__BB0_84:
	and.b16  	%rs47, %rs7, 1;
	setp.eq.b16 	%p101, %rs47, 1;
	not.pred 	%p102, %p101;
	@%p102 bra 	$L__BB0_86;
	mul.wide.s32 	%rd98, %r174, 4;
	add.s64 	%rd99, %rd5, %rd98;
	ld.global.nc.f32 	%f137, [%rd99];
	cvt.f64.f32 	%fd475, %f137;
	add.s64 	%rd100, %rd4, %rd98;
	ld.global.nc.f32 	%f138, [%rd100];
	cvt.f64.f32 	%fd476, %f138;
	setp.lt.f64 	%p103, %fd559, %fd475;
	selp.f64 	%fd559, %fd475, %fd559, %p103;
	setp.gt.f64 	%p104, %fd560, %fd476;
	selp.f64 	%fd560, %fd476, %fd560, %p104;
$L__BB0_86:
	add.f64 	%fd477, %fd559, %fd560;
	mul.wide.s32 	%rd101, %r51, 4;
	add.s64 	%rd102, %rd6, %rd101;
	ld.global.nc.f32 	%f139, [%rd102+4];
	cvt.f64.f32 	%fd478, %f139;
	fma.rn.f64 	%fd479, %fd477, 0dBFD0000000000000, %fd478;
	mul.f64 	%fd480, %fd2, %fd544;
	fma.rn.f64 	%fd481, %fd480, 0dBFE0000000000000, %fd479;
	add.f64 	%fd536, %fd536, %fd481;
	fma.rn.f64 	%fd535, %fd534, %fd481, %fd535;
	add.f64 	%fd534, %fd534, 0d3FF0000000000000;
	setp.lt.s32 	%p105, %r166, %r164;
	add.s32 	%r165, %r165, 1;
	add.s16 	%rs53, %rs53, 1;
	add.s16 	%rs52, %rs52, 1;
	add.s16 	%rs51, %rs51, 1;
	@%p105 bra 	$L__BB0_61;
	ld.param.u64 	%rd109, [squeeze_momentum_batch_f32_param_11];
	mul.f64 	%fd482, %fd535, %fd1;
	mul.f64 	%fd483, %fd3, %fd536;
	sub.f64 	%fd484, %fd482, %fd483;
	mul.f64 	%fd485, %fd65, %fd484;
	mul.f64 	%fd486, %fd2, %fd536;
	mul.f64 	%fd487, %fd2, %fd3;
	sub.f64 	%fd488, %fd1, %fd487;
	fma.rn.f64 	%fd128, %fd485, %fd488, %fd486;
	cvt.rn.f32.f64 	%f140, %fd128;
	add.s32 	%r84, %r164, %r2;
	cvta.to.global.u64 	%rd103, %rd109;
	mul.wide.s32 	%rd104, %r84, 4;
	add.s64 	%rd17, %rd103, %rd104;
	st.global.f32 	[%rd17], %f140;
	setp.lt.s32 	%p106, %r164, 1;
	@%p106 bra 	$L__BB0_92;
	ld.global.f32 	%f141, [%rd17+-4];
	cvt.f64.f32 	%fd129, %f141;
	abs.f64 	%fd489, %fd129;
	setp.equ.f64 	%p107, %fd489, 0d7FF0000000000000;
	abs.f64 	%fd490, %fd128;
	setp.equ.f64 	%p108, %fd490, 0d7FF0000000000000;
	or.pred  	%p109, %p107, %p108;
	@%p109 bra 	$L__BB0_90;
	setp.gt.f64 	%p110, %fd128, 0d0000000000000000;
	setp.gt.f64 	%p111, %fd128, %fd129;
	selp.f32 	%f142, 0f3F800000, 0f40000000, %p111;
	setp.lt.f64 	%p112, %fd128, %fd129;
	selp.f32 	%f143, 0fBF800000, 0fC0000000, %p112;
	selp.f32 	%f144, %f142, %f143, %p110;
	add.s64 	%rd106, %rd1, %rd104;
	st.global.f32 	[%rd106], %f144;
	bra.uni 	$L__BB0_92;
$L__BB0_90:
	setp.lt.s32 	%p113, %r164, %r8;
	@%p113 bra 	$L__BB0_92;
	add.s64 	%rd108, %rd1, %rd104;
	mov.b32 	%r148, 2147483647;
	st.global.u32 	[%rd108], %r148;
$L__BB0_92:
	add.s32 	%r164, %r164, 1;
	setp.ne.s32 	%p114, %r164, %r87;
	add.s32 	%r163, %r163, 1;
	add.s16 	%rs50, %rs50, 1;
	add.s16 	%rs49, %rs49, 1;
	add.s16 	%rs48, %rs48, 1;
	@%p114 bra 	$L__BB0_48;
$L__BB0_93:
	ret;

}
	// .globl	smi_precompute_shared_f32
.visible .entry smi_precompute_shared_f32(
	.param .u64 .ptr .align 1 smi_precompute_shared_f32_param_0,
	.param .u64 .ptr .align 1 smi_precompute_shared_f32_param_1,
	.param .u64 .ptr .align 1 smi_precompute_shared_f32_param_2,
	.param .u32 smi_precompute_shared_f32_param_3,
	.param .u64 .ptr .align 1 smi_precompute_shared_f32_param_4,
	.param .u64 .ptr .align 1 smi_precompute_shared_f32_param_5,
	.param .u64 .ptr .align 1 smi_precompute_shared_f32_param_6,
	.param .u64 .ptr .align 1 smi_precompute_shared_f32_param_7,
	.param .u64 .ptr .align 1 smi_precompute_shared_f32_param_8,
	.param .u64 .ptr .align 1 smi_precompute_shared_f32_param_9,
	.param .u64 .ptr .align 1 smi_precompute_shared_f32_param_10,
	.param .u32 smi_precompute_shared_f32_param_11
)
{
	.reg .pred 	%p<57>;
	.reg .b32 	%r<188>;
	.reg .b32 	%f<351>;
	.reg .b64 	%rd<153>;

	ld.param.u64 	%rd13, [smi_precompute_shared_f32_param_0];
	ld.param.u64 	%rd14, [smi_precompute_shared_f32_param_1];
	ld.param.u64 	%rd15, [smi_precompute_shared_f32_param_2];
	ld.param.u32 	%r53, [smi_precompute_shared_f32_param_3];
	ld.param.u64 	%rd16, [smi_precompute_shared_f32_param_4];
	ld.param.u64 	%rd17, [smi_precompute_shared_f32_param_7];
	ld.param.u64 	%rd18, [smi_precompute_shared_f32_param_8];
	ld.param.u64 	%rd19, [smi_precompute_shared_f32_param_9];
	ld.param.u64 	%rd20, [smi_precompute_shared_f32_param_10];
	cvta.to.global.u64 	%rd1, %rd17;
	cvta.to.global.u64 	%rd2, %rd16;
	cvta.to.global.u64 	%rd3, %rd15;
	cvta.to.global.u64 	%rd4, %rd14;
	cvta.to.global.u64 	%rd5, %rd13;
	cvta.to.global.u64 	%rd6, %rd20;
	cvta.to.global.u64 	%rd7, %rd19;
	cvta.to.global.u64 	%rd8, %rd18;
	mov.u32 	%r1, %tid.x;
	mov.u32 	%r2, %ntid.x;
	setp.ge.s32 	%p1, %r1, %r53;
	@%p1 bra 	$L__BB1_11;
	add.s32 	%r55, %r1, %r2;
	max.u32 	%r56, %r53, %r55;
	setp.lt.u32 	%p2, %r55, %r53;
	selp.u32 	%r57, 1, 0, %p2;
	add.s32 	%r58, %r55, %r57;
	sub.s32 	%r59, %r56, %r58;
	div.u32 	%r60, %r59, %r2;
	add.s32 	%r3, %r60, %r57;
	and.b32  	%r61, %r3, 3;
	setp.eq.s32 	%p3, %r61, 3;
	mov.u32 	%r170, %r1;
	@%p3 bra 	$L__BB1_6;
	add.s32 	%r63, %r3, 1;
	and.b32  	%r4, %r63, 3;
	mov.b32 	%r169, 0;
	mov.u32 	%r170, %r1;
$L__BB1_3:
	.pragma "nounroll";
	mul.wide.u32 	%rd21, %r170, 4;
	add.s64 	%rd22, %rd5, %rd21;
	ld.global.nc.f32 	%f1, [%rd22];
	add.s64 	%rd23, %rd4, %rd21;
	ld.global.nc.f32 	%f2, [%rd23];
	setp.eq.s32 	%p4, %r170, 0;
	mov.f32 	%f329, 0f00000000;
	mov.f32 	%f330, %f329;
	@%p4 bra 	$L__BB1_5;
	add.s64 	%rd25, %rd3, %rd21;
	ld.global.nc.f32 	%f44, [%rd25+-4];
	sub.f32 	%f45, %f1, %f44;
	abs.f32 	%f329, %f45;
	sub.f32 	%f46, %f2, %f44;
	abs.f32 	%f330, %f46;
$L__BB1_5:
	max.f32 	%f47, %f329, %f330;
	sub.f32 	%f48, %f1, %f2;
	abs.f32 	%f49, %f48;
	max.f32 	%f50, %f49, %f47;
	add.s64 	%rd27, %rd2, %rd21;
	st.global.f32 	[%rd27], %f50;
	add.s32 	%r170, %r170, %r2;
	add.s32 	%r169, %r169, 1;
	setp.ne.s32 	%p5, %r169, %r4;
	@%p5 bra 	$L__BB1_3;
$L__BB1_6:
	setp.lt.u32 	%p6, %r3, 3;
	@%p6 bra 	$L__BB1_11;
	shl.b32 	%r66, %r2, 2;
	cvt.u64.u32 	%rd44, %r66;
$L__BB1_8:
	mul.wide.u32 	%rd28, %r170, 4;
	add.s64 	%rd29, %rd5, %rd28;
	ld.global.nc.f32 	%f7, [%rd29];
	add.s64 	%rd30, %rd4, %rd28;
	ld.global.nc.f32 	%f8, [%rd30];
	setp.eq.s32 	%p7, %r170, 0;
	mov.f32 	%f331, 0f00000000;
	mov.f32 	%f332, %f331;
	@%p7 bra 	$L__BB1_10;
	mul.wide.s32 	%rd31, %r170, 4;
	add.s64 	%rd32, %rd3, %rd31;
	ld.global.nc.f32 	%f52, [%rd32+-4];
	sub.f32 	%f53, %f7, %f52;
	abs.f32 	%f331, %f53;
	sub.f32 	%f54, %f8, %f52;
	abs.f32 	%f332, %f54;
$L__BB1_10:
	max.f32 	%f55, %f331, %f332;
	sub.f32 	%f56, %f7, %f8;
	abs.f32 	%f57, %f56;
	max.f32 	%f58, %f57, %f55;
	mul.wide.u32 	%rd33, %r170, 4;
	add.s64 	%rd34, %rd2, %rd33;
	st.global.f32 	[%rd34], %f58;
	add.s32 	%r64, %r170, %r2;
	mul.wide.u32 	%rd35, %r64, 4;
	add.s64 	%rd36, %rd5, %rd35;
	ld.global.nc.f32 	%f59, [%rd36];
	add.s64 	%rd37, %rd4, %rd35;
	ld.global.nc.f32 	%f60, [%rd37];
	sub.f32 	%f61, %f59, %f60;
	abs.f32 	%f62, %f61;
	mul.wide.s32 	%rd38, %r64, 4;
	add.s64 	%rd39, %rd3, %rd38;
	ld.global.nc.f32 	%f63, [%rd39+-4];
	sub.f32 	%f64, %f59, %f63;
	abs.f32 	%f65, %f64;
	sub.f32 	%f66, %f60, %f63;
	abs.f32 	%f67, %f66;
	max.f32 	%f68, %f65, %f67;
	max.f32 	%f69, %f62, %f68;
	add.s64 	%rd40, %rd2, %rd35;
	st.global.f32 	[%rd40], %f69;
	add.s32 	%r65, %r64, %r2;
	mul.wide.u32 	%rd41, %r65, 4;
	add.s64 	%rd42, %rd5, %rd41;
	ld.global.nc.f32 	%f70, [%rd42];
	add.s64 	%rd43, %rd4, %rd41;
	ld.global.nc.f32 	%f71, [%rd43];
	sub.f32 	%f72, %f70, %f71;
	abs.f32 	%f73, %f72;
	add.s64 	%rd45, %rd39, %rd44;
	ld.global.nc.f32 	%f74, [%rd45+-4];
	sub.f32 	%f75, %f70, %f74;
	abs.f32 	%f76, %f75;
	sub.f32 	%f77, %f71, %f74;
	abs.f32 	%f78, %f77;
	max.f32 	%f79, %f76, %f78;
	max.f32 	%f80, %f73, %f79;
	add.s64 	%rd46, %rd2, %rd41;
	st.global.f32 	[%rd46], %f80;
	add.s32 	%r67, %r65, %r2;
	mul.wide.u32 	%rd47, %r67, 4;
	add.s64 	%rd48, %rd5, %rd47;
	ld.global.nc.f32 	%f81, [%rd48];
	add.s64 	%rd49, %rd4, %rd47;
	ld.global.nc.f32 	%f82, [%rd49];
	sub.f32 	%f83, %f81, %f82;
	abs.f32 	%f84, %f83;
	add.s64 	%rd50, %rd45, %rd44;
	ld.global.nc.f32 	%f85, [%rd50+-4];
	sub.f32 	%f86, %f81, %f85;
	abs.f32 	%f87, %f86;
	sub.f32 	%f88, %f82, %f85;
	abs.f32 	%f89, %f88;
	max.f32 	%f90, %f87, %f89;
	max.f32 	%f91, %f84, %f90;
	add.s64 	%rd51, %rd2, %rd47;
	st.global.f32 	[%rd51], %f91;
	add.s32 	%r170, %r67, %r2;
	setp.lt.s32 	%p8, %r170, %r53;
	@%p8 bra 	$L__BB1_8;
$L__BB1_11:
	bar.sync 	0;
	setp.ne.s32 	%p9, %r1, 0;
	@%p9 bra 	$L__BB1_34;
	mov.b32 	%r68, 0;
	st.global.u32 	[%rd8], %r68;
	st.global.u32 	[%rd8+4], %r68;
	setp.lt.s32 	%p10, %r53, 2;
	@%p10 bra 	$L__BB1_25;
	add.s32 	%r12, %r53, -1;
	add.s32 	%r70, %r53, -2;
	and.b32  	%r13, %r12, 15;
	setp.lt.u32 	%p11, %r70, 15;
	mov.b32 	%r177, 2;
	@%p11 bra 	$L__BB1_16;
	and.b32  	%r14, %r12, -16;
	mov.b32 	%r177, 2;
$L__BB1_15:
	.pragma "nounroll";
	shr.u32 	%r72, %r177, 1;
	mul.wide.u32 	%rd52, %r72, 4;
	add.s64 	%rd53, %rd8, %rd52;
	ld.global.u32 	%r73, [%rd53];
	add.s32 	%r74, %r73, 1;
	add.s64 	%rd54, %rd53, %rd52;
	st.global.u32 	[%rd54], %r74;
	ld.global.u32 	%r75, [%rd53];
	add.s32 	%r76, %r75, 1;
	st.global.u32 	[%rd54+4], %r76;
	ld.global.u32 	%r77, [%rd53+4];
	add.s32 	%r78, %r77, 1;
	st.global.u32 	[%rd54+8], %r78;
	st.global.u32 	[%rd54+12], %r78;
	ld.global.u32 	%r79, [%rd53+8];
	add.s32 	%r80, %r79, 1;
	st.global.u32 	[%rd54+16], %r80;
	st.global.u32 	[%rd54+20], %r80;
	ld.global.u32 	%r81, [%rd53+12];
	add.s32 	%r82, %r81, 1;
	st.global.u32 	[%rd54+24], %r82;
	st.global.u32 	[%rd54+28], %r82;
	ld.global.u32 	%r83, [%rd53+16];
	add.s32 	%r84, %r83, 1;
	st.global.u32 	[%rd54+32], %r84;
	st.global.u32 	[%rd54+36], %r84;
	ld.global.u32 	%r85, [%rd53+20];
	add.s32 	%r86, %r85, 1;
	st.global.u32 	[%rd54+40], %r86;
	st.global.u32 	[%rd54+44], %r86;
	ld.global.u32 	%r87, [%rd53+24];
	add.s32 	%r88, %r87, 1;
	st.global.u32 	[%rd54+48], %r88;
	st.global.u32 	[%rd54+52], %r88;
	add.s32 	%r89, %r177, 14;
	shr.u32 	%r90, %r89, 1;
	mul.wide.u32 	%rd55, %r90, 4;
	add.s64 	%rd56, %rd8, %rd55;
	ld.global.u32 	%r91, [%rd56];
	add.s32 	%r92, %r91, 1;
	st.global.u32 	[%rd54+56], %r92;
	add.s32 	%r93, %r177, 15;
	shr.u32 	%r94, %r93, 1;
	mul.wide.u32 	%rd57, %r94, 4;
	add.s64 	%rd58, %rd8, %rd57;
	ld.global.u32 	%r95, [%rd58];
	add.s32 	%r96, %r95, 1;
	st.global.u32 	[%rd54+60], %r96;
	add.s32 	%r177, %r177, 16;
	setp.eq.s32 	%p12, %r89, %r14;
	@%p12 bra 	$L__BB1_16;
	bra.uni 	$L__BB1_15;
$L__BB1_16:
	setp.eq.s32 	%p13, %r13, 0;
	@%p13 bra 	$L__BB1_25;
	and.b32  	%r16, %r12, 7;
	setp.lt.u32 	%p14, %r13, 8;
	@%p14 bra 	$L__BB1_19;
	shr.u32 	%r97, %r177, 1;
	mul.wide.u32 	%rd59, %r97, 4;
	add.s64 	%rd60, %rd8, %rd59;
	ld.global.u32 	%r98, [%rd60];
	add.s32 	%r99, %r98, 1;
	mul.wide.u32 	%rd61, %r177, 4;
	add.s64 	%rd62, %rd8, %rd61;
	st.global.u32 	[%rd62], %r99;
	add.s32 	%r100, %r177, 1;
	shr.u32 	%r101, %r100, 1;
	mul.wide.u32 	%rd63, %r101, 4;
	add.s64 	%rd64, %rd8, %rd63;
	ld.global.u32 	%r102, [%rd64];
	add.s32 	%r103, %r102, 1;
	st.global.u32 	[%rd62+4], %r103;
	add.s32 	%r104, %r177, 2;
	shr.u32 	%r105, %r104, 1;
	mul.wide.u32 	%rd65, %r105, 4;
	add.s64 	%rd66, %rd8, %rd65;
	ld.global.u32 	%r106, [%rd66];
	add.s32 	%r107, %r106, 1;
	st.global.u32 	[%rd62+8], %r107;
	add.s32 	%r108, %r177, 3;
	shr.u32 	%r109, %r108, 1;
	mul.wide.u32 	%rd67, %r109, 4;
	add.s64 	%rd68, %rd8, %rd67;
	ld.global.u32 	%r110, [%rd68];
	add.s32 	%r111, %r110, 1;
	st.global.u32 	[%rd62+12], %r111;
	add.s32 	%r112, %r177, 4;
	shr.u32 	%r113, %r112, 1;
	mul.wide.u32 	%rd69, %r113, 4;
	add.s64 	%rd70, %rd8, %rd69;
	ld.global.u32 	%r114, [%rd70];
	add.s32 	%r115, %r114, 1;
	st.global.u32 	[%rd62+16], %r115;
	add.s32 	%r116, %r177, 5;
	shr.u32 	%r117, %r116, 1;
	mul.wide.u32 	%rd71, %r117, 4;
	add.s64 	%rd72, %rd8, %rd71;
	ld.global.u32 	%r118, [%rd72];
	add.s32 	%r119, %r118, 1;
	st.global.u32 	[%rd62+20], %r119;
	add.s32 	%r120, %r177, 6;
	shr.u32 	%r121, %r120, 1;
	mul.wide.u32 	%rd73, %r121, 4;
	add.s64 	%rd74, %rd8, %rd73;
	ld.global.u32 	%r122, [%rd74];
	add.s32 	%r123, %r122, 1;
	st.global.u32 	[%rd62+24], %r123;
	add.s32 	%r124, %r177, 7;
	shr.u32 	%r125, %r124, 1;
	mul.wide.u32 	%rd75, %r125, 4;
	add.s64 	%rd76, %rd8, %rd75;
	ld.global.u32 	%r126, [%rd76];
	add.s32 	%r127, %r126, 1;
	st.global.u32 	[%rd62+28], %r127;
	add.s32 	%r177, %r177, 8;
$L__BB1_19:
	setp.eq.s32 	%p15, %r16, 0;
	@%p15 bra 	$L__BB1_25;
	and.b32  	%r19, %r12, 3;
	setp.lt.u32 	%p16, %r16, 4;
	@%p16 bra 	$L__BB1_22;
	shr.u32 	%r128, %r177, 1;
	mul.wide.u32 	%rd77, %r128, 4;
	add.s64 	%rd78, %rd8, %rd77;
	ld.global.u32 	%r129, [%rd78];
	add.s32 	%r130, %r129, 1;
	mul.wide.u32 	%rd79, %r177, 4;
	add.s64 	%rd80, %rd8, %rd79;
	st.global.u32 	[%rd80], %r130;
	add.s32 	%r131, %r177, 1;
	shr.u32 	%r132, %r131, 1;
	mul.wide.u32 	%rd81, %r132, 4;
	add.s64 	%rd82, %rd8, %rd81;
	ld.global.u32 	%r133, [%rd82];
	add.s32 	%r134, %r133, 1;
	st.global.u32 	[%rd80+4], %r134;
	add.s32 	%r135, %r177, 2;
	shr.u32 	%r136, %r135, 1;
	mul.wide.u32 	%rd83, %r136, 4;
	add.s64 	%rd84, %rd8, %rd83;
	ld.global.u32 	%r137, [%rd84];
	add.s32 	%r138, %r137, 1;
	st.global.u32 	[%rd80+8], %r138;
	add.s32 	%r139, %r177, 3;
	shr.u32 	%r140, %r139, 1;
	mul.wide.u32 	%rd85, %r140, 4;
	add.s64 	%rd86, %rd8, %rd85;
	ld.global.u32 	%r141, [%rd86];
	add.s32 	%r142, %r141, 1;
	st.global.u32 	[%rd80+12], %r142;
	add.s32 	%r177, %r177, 4;
$L__BB1_22:
	setp.eq.s32 	%p17, %r19, 0;
	@%p17 bra 	$L__BB1_25;
	mov.b32 	%r176, 0;
$L__BB1_24:
	.pragma "nounroll";
	shr.u32 	%r144, %r177, 1;
	mul.wide.u32 	%rd87, %r144, 4;
	add.s64 	%rd88, %rd8, %rd87;
	ld.global.u32 	%r145, [%rd88];
	add.s32 	%r146, %r145, 1;
	mul.wide.u32 	%rd89, %r177, 4;
	add.s64 	%rd90, %rd8, %rd89;
	st.global.u32 	[%rd90], %r146;
	add.s32 	%r177, %r177, 1;
	add.s32 	%r176, %r176, 1;
	setp.ne.s32 	%p18, %r176, %r19;
	@%p18 bra 	$L__BB1_24;
$L__BB1_25:
	setp.lt.s32 	%p19, %r53, 1;
	@%p19 bra 	$L__BB1_34;
	setp.lt.u32 	%p20, %r53, 4;
	mov.f32 	%f339, 0f00000000;
	mov.b32 	%r179, 0;
	mov.f32 	%f340, %f339;
	mov.f32 	%f341, %f339;
	mov.f32 	%f342, %f339;
	mov.f32 	%f343, %f339;
	mov.f32 	%f344, %f339;
	@%p20 bra 	$L__BB1_29;
	mov.f32 	%f339, 0f00000000;
	mov.b32 	%r178, 0;
	and.b32  	%r179, %r53, 2147483644;
$L__BB1_28:
	.pragma "nounroll";
	ld.param.u64 	%rd150, [smi_precompute_shared_f32_param_6];
	ld.param.u64 	%rd147, [smi_precompute_shared_f32_param_5];
	mul.wide.u32 	%rd91, %r178, 4;
	add.s64 	%rd92, %rd3, %rd91;
	ld.global.nc.f32 	%f94, [%rd92];
	mul.f32 	%f95, %f94, %f94;
	add.s64 	%rd93, %rd2, %rd91;
	ld.global.f32 	%f96, [%rd93];
	add.f32 	%f97, %f344, %f94;
	abs.f32 	%f98, %f344;
	abs.f32 	%f99, %f94;
	setp.ltu.f32 	%p21, %f98, %f99;
	sub.f32 	%f100, %f94, %f97;
	add.f32 	%f101, %f344, %f100;
	sub.f32 	%f102, %f344, %f97;
	add.f32 	%f103, %f94, %f102;
	selp.f32 	%f104, %f101, %f103, %p21;
	add.f32 	%f105, %f343, %f104;
	add.f32 	%f106, %f97, %f105;
	cvta.to.global.u64 	%rd94, %rd147;
	add.s64 	%rd95, %rd94, %rd91;
	st.global.f32 	[%rd95], %f106;
	add.f32 	%f107, %f342, %f95;
	abs.f32 	%f108, %f342;
	abs.f32 	%f109, %f95;
	setp.ltu.f32 	%p22, %f108, %f109;
	sub.f32 	%f110, %f95, %f107;
	add.f32 	%f111, %f342, %f110;
	sub.f32 	%f112, %f342, %f107;
	add.f32 	%f113, %f95, %f112;
	selp.f32 	%f114, %f111, %f113, %p22;
	add.f32 	%f115, %f341, %f114;
	add.f32 	%f116, %f107, %f115;
	cvta.to.global.u64 	%rd96, %rd150;
	add.s64 	%rd97, %rd96, %rd91;
	st.global.f32 	[%rd97], %f116;
	add.f32 	%f117, %f340, %f96;
	abs.f32 	%f118, %f340;
	abs.f32 	%f119, %f96;
	setp.ltu.f32 	%p23, %f118, %f119;
	sub.f32 	%f120, %f96, %f117;
	add.f32 	%f121, %f340, %f120;
	sub.f32 	%f122, %f340, %f117;
	add.f32 	%f123, %f96, %f122;
	selp.f32 	%f124, %f121, %f123, %p23;
	add.f32 	%f125, %f339, %f124;
	add.f32 	%f126, %f117, %f125;
	add.s64 	%rd98, %rd1, %rd91;
	st.global.f32 	[%rd98], %f126;
	ld.global.nc.f32 	%f127, [%rd92+4];
	mul.f32 	%f128, %f127, %f127;
	ld.global.f32 	%f129, [%rd93+4];
	add.f32 	%f130, %f97, %f127;
	abs.f32 	%f131, %f97;
	abs.f32 	%f132, %f127;
	setp.ltu.f32 	%p24, %f131, %f132;
	sub.f32 	%f133, %f127, %f130;
	add.f32 	%f134, %f97, %f133;
	sub.f32 	%f135, %f97, %f130;
	add.f32 	%f136, %f127, %f135;
	selp.f32 	%f137, %f134, %f136, %p24;
	add.f32 	%f138, %f105, %f137;
	add.f32 	%f139, %f130, %f138;
	st.global.f32 	[%rd95+4], %f139;
	add.f32 	%f140, %f107, %f128;
	abs.f32 	%f141, %f107;
	abs.f32 	%f142, %f128;
	setp.ltu.f32 	%p25, %f141, %f142;
	sub.f32 	%f143, %f128, %f140;
	add.f32 	%f144, %f107, %f143;
	sub.f32 	%f145, %f107, %f140;
	add.f32 	%f146, %f128, %f145;
	selp.f32 	%f147, %f144, %f146, %p25;
	add.f32 	%f148, %f115, %f147;
	add.f32 	%f149, %f140, %f148;
	st.global.f32 	[%rd97+4], %f149;
	add.f32 	%f150, %f117, %f129;
	abs.f32 	%f151, %f117;
	abs.f32 	%f152, %f129;
	setp.ltu.f32 	%p26, %f151, %f152;
	sub.f32 	%f153, %f129, %f150;
	add.f32 	%f154, %f117, %f153;
	sub.f32 	%f155, %f117, %f150;
	add.f32 	%f156, %f129, %f155;
	selp.f32 	%f157, %f154, %f156, %p26;
	add.f32 	%f158, %f125, %f157;
	add.f32 	%f159, %f150, %f158;
	st.global.f32 	[%rd98+4], %f159;
	ld.global.nc.f32 	%f160, [%rd92+8];
	mul.f32 	%f161, %f160, %f160;
	ld.global.f32 	%f162, [%rd93+8];
	add.f32 	%f163, %f130, %f160;
	abs.f32 	%f164, %f130;
	abs.f32 	%f165, %f160;
	setp.ltu.f32 	%p27, %f164, %f165;
	sub.f32 	%f166, %f160, %f163;
	add.f32 	%f167, %f130, %f166;
	sub.f32 	%f168, %f130, %f163;
	add.f32 	%f169, %f160, %f168;
	selp.f32 	%f170, %f167, %f169, %p27;
	add.f32 	%f171, %f138, %f170;
	add.f32 	%f172, %f163, %f171;
	st.global.f32 	[%rd95+8], %f172;
	add.f32 	%f173, %f140, %f161;
	abs.f32 	%f174, %f140;
	abs.f32 	%f175, %f161;
	setp.ltu.f32 	%p28, %f174, %f175;
	sub.f32 	%f176, %f161, %f173;
	add.f32 	%f177, %f140, %f176;
	sub.f32 	%f178, %f140, %f173;
	add.f32 	%f179, %f161, %f178;
	selp.f32 	%f180, %f177, %f179, %p28;
	add.f32 	%f181, %f148, %f180;
	add.f32 	%f182, %f173, %f181;
	st.global.f32 	[%rd97+8], %f182;
	add.f32 	%f183, %f150, %f162;
	abs.f32 	%f184, %f150;
	abs.f32 	%f185, %f162;
	setp.ltu.f32 	%p29, %f184, %f185;
	sub.f32 	%f186, %f162, %f183;
	add.f32 	%f187, %f150, %f186;
	sub.f32 	%f188, %f150, %f183;
	add.f32 	%f189, %f162, %f188;
	selp.f32 	%f190, %f187, %f189, %p29;
	add.f32 	%f191, %f158, %f190;
	add.f32 	%f192, %f183, %f191;
	st.global.f32 	[%rd98+8], %f192;
	ld.global.nc.f32 	%f193, [%rd92+12];
	mul.f32 	%f194, %f193, %f193;
	ld.global.f32 	%f195, [%rd93+12];
	add.f32 	%f344, %f163, %f193;
	abs.f32 	%f196, %f163;
	abs.f32 	%f197, %f193;
	setp.ltu.f32 	%p30, %f196, %f197;
	sub.f32 	%f198, %f193, %f344;
	add.f32 	%f199, %f163, %f198;
	sub.f32 	%f200, %f163, %f344;
	add.f32 	%f201, %f193, %f200;
	selp.f32 	%f202, %f199, %f201, %p30;
	add.f32 	%f343, %f171, %f202;
	add.f32 	%f203, %f344, %f343;
	st.global.f32 	[%rd95+12], %f203;
	add.f32 	%f342, %f173, %f194;
	abs.f32 	%f204, %f173;
	abs.f32 	%f205, %f194;
	setp.ltu.f32 	%p31, %f204, %f205;
	sub.f32 	%f206, %f194, %f342;
	add.f32 	%f207, %f173, %f206;
	sub.f32 	%f208, %f173, %f342;
	add.f32 	%f209, %f194, %f208;
	selp.f32 	%f210, %f207, %f209, %p31;
	add.f32 	%f341, %f181, %f210;
	add.f32 	%f211, %f342, %f341;
	st.global.f32 	[%rd97+12], %f211;
	add.f32 	%f340, %f183, %f195;
	abs.f32 	%f212, %f183;
	abs.f32 	%f213, %f195;
	setp.ltu.f32 	%p32, %f212, %f213;
	sub.f32 	%f214, %f195, %f340;
	add.f32 	%f215, %f183, %f214;
	sub.f32 	%f216, %f183, %f340;
	add.f32 	%f217, %f195, %f216;
	selp.f32 	%f218, %f215, %f217, %p32;
	add.f32 	%f339, %f191, %f218;
	add.f32 	%f219, %f340, %f339;
	st.global.f32 	[%rd98+12], %f219;
	add.s32 	%r178, %r178, 4;
	setp.ne.s32 	%p33, %r178, %r179;
	@%p33 bra 	$L__BB1_28;
$L__BB1_29:
	and.b32  	%r32, %r53, 3;
	setp.eq.s32 	%p34, %r32, 0;
	@%p34 bra 	$L__BB1_34;
	setp.eq.s32 	%p35, %r32, 1;
	@%p35 bra 	$L__BB1_32;
	ld.param.u64 	%rd151, [smi_precompute_shared_f32_param_6];
	ld.param.u64 	%rd148, [smi_precompute_shared_f32_param_5];
	mul.wide.u32 	%rd99, %r179, 4;
	add.s64 	%rd100, %rd3, %rd99;
	ld.global.nc.f32 	%f220, [%rd100];
	mul.f32 	%f221, %f220, %f220;
	add.s64 	%rd101, %rd2, %rd99;
	ld.global.f32 	%f222, [%rd101];
	add.f32 	%f223, %f344, %f220;
	abs.f32 	%f224, %f344;
	abs.f32 	%f225, %f220;
	setp.ltu.f32 	%p36, %f224, %f225;
	sub.f32 	%f226, %f220, %f223;
	add.f32 	%f227, %f344, %f226;
	sub.f32 	%f228, %f344, %f223;
	add.f32 	%f229, %f220, %f228;
	selp.f32 	%f230, %f227, %f229, %p36;
	add.f32 	%f231, %f343, %f230;
	add.f32 	%f232, %f223, %f231;
	cvta.to.global.u64 	%rd102, %rd148;
	add.s64 	%rd103, %rd102, %rd99;
	st.global.f32 	[%rd103], %f232;
	add.f32 	%f233, %f342, %f221;
	abs.f32 	%f234, %f342;
	abs.f32 	%f235, %f221;
	setp.ltu.f32 	%p37, %f234, %f235;
	sub.f32 	%f236, %f221, %f233;
	add.f32 	%f237, %f342, %f236;
	sub.f32 	%f238, %f342, %f233;
	add.f32 	%f239, %f221, %f238;
	selp.f32 	%f240, %f237, %f239, %p37;
	add.f32 	%f241, %f341, %f240;
	add.f32 	%f242, %f233, %f241;
	cvta.to.global.u64 	%rd104, %rd151;
	add.s64 	%rd105, %rd104, %rd99;
	st.global.f32 	[%rd105], %f242;
	add.f32 	%f243, %f340, %f222;
	abs.f32 	%f244, %f340;
	abs.f32 	%f245, %f222;
	setp.ltu.f32 	%p38, %f244, %f245;
	sub.f32 	%f246, %f222, %f243;
	add.f32 	%f247, %f340, %f246;
	sub.f32 	%f248, %f340, %f243;
	add.f32 	%f249, %f222, %f248;
	selp.f32 	%f250, %f247, %f249, %p38;
	add.f32 	%f251, %f339, %f250;
	add.f32 	%f252, %f243, %f251;
	add.s64 	%rd106, %rd1, %rd99;
	st.global.f32 	[%rd106], %f252;
	ld.global.nc.f32 	%f253, [%rd100+4];
	mul.f32 	%f254, %f253, %f253;
	ld.global.f32 	%f255, [%rd101+4];
	add.f32 	%f344, %f223, %f253;
	abs.f32 	%f256, %f223;
	abs.f32 	%f257, %f253;
	setp.ltu.f32 	%p39, %f256, %f257;
	sub.f32 	%f258, %f253, %f344;
	add.f32 	%f259, %f223, %f258;
	sub.f32 	%f260, %f223, %f344;
	add.f32 	%f261, %f253, %f260;
	selp.f32 	%f262, %f259, %f261, %p39;
	add.f32 	%f343, %f231, %f262;
	add.f32 	%f263, %f344, %f343;
	st.global.f32 	[%rd103+4], %f263;
	add.f32 	%f342, %f233, %f254;
	abs.f32 	%f264, %f233;
	abs.f32 	%f265, %f254;
	setp.ltu.f32 	%p40, %f264, %f265;
	sub.f32 	%f266, %f254, %f342;
	add.f32 	%f267, %f233, %f266;
	sub.f32 	%f268, %f233, %f342;
	add.f32 	%f269, %f254, %f268;
	selp.f32 	%f270, %f267, %f269, %p40;
	add.f32 	%f341, %f241, %f270;
	add.f32 	%f271, %f342, %f341;
	st.global.f32 	[%rd105+4], %f271;
	add.f32 	%f340, %f243, %f255;
	abs.f32 	%f272, %f243;
	abs.f32 	%f273, %f255;
	setp.ltu.f32 	%p41, %f272, %f273;
	sub.f32 	%f274, %f255, %f340;
	add.f32 	%f275, %f243, %f274;
	sub.f32 	%f276, %f243, %f340;
	add.f32 	%f277, %f255, %f276;
	selp.f32 	%f278, %f275, %f277, %p41;
	add.f32 	%f339, %f251, %f278;
	add.f32 	%f279, %f340, %f339;
	st.global.f32 	[%rd106+4], %f279;
	add.s32 	%r179, %r179, 2;
$L__BB1_32:
	and.b32  	%r149, %r53, 1;
	setp.eq.b32 	%p42, %r149, 1;
	not.pred 	%p43, %p42;
	@%p43 bra 	$L__BB1_34;
	ld.param.u64 	%rd152, [smi_precompute_shared_f32_param_6];
	ld.param.u64 	%rd149, [smi_precompute_shared_f32_param_5];
	mul.wide.u32 	%rd107, %r179, 4;
	add.s64 	%rd108, %rd3, %rd107;
	ld.global.nc.f32 	%f280, [%rd108];
	mul.f32 	%f281, %f280, %f280;
	add.s64 	%rd109, %rd2, %rd107;
	ld.global.f32 	%f282, [%rd109];
	add.f32 	%f283, %f344, %f280;
	abs.f32 	%f284, %f344;
	abs.f32 	%f285, %f280;
	setp.ltu.f32 	%p44, %f284, %f285;
	sub.f32 	%f286, %f280, %f283;
	add.f32 	%f287, %f344, %f286;
	sub.f32 	%f288, %f344, %f283;
	add.f32 	%f289, %f280, %f288;
	selp.f32 	%f290, %f287, %f289, %p44;
	add.f32 	%f291, %f343, %f290;
	add.f32 	%f292, %f283, %f291;
	cvta.to.global.u64 	%rd110, %rd149;
	add.s64 	%rd111, %rd110, %rd107;
	st.global.f32 	[%rd111], %f292;
	add.f32 	%f293, %f342, %f281;
	abs.f32 	%f294, %f342;
	abs.f32 	%f295, %f281;
	setp.ltu.f32 	%p45, %f294, %f295;
	sub.f32 	%f296, %f281, %f293;
	add.f32 	%f297, %f342, %f296;
	sub.f32 	%f298, %f342, %f293;
	add.f32 	%f299, %f281, %f298;
	selp.f32 	%f300, %f297, %f299, %p45;
	add.f32 	%f301, %f341, %f300;
	add.f32 	%f302, %f293, %f301;
	cvta.to.global.u64 	%rd112, %rd152;
	add.s64 	%rd113, %rd112, %rd107;
	st.global.f32 	[%rd113], %f302;
	add.f32 	%f303, %f340, %f282;
	abs.f32 	%f304, %f340;
	abs.f32 	%f305, %f282;
	setp.ltu.f32 	%p46, %f304, %f305;
	sub.f32 	%f306, %f282, %f303;
	add.f32 	%f307, %f340, %f306;
	sub.f32 	%f308, %f340, %f303;
	add.f32 	%f309, %f282, %f308;
	selp.f32 	%f310, %f307, %f309, %p46;
	add.f32 	%f311, %f339, %f310;
	add.f32 	%f312, %f303, %f311;
	add.s64 	%rd114, %rd1, %rd107;
	st.global.f32 	[%rd114], %f312;
$L__BB1_34:
	setp.ge.s32 	%p47, %r1, %r53;
	bar.sync 	0;
	@%p47 bra 	$L__BB1_40;
	add.s32 	%r150, %r1, %r2;
	max.s32 	%r151, %r53, %r150;
	setp.lt.s32 	%p48, %r150, %r53;
	selp.u32 	%r152, 1, 0, %p48;
	add.s32 	%r153, %r150, %r152;
	sub.s32 	%r154, %r151, %r153;
	div.u32 	%r155, %r154, %r2;
	add.s32 	%r35, %r155, %r152;
	and.b32  	%r156, %r35, 3;
	setp.eq.s32 	%p49, %r156, 3;
	mov.u32 	%r183, %r1;
	@%p49 bra 	$L__BB1_38;
	add.s32 	%r158, %r35, 1;
	and.b32  	%r36, %r158, 3;
	mov.b32 	%r182, 0;
	mov.u32 	%r183, %r1;
$L__BB1_37:
	.pragma "nounroll";
	mul.wide.u32 	%rd115, %r183, 4;
	add.s64 	%rd116, %rd5, %rd115;
	ld.global.nc.f32 	%f313, [%rd116];
	add.s64 	%rd117, %rd7, %rd115;
	st.global.f32 	[%rd117], %f313;
	add.s64 	%rd118, %rd4, %rd115;
	ld.global.nc.f32 	%f314, [%rd118];
	add.s64 	%rd119, %rd6, %rd115;
	st.global.f32 	[%rd119], %f314;
	add.s32 	%r183, %r183, %r2;
	add.s32 	%r182, %r182, 1;
	setp.ne.s32 	%p50, %r182, %r36;
	@%p50 bra 	$L__BB1_37;
$L__BB1_38:
	setp.lt.u32 	%p51, %r35, 3;
	@%p51 bra 	$L__BB1_40;
$L__BB1_39:
	mul.wide.u32 	%rd120, %r183, 4;
	add.s64 	%rd121, %rd5, %rd120;
	ld.global.nc.f32 	%f315, [%rd121];
	add.s64 	%rd122, %rd7, %rd120;
	st.global.f32 	[%rd122], %f315;
	add.s64 	%rd123, %rd4, %rd120;
	ld.global.nc.f32 	%f316, [%rd123];
	add.s64 	%rd124, %rd6, %rd120;
	st.global.f32 	[%rd124], %f316;
	add.s32 	%r159, %r183, %r2;
	mul.wide.u32 	%rd125, %r159, 4;
	add.s64 	%rd126, %rd5, %rd125;
	ld.global.nc.f32 	%f317, [%rd126];
	add.s64 	%rd127, %rd7, %rd125;
	st.global.f32 	[%rd127], %f317;
	add.s64 	%rd128, %rd4, %rd125;
	ld.global.nc.f32 	%f318, [%rd128];
	add.s64 	%rd129, %rd6, %rd125;
	st.global.f32 	[%rd129], %f318;
	add.s32 	%r160, %r159, %r2;
	mul.wide.u32 	%rd130, %r160, 4;
	add.s64 	%rd131, %rd5, %rd130;
	ld.global.nc.f32 	%f319, [%rd131];
	add.s64 	%rd132, %rd7, %rd130;
	st.global.f32 	[%rd132], %f319;
	add.s64 	%rd133, %rd4, %rd130;
	ld.global.nc.f32 	%f320, [%rd133];
	add.s64 	%rd134, %rd6, %rd130;
	st.global.f32 	[%rd134], %f320;
	add.s32 	%r161, %r160, %r2;
	mul.wide.u32 	%rd135, %r161, 4;
	add.s64 	%rd136, %rd5, %rd135;
	ld.global.nc.f32 	%f321, [%rd136];
	add.s64 	%rd137, %rd7, %rd135;
	st.global.f32 	[%rd137], %f321;
	add.s64 	%rd138, %rd4, %rd135;
	ld.global.nc.f32 	%f322, [%rd138];
	add.s64 	%rd139, %rd6, %rd135;
	st.global.f32 	[%rd139], %f322;
	add.s32 	%r183, %r161, %r2;
	setp.lt.s32 	%p52, %r183, %r53;
	@%p52 bra 	$L__BB1_39;
$L__BB1_40:
	ld.param.u32 	%r166, [smi_precompute_shared_f32_param_11];
	bar.sync 	0;
	setp.lt.s32 	%p53, %r166, 2;
	@%p53 bra 	$L__BB1_46;
	mul.wide.s32 	%rd9, %r53, 4;
	mov.b32 	%r185, 1;
$L__BB1_42:
	mov.b32 	%r163, 1;
	shl.b32 	%r45, %r163, %r185;
	add.s32 	%r186, %r1, %r45;
	setp.gt.s32 	%p54, %r186, %r53;
	@%p54 bra 	$L__BB1_45;
	add.s32 	%r164, %r185, -1;
	shr.s32 	%r165, %r45, 1;
	mul.wide.s32 	%rd10, %r165, 4;
	mad.lo.s32 	%r187, %r164, %r53, %r1;
$L__BB1_44:
	mul.wide.s32 	%rd140, %r187, 4;
	add.s64 	%rd141, %rd6, %rd140;
	add.s64 	%rd142, %rd7, %rd140;
	ld.global.f32 	%f323, [%rd142];
	add.s64 	%rd143, %rd142, %rd10;
	ld.global.f32 	%f324, [%rd143];
	max.f32 	%f325, %f323, %f324;
	add.s64 	%rd144, %rd142, %rd9;
	st.global.f32 	[%rd144], %f325;
	ld.global.f32 	%f326, [%rd141];
	add.s64 	%rd145, %rd141, %rd10;
	ld.global.f32 	%f327, [%rd145];
	min.f32 	%f328, %f326, %f327;
	add.s64 	%rd146, %rd141, %rd9;
	st.global.f32 	[%rd146], %f328;
	add.s32 	%r187, %r187, %r2;
	add.s32 	%r186, %r186, %r2;
	setp.le.s32 	%p55, %r186, %r53;
	@%p55 bra 	$L__BB1_44;
$L__BB1_45:
	ld.param.u32 	%r167, [smi_precompute_shared_f32_param_11];
	bar.sync 	0;
	add.s32 	%r185, %r185, 1;
	setp.ne.s32 	%p56, %r185, %r167;
	@%p56 bra 	$L__BB1_42;
$L__BB1_46:
	ret;

}
	// .globl	squeeze_momentum_batch_f32_opt
.visible .entry squeeze_momentum_batch_f32_opt(
	.param .u64 .ptr .align 1 squeeze_momentum_batch_f32_opt_param_0,
	.param .u64 .ptr .align 1 squeeze_momentum_batch_f32_opt_param_1,
	.param .u64 .ptr .align 1 squeeze_momentum_batch_f32_opt_param_2,
	.param .u64 .ptr .align 1 squeeze_momentum_batch_f32_opt_param_3,
	.param .u64 .ptr .align 1 squeeze_momentum_batch_f32_opt_param_4,
	.param .u64 .ptr .align 1 squeeze_momentum_batch_f32_opt_param_5,
	.param .u64 .ptr .align 1 squeeze_momentum_batch_f32_opt_param_6,
	.param .u32 squeeze_momentum_batch_f32_opt_param_7,
	.param .u32 squeeze_momentum_batch_f32_opt_param_8,
	.param .u32 squeeze_momentum_batch_f32_opt_param_9,
	.param .u64 .ptr .align 1 squeeze_momentum_batch_f32_opt_param_10,
	.param .u64 .ptr .align 1 squeeze_momentum_batch_f32_opt_param_11,
	.param .u64 .ptr .align 1 squeeze_momentum_batch_f32_opt_param_12,
	.param .u64 .ptr .align 1 squeeze_momentum_batch_f32_opt_param_13,
	.param .u64 .ptr .align 1 squeeze_momentum_batch_f32_opt_param_14,
	.param .u64 .ptr .align 1 squeeze_momentum_batch_f32_opt_param_15,
	.param .u64 .ptr .align 1 squeeze_momentum_batch_f32_opt_param_16,
	.param .u32 squeeze_momentum_batch_f32_opt_param_17,
	.param .u64 .ptr .align 1 squeeze_momentum_batch_f32_opt_param_18,
	.param .u64 .ptr .align 1 squeeze_momentum_batch_f32_opt_param_19,
	.param .u64 .ptr .align 1 squeeze_momentum_batch_f32_opt_param_20
)
{
	.reg .pred 	%p<71>;
	.reg .b16 	%rs<23>;
	.reg .b32 	%r<213>;
	.reg .b32 	%f<275>;
	.reg .b64 	%rd<145>;
	// demoted variable
	.shared .align 4 .u32 _ZZ30squeeze_momentum_batch_f32_optPKfS0_S0_PKiS0_S2_S0_iiiS0_S0_S0_S0_S2_S0_S0_iPfS3_S3_E8sh_valid;
	// demoted variable
	.shared .align 4 .u32 _ZZ30squeeze_momentum_batch_f32_optPKfS0_S0_PKiS0_S2_S0_iiiS0_S0_S0_S0_S2_S0_S0_iPfS3_S3_E6sh_lbb;
	// demoted variable
	.shared .align 4 .u32 _ZZ30squeeze_momentum_batch_f32_optPKfS0_S0_PKiS0_S2_S0_iiiS0_S0_S0_S0_S2_S0_S0_iPfS3_S3_E6sh_lkc;
	// demoted variable
	.shared .align 4 .u32 _ZZ30squeeze_momentum_batch_f32_optPKfS0_S0_PKiS0_S2_S0_iiiS0_S0_S0_S0_S2_S0_S0_iPfS3_S3_E11sh_start_bb;
	// demoted variable
	.shared .align 4 .u32 _ZZ30squeeze_momentum_batch_f32_optPKfS0_S0_PKiS0_S2_S0_iiiS0_S0_S0_S0_S2_S0_S0_iPfS3_S3_E11sh_start_kc;
	// demoted variable
	.shared .align 4 .u32 _ZZ30squeeze_momentum_batch_f32_optPKfS0_S0_PKiS0_S2_S0_iiiS0_S0_S0_S0_S2_S0_S0_iPfS3_S3_E10sh_pref_sq;
	// demoted variable
	.shared .align 4 .u32 _ZZ30squeeze_momentum_batch_f32_optPKfS0_S0_PKiS0_S2_S0_iiiS0_S0_S0_S0_S2_S0_S0_iPfS3_S3_E10sh_pref_mo;
	// demoted variable
	.shared .align 4 .u32 _ZZ30squeeze_momentum_batch_f32_optPKfS0_S0_PKiS0_S2_S0_iiiS0_S0_S0_S0_S2_S0_S0_iPfS3_S3_E10sh_pref_si;
	// demoted variable
	.shared .align 4 .f32 _ZZ30squeeze_momentum_batch_f32_optPKfS0_S0_PKiS0_S2_S0_iiiS0_S0_S0_S0_S2_S0_S0_iPfS3_S3_E6sh_mbb;
	// demoted variable
	.shared .align 4 .f32 _ZZ30squeeze_momentum_batch_f32_optPKfS0_S0_PKiS0_S2_S0_iiiS0_S0_S0_S0_S2_S0_S0_iPfS3_S3_E6sh_mkc;
	// demoted variable
	.shared .align 4 .u32 _ZZ30squeeze_momentum_batch_f32_optPKfS0_S0_PKiS0_S2_S0_iiiS0_S0_S0_S0_S2_S0_S0_iPfS3_S3_E13sh_bb_seed_ok;
	ld.param.u64 	%rd27, [squeeze_momentum_batch_f32_opt_param_0];
	ld.param.u64 	%rd28, [squeeze_momentum_batch_f32_opt_param_1];
	ld.param.u64 	%rd34, [squeeze_momentum_batch_f32_opt_param_2];
	ld.param.u64 	%rd29, [squeeze_momentum_batch_f32_opt_param_3];
	ld.param.u64 	%rd30, [squeeze_momentum_batch_f32_opt_param_4];
	ld.param.u64 	%rd31, [squeeze_momentum_batch_f32_opt_param_5];
	ld.param.u64 	%rd32, [squeeze_momentum_batch_f32_opt_param_6];
	ld.param.u32 	%r82, [squeeze_momentum_batch_f32_opt_param_7];
	ld.param.u32 	%r84, [squeeze_momentum_batch_f32_opt_param_8];
	ld.param.u32 	%r83, [squeeze_momentum_batch_f32_opt_param_9];
	ld.param.u64 	%rd35, [squeeze_momentum_batch_f32_opt_param_11];
	ld.param.u64 	%rd36, [squeeze_momentum_batch_f32_opt_param_12];
	ld.param.u64 	%rd37, [squeeze_momentum_batch_f32_opt_param_13];
	ld.param.u64 	%rd33, [squeeze_momentum_batch_f32_opt_param_14];
	ld.param.u64 	%rd38, [squeeze_momentum_batch_f32_opt_param_15];
	ld.param.u64 	%rd39, [squeeze_momentum_batch_f32_opt_param_16];
	ld.param.u64 	%rd40, [squeeze_momentum_batch_f32_opt_param_18];
	ld.param.u64 	%rd41, [squeeze_momentum_batch_f32_opt_param_19];
	ld.param.u64 	%rd42, [squeeze_momentum_batch_f32_opt_param_20];
	cvta.to.global.u64 	%rd1, %rd42;
	cvta.to.global.u64 	%rd2, %rd41;
	cvta.to.global.u64 	%rd3, %rd39;
	cvta.to.global.u64 	%rd4, %rd38;
	cvta.to.global.u64 	%rd5, %rd40;
	cvta.to.global.u64 	%rd6, %rd37;
	cvta.to.global.u64 	%rd7, %rd36;
	cvta.to.global.u64 	%rd8, %rd35;
	cvta.to.global.u64 	%rd9, %rd34;
	mov.u32 	%r1, %ctaid.x;
	setp.ge.s32 	%p2, %r1, %r84;
	@%p2 bra 	$L__BB2_82;
	mul.lo.s32 	%r2, %r82, %r1;
	mov.u32 	%r200, %tid.x;
	setp.ne.s32 	%p3, %r200, 0;
	@%p3 bra 	$L__BB2_20;
	setp.gt.s32 	%p4, %r83, -1;
	setp.lt.s32 	%p5, %r83, %r82;
	and.pred  	%p6, %p4, %p5;
	selp.u32 	%r194, 1, 0, %p6;
	st.shared.u32 	[_ZZ30squeeze_momentum_batch_f32_optPKfS0_S0_PKiS0_S2_S0_iiiS0_S0_S0_S0_S2_S0_S0_iPfS3_S3_E8sh_valid], %r194;
	cvta.to.global.u64 	%rd43, %rd29;
	mul.wide.u32 	%rd44, %r1, 4;
	add.s64 	%rd45, %rd43, %rd44;
	ld.global.nc.u32 	%r5, [%rd45];
	st.shared.u32 	[_ZZ30squeeze_momentum_batch_f32_optPKfS0_S0_PKiS0_S2_S0_iiiS0_S0_S0_S0_S2_S0_S0_iPfS3_S3_E6sh_lbb], %r5;
	cvta.to.global.u64 	%rd46, %rd30;
	add.s64 	%rd47, %rd46, %rd44;
	ld.global.nc.f32 	%f105, [%rd47];
	st.shared.f32 	[_ZZ30squeeze_momentum_batch_f32_optPKfS0_S0_PKiS0_S2_S0_iiiS0_S0_S0_S0_S2_S0_S0_iPfS3_S3_E6sh_mbb], %f105;
	cvta.to.global.u64 	%rd48, %rd31;
	add.s64 	%rd49, %rd48, %rd44;
	ld.global.nc.u32 	%r85, [%rd49];
	st.shared.u32 	[_ZZ30squeeze_momentum_batch_f32_optPKfS0_S0_PKiS0_S2_S0_iiiS0_S0_S0_S0_S2_S0_S0_iPfS3_S3_E6sh_lkc], %r85;
	cvta.to.global.u64 	%rd50, %rd32;
	add.s64 	%rd51, %rd50, %rd44;
	ld.global.nc.f32 	%f106, [%rd51];
	st.shared.f32 	[_ZZ30squeeze_momentum_batch_f32_optPKfS0_S0_PKiS0_S2_S0_iiiS0_S0_S0_S0_S2_S0_S0_iPfS3_S3_E6sh_mkc], %f106;
	min.s32 	%r86, %r5, %r85;
	setp.gt.s32 	%p7, %r86, 0;
	max.s32 	%r87, %r5, %r85;
	setp.le.s32 	%p8, %r87, %r82;
	and.pred  	%p9, %p8, %p7;
	@%p9 bra 	$L__BB2_4;
	mov.b32 	%r194, 0;
	st.shared.u32 	[_ZZ30squeeze_momentum_batch_f32_optPKfS0_S0_PKiS0_S2_S0_iiiS0_S0_S0_S0_S2_S0_S0_iPfS3_S3_E8sh_valid], %r194;
$L__BB2_4:
	mov.b32 	%r195, 0;
	st.shared.u32 	[_ZZ30squeeze_momentum_batch_f32_optPKfS0_S0_PKiS0_S2_S0_iiiS0_S0_S0_S0_S2_S0_S0_iPfS3_S3_E11sh_start_bb], %r195;
	st.shared.u32 	[_ZZ30squeeze_momentum_batch_f32_optPKfS0_S0_PKiS0_S2_S0_iiiS0_S0_S0_S0_S2_S0_S0_iPfS3_S3_E11sh_start_kc], %r195;
	st.shared.u32 	[_ZZ30squeeze_momentum_batch_f32_optPKfS0_S0_PKiS0_S2_S0_iiiS0_S0_S0_S0_S2_S0_S0_iPfS3_S3_E13sh_bb_seed_ok], %r195;
	setp.eq.s32 	%p11, %r194, 0;
	mov.pred 	%p10, -1;
	mov.u32 	%r196, %r195;
	mov.pred 	%p70, %p10;
	@%p11 bra 	$L__BB2_7;
	add.s32 	%r90, %r5, %r83;
	add.s32 	%r196, %r90, -1;
	st.shared.u32 	[_ZZ30squeeze_momentum_batch_f32_optPKfS0_S0_PKiS0_S2_S0_iiiS0_S0_S0_S0_S2_S0_S0_iPfS3_S3_E11sh_start_bb], %r196;
	add.s32 	%r91, %r85, %r83;
	add.s32 	%r195, %r91, -1;
	st.shared.u32 	[_ZZ30squeeze_momentum_batch_f32_optPKfS0_S0_PKiS0_S2_S0_iiiS0_S0_S0_S0_S2_S0_S0_iPfS3_S3_E11sh_start_kc], %r195;
	max.s32 	%r92, %r90, %r91;
	setp.le.s32 	%p13, %r92, %r82;
	mov.pred 	%p70, 0;
	@%p13 bra 	$L__BB2_7;
	mov.b32 	%r93, 0;
	st.shared.u32 	[_ZZ30squeeze_momentum_batch_f32_optPKfS0_S0_PKiS0_S2_S0_iiiS0_S0_S0_S0_S2_S0_S0_iPfS3_S3_E8sh_valid], %r93;
	mov.pred 	%p70, %p10;
$L__BB2_7:
	@%p70 bra 	$L__BB2_19;
	min.s32 	%r95, %r82, %r5;
	setp.lt.s32 	%p15, %r95, 1;
	mov.b32 	%r94, 1;
	mov.u32 	%r198, %r94;
	@%p15 bra 	$L__BB2_12;
	min.u32 	%r12, %r82, %r5;
	mov.b32 	%r197, 0;
	bra.uni 	$L__BB2_11;
$L__BB2_10:
	add.s32 	%r197, %r197, 1;
	setp.eq.s32 	%p17, %r197, %r12;
	mov.u32 	%r198, %r94;
	@%p17 bra 	$L__BB2_12;
$L__BB2_11:
	mul.wide.u32 	%rd52, %r197, 4;
	add.s64 	%rd53, %rd9, %rd52;
	ld.global.nc.f32 	%f107, [%rd53];
	abs.f32 	%f108, %f107;
	setp.ne.f32 	%p16, %f108, 0f7F800000;
	mov.b32 	%r198, 0;
	@%p16 bra 	$L__BB2_10;
$L__BB2_12:
	min.s32 	%r99, %r82, %r85;
	setp.lt.s32 	%p18, %r99, 1;
	@%p18 bra 	$L__BB2_83;
	min.u32 	%r16, %r82, %r85;
	cvta.to.global.u64 	%rd10, %rd27;
	cvta.to.global.u64 	%rd11, %rd28;
	mov.b32 	%r199, 0;
	bra.uni 	$L__BB2_15;
$L__BB2_14:
	add.s32 	%r199, %r199, 1;
	setp.eq.s32 	%p22, %r199, %r16;
	@%p22 bra 	$L__BB2_83;
$L__BB2_15:
	mul.wide.u32 	%rd54, %r199, 4;
	add.s64 	%rd55, %rd9, %rd54;
	ld.global.nc.f32 	%f109, [%rd55];
	abs.f32 	%f110, %f109;
	setp.equ.f32 	%p19, %f110, 0f7F800000;
	@%p19 bra 	$L__BB2_18;
	add.s64 	%rd57, %rd10, %rd54;
	ld.global.nc.f32 	%f111, [%rd57];
	abs.f32 	%f112, %f111;
	setp.equ.f32 	%p20, %f112, 0f7F800000;
	@%p20 bra 	$L__BB2_18;
	add.s64 	%rd59, %rd11, %rd54;
	ld.global.nc.f32 	%f113, [%rd59];
	abs.f32 	%f114, %f113;
	setp.ne.f32 	%p21, %f114, 0f7F800000;
	@%p21 bra 	$L__BB2_14;
$L__BB2_18:
	st.shared.u32 	[_ZZ30squeeze_momentum_batch_f32_optPKfS0_S0_PKiS0_S2_S0_iiiS0_S0_S0_S0_S2_S0_S0_iPfS3_S3_E13sh_bb_seed_ok], %r198;
	mov.b32 	%r106, 0;
	st.shared.u32 	[_ZZ30squeeze_momentum_batch_f32_optPKfS0_S0_PKiS0_S2_S0_iiiS0_S0_S0_S0_S2_S0_S0_iPfS3_S3_E8sh_valid], %r106;
$L__BB2_19:
	mov.b32 	%r107, 0;
	st.shared.u32 	[_ZZ30squeeze_momentum_batch_f32_optPKfS0_S0_PKiS0_S2_S0_iiiS0_S0_S0_S0_S2_S0_S0_iPfS3_S3_E10sh_pref_sq], %r107;
	st.shared.u32 	[_ZZ30squeeze_momentum_batch_f32_optPKfS0_S0_PKiS0_S2_S0_iiiS0_S0_S0_S0_S2_S0_S0_iPfS3_S3_E10sh_pref_mo], %r107;
	st.shared.u32 	[_ZZ30squeeze_momentum_batch_f32_optPKfS0_S0_PKiS0_S2_S0_iiiS0_S0_S0_S0_S2_S0_S0_iPfS3_S3_E10sh_pref_si], %r107;
$L__BB2_20:
	bar.sync 	0;
	ld.shared.u32 	%r108, [_ZZ30squeeze_momentum_batch_f32_optPKfS0_S0_PKiS0_S2_S0_iiiS0_S0_S0_S0_S2_S0_S0_iPfS3_S3_E8sh_valid];
	setp.eq.s32 	%p23, %r108, 0;
	@%p23 bra 	$L__BB2_44;
	ld.shared.u32 	%r19, [_ZZ30squeeze_momentum_batch_f32_optPKfS0_S0_PKiS0_S2_S0_iiiS0_S0_S0_S0_S2_S0_S0_iPfS3_S3_E10sh_pref_sq];
	setp.ge.s32 	%p24, %r200, %r19;
	@%p24 bra 	$L__BB2_24;
	mov.u32 	%r20, %ntid.x;
	mov.u32 	%r201, %r200;
$L__BB2_23:
	add.s32 	%r109, %r201, %r2;
	mul.wide.s32 	%rd60, %r109, 4;
	add.s64 	%rd61, %rd5, %rd60;
	mov.b32 	%r110, 2147483647;
	st.global.u32 	[%rd61], %r110;
	add.s32 	%r201, %r201, %r20;
	setp.lt.s32 	%p25, %r201, %r19;
	@%p25 bra 	$L__BB2_23;
$L__BB2_24:
	ld.shared.u32 	%r24, [_ZZ30squeeze_momentum_batch_f32_optPKfS0_S0_PKiS0_S2_S0_iiiS0_S0_S0_S0_S2_S0_S0_iPfS3_S3_E10sh_pref_mo];
	setp.ge.s32 	%p26, %r200, %r24;
	@%p26 bra 	$L__BB2_27;
	mov.u32 	%r25, %ntid.x;
	mov.u32 	%r202, %r200;
$L__BB2_26:
	add.s32 	%r111, %r202, %r2;
	mul.wide.s32 	%rd62, %r111, 4;
	add.s64 	%rd63, %rd2, %rd62;
	mov.b32 	%r112, 2147483647;
	st.global.u32 	[%rd63], %r112;
	add.s32 	%r202, %r202, %r25;
	setp.lt.s32 	%p27, %r202, %r24;
	@%p27 bra 	$L__BB2_26;
$L__BB2_27:
	ld.shared.u32 	%r28, [_ZZ30squeeze_momentum_batch_f32_optPKfS0_S0_PKiS0_S2_S0_iiiS0_S0_S0_S0_S2_S0_S0_iPfS3_S3_E10sh_pref_si];
	setp.ge.s32 	%p28, %r200, %r28;
	@%p28 bra 	$L__BB2_30;
	mov.u32 	%r29, %ntid.x;
	mov.u32 	%r203, %r200;
$L__BB2_29:
	add.s32 	%r113, %r203, %r2;
	mul.wide.s32 	%rd64, %r113, 4;
	add.s64 	%rd65, %rd1, %rd64;
	mov.b32 	%r114, 2147483647;
	st.global.u32 	[%rd65], %r114;
	add.s32 	%r203, %r203, %r29;
	setp.lt.s32 	%p29, %r203, %r28;
	@%p29 bra 	$L__BB2_29;
$L__BB2_30:
	setp.ne.s32 	%p30, %r200, 0;
	bar.sync 	0;
	@%p30 bra 	$L__BB2_82;
	ld.shared.u32 	%r34, [_ZZ30squeeze_momentum_batch_f32_optPKfS0_S0_PKiS0_S2_S0_iiiS0_S0_S0_S0_S2_S0_S0_iPfS3_S3_E6sh_lbb];
	ld.shared.u32 	%r35, [_ZZ30squeeze_momentum_batch_f32_optPKfS0_S0_PKiS0_S2_S0_iiiS0_S0_S0_S0_S2_S0_S0_iPfS3_S3_E6sh_lkc];
	ld.shared.u32 	%r115, [_ZZ30squeeze_momentum_batch_f32_optPKfS0_S0_PKiS0_S2_S0_iiiS0_S0_S0_S0_S2_S0_S0_iPfS3_S3_E11sh_start_kc];
	cvt.rn.f32.s32 	%f1, %r35;
	rcp.rn.f32 	%f2, %f1;
	mul.f32 	%f115, %f1, 0f3F000000;
	add.f32 	%f116, %f1, 0f3F800000;
	mul.f32 	%f117, %f115, %f116;
	mul.f32 	%f118, %f116, %f1;
	fma.rn.f32 	%f119, %f1, 0f40000000, 0f3F800000;
	mul.f32 	%f120, %f118, %f119;
	div.rn.f32 	%f121, %f120, 0f40C00000;
	neg.f32 	%f3, %f117;
	mul.f32 	%f122, %f117, %f3;
	fma.rn.f32 	%f123, %f1, %f121, %f122;
	rcp.rn.f32 	%f4, %f123;
	mul.f32 	%f5, %f2, %f117;
	setp.ge.s32 	%p31, %r83, %r82;
	@%p31 bra 	$L__BB2_82;
	ld.shared.f32 	%f6, [_ZZ30squeeze_momentum_batch_f32_optPKfS0_S0_PKiS0_S2_S0_iiiS0_S0_S0_S0_S2_S0_S0_iPfS3_S3_E6sh_mbb];
	ld.shared.f32 	%f7, [_ZZ30squeeze_momentum_batch_f32_optPKfS0_S0_PKiS0_S2_S0_iiiS0_S0_S0_S0_S2_S0_S0_iPfS3_S3_E6sh_mkc];
	ld.shared.u32 	%r37, [_ZZ30squeeze_momentum_batch_f32_optPKfS0_S0_PKiS0_S2_S0_iiiS0_S0_S0_S0_S2_S0_S0_iPfS3_S3_E13sh_bb_seed_ok];
	cvt.rn.f32.s32 	%f125, %r34;
	rcp.rn.f32 	%f8, %f125;
	max.s32 	%r117, %r34, %r35;
	add.s32 	%r118, %r117, -1;
	ld.shared.u32 	%r119, [_ZZ30squeeze_momentum_batch_f32_optPKfS0_S0_PKiS0_S2_S0_iiiS0_S0_S0_S0_S2_S0_S0_iPfS3_S3_E11sh_start_bb];
	max.s32 	%r120, %r119, %r115;
	max.s32 	%r38, %r120, %r118;
	cvta.to.global.u64 	%rd66, %rd33;
	mul.wide.s32 	%rd67, %r35, 4;
	add.s64 	%rd12, %rd66, %rd67;
	add.s32 	%r39, %r83, 1;
	cvt.u16.u32 	%rs1, %r35;
	cvt.u16.u32 	%rs2, %r83;
	shl.b32 	%r121, %r35, 1;
	sub.s32 	%r40, 2, %r121;
	sub.f32 	%f9, %f1, %f5;
	mov.f32 	%f272, 0f00000000;
	mov.b16 	%rs20, 0;
	mov.b32 	%r204, 0;
	mov.u32 	%r205, %r83;
	mov.u16 	%rs21, %rs20;
	mov.f32 	%f271, %f272;
$L__BB2_33:
	sub.s32 	%r122, %r39, %r35;
	add.s32 	%r123, %r122, %r204;
	max.s32 	%r43, %r205, %r123;
	add.s32 	%r44, %r83, %r204;
	sub.s32 	%r124, %r35, %r44;
	add.s32 	%r45, %r43, %r124;
	setp.lt.s32 	%p32, %r205, %r38;
	@%p32 bra 	$L__BB2_48;
	setp.eq.s32 	%p33, %r37, 0;
	@%p33 bra 	$L__BB2_47;
	sub.s32 	%r46, %r205, %r34;
	mul.wide.s32 	%rd68, %r205, 4;
	add.s64 	%rd69, %rd8, %rd68;
	ld.global.nc.f32 	%f248, [%rd69];
	setp.lt.s32 	%p34, %r46, 0;
	mov.f32 	%f246, %f248;
	@%p34 bra 	$L__BB2_37;
	mul.wide.u32 	%rd70, %r46, 4;
	add.s64 	%rd71, %rd8, %rd70;
	ld.global.nc.f32 	%f126, [%rd71];
	sub.f32 	%f246, %f248, %f126;
$L__BB2_37:
	add.s64 	%rd73, %rd7, %rd68;
	ld.global.nc.f32 	%f247, [%rd73];
	@%p34 bra 	$L__BB2_39;
	mul.wide.u32 	%rd74, %r46, 4;
	add.s64 	%rd75, %rd7, %rd74;
	ld.global.nc.f32 	%f127, [%rd75];
	sub.f32 	%f247, %f247, %f127;
$L__BB2_39:
	mul.f32 	%f128, %f8, %f246;
	mul.f32 	%f129, %f8, %f247;
	mul.f32 	%f130, %f128, %f128;
	sub.f32 	%f131, %f129, %f130;
	max.f32 	%f132, %f131, 0f00000000;
	sqrt.rn.f32 	%f133, %f132;
	mul.f32 	%f134, %f6, %f133;
	add.f32 	%f18, %f128, %f134;
	sub.f32 	%f19, %f128, %f134;
	sub.s32 	%r47, %r205, %r35;
	setp.lt.s32 	%p36, %r47, 0;
	@%p36 bra 	$L__BB2_41;
	mul.wide.u32 	%rd76, %r47, 4;
	add.s64 	%rd77, %rd8, %rd76;
	ld.global.nc.f32 	%f135, [%rd77];
	sub.f32 	%f248, %f248, %f135;
$L__BB2_41:
	add.s64 	%rd79, %rd6, %rd68;
	ld.global.nc.f32 	%f249, [%rd79];
	@%p36 bra 	$L__BB2_43;
	mul.wide.u32 	%rd80, %r47, 4;
	add.s64 	%rd81, %rd6, %rd80;
	ld.global.nc.f32 	%f136, [%rd81];
	sub.f32 	%f249, %f249, %f136;
$L__BB2_43:
	mul.f32 	%f137, %f2, %f248;
	mul.f32 	%f138, %f2, %f249;
	mul.f32 	%f139, %f7, %f138;
	add.f32 	%f140, %f137, %f139;
	sub.f32 	%f141, %f137, %f139;
	setp.gt.f32 	%p38, %f19, %f141;
	setp.lt.f32 	%p39, %f18, %f140;
	setp.lt.f32 	%p40, %f19, %f141;
	setp.gt.f32 	%p41, %f18, %f140;
	selp.f32 	%f142, 0f3F800000, 0f00000000, %p41;
	selp.f32 	%f143, %f142, 0f00000000, %p40;
	selp.f32 	%f144, 0fBF800000, %f143, %p39;
	selp.f32 	%f145, %f144, %f143, %p38;
	add.s32 	%r125, %r205, %r2;
	mul.wide.s32 	%rd82, %r125, 4;
	add.s64 	%rd83, %rd5, %rd82;
	st.global.f32 	[%rd83], %f145;
	bra.uni 	$L__BB2_48;
$L__BB2_44:
	setp.ge.s32 	%p68, %r200, %r82;
	@%p68 bra 	$L__BB2_82;
	mov.u32 	%r21, %ntid.x;
$L__BB2_46:
	add.s32 	%r192, %r200, %r2;
	mul.wide.s32 	%rd141, %r192, 4;
	add.s64 	%rd142, %rd5, %rd141;
	mov.b32 	%r193, 2147483647;
	st.global.u32 	[%rd142], %r193;
	add.s64 	%rd143, %rd2, %rd141;
	st.global.u32 	[%rd143], %r193;
	add.s64 	%rd144, %rd1, %rd141;
	st.global.u32 	[%rd144], %r193;
	add.s32 	%r200, %r200, %r21;
	setp.lt.s32 	%p69, %r200, %r82;
	@%p69 bra 	$L__BB2_46;
	bra.uni 	$L__BB2_82;
$L__BB2_47:
	add.s32 	%r126, %r205, %r2;
	mul.wide.s32 	%rd84, %r126, 4;
	add.s64 	%rd85, %rd5, %rd84;
	mov.b32 	%r127, 2147483647;
	st.global.u32 	[%rd85], %r127;
$L__BB2_48:
	setp.lt.s32 	%p42, %r205, %r115;
	@%p42 bra 	$L__BB2_81;
	sub.s32 	%r48, %r205, %r35;
	add.s32 	%r49, %r48, 1;
	ld.global.nc.u32 	%r128, [%rd12];
	mul.lo.s32 	%r129, %r128, %r82;
	cvt.s64.s32 	%rd13, %r129;
	cvt.s64.s32 	%rd86, %r48;
	add.s64 	%rd87, %rd13, %rd86;
	shl.b64 	%rd88, %rd87, 2;
	add.s64 	%rd89, %rd4, %rd88;
	ld.global.nc.f32 	%f146, [%rd89+4];
	mov.b32 	%r130, -1;
	shl.b32 	%r50, %r130, %r128;
	add.s32 	%r131, %r205, %r50;
	add.s32 	%r132, %r131, %r129;
	add.s32 	%r133, %r132, 1;
	mul.wide.s32 	%rd90, %r133, 4;
	add.s64 	%rd91, %rd4, %rd90;
	ld.global.nc.f32 	%f147, [%rd91];
	max.f32 	%f25, %f146, %f147;
	add.s64 	%rd92, %rd3, %rd88;
	ld.global.nc.f32 	%f148, [%rd92+4];
	add.s64 	%rd93, %rd3, %rd90;
	ld.global.nc.f32 	%f149, [%rd93];
	min.f32 	%f26, %f148, %f149;
	mul.wide.s32 	%rd94, %r205, 4;
	add.s64 	%rd95, %rd8, %rd94;
	ld.global.nc.f32 	%f250, [%rd95];
	setp.lt.s32 	%p43, %r48, 0;
	@%p43 bra 	$L__BB2_51;
	mul.wide.u32 	%rd96, %r48, 4;
	add.s64 	%rd97, %rd8, %rd96;
	ld.global.nc.f32 	%f150, [%rd97];
	sub.f32 	%f250, %f250, %f150;
$L__BB2_51:
	mul.f32 	%f151, %f2, %f250;
	add.s64 	%rd99, %rd9, %rd94;
	ld.global.nc.f32 	%f152, [%rd99];
	add.f32 	%f153, %f25, %f26;
	fma.rn.f32 	%f154, %f153, 0fBE800000, %f152;
	fma.rn.f32 	%f30, %f151, 0fBF000000, %f154;
	and.b16  	%rs10, %rs21, 255;
	setp.ne.s16 	%p44, %rs10, 0;
	@%p44 bra 	$L__BB2_84;
	setp.lt.s32 	%p45, %r35, 1;
	@%p45 bra 	$L__BB2_76;
	cvt.u32.u64 	%r141, %rd13;
	add.s32 	%r142, %r50, %r141;
	add.s32 	%r51, %r142, 1;
	add.s32 	%r143, %r45, %r205;
	sub.s32 	%r144, %r44, %r143;
	setp.gt.u32 	%p46, %r144, -4;
	mov.f32 	%f267, 0f3F800000;
	mov.u32 	%r212, %r49;
	@%p46 bra 	$L__BB2_65;
	and.b32  	%r52, %r45, -4;
	add.s32 	%r210, %r48, 2;
	add.s32 	%r209, %r40, %r205;
	add.s32 	%r148, %r48, %r50;
	add.s32 	%r208, %r148, %r141;
	shl.b32 	%r149, %r35, 1;
	sub.s32 	%r150, %r205, %r149;
	add.s32 	%r206, %r150, %r141;
	mov.f32 	%f267, 0f3F800000;
	mov.b32 	%r207, 2;
$L__BB2_55:
	.pragma "nounroll";
	add.s32 	%r62, %r210, -1;
	add.s32 	%r63, %r209, -1;
	add.s32 	%r151, %r206, 2;
	mul.wide.s32 	%rd100, %r151, 4;
	add.s64 	%rd14, %rd4, %rd100;
	ld.global.nc.f32 	%f161, [%rd14];
	add.s32 	%r152, %r208, 2;
	mul.wide.s32 	%rd101, %r152, 4;
	add.s64 	%rd15, %rd4, %rd101;
	ld.global.nc.f32 	%f162, [%rd15];
	max.f32 	%f34, %f161, %f162;
	add.s64 	%rd16, %rd3, %rd100;
	ld.global.nc.f32 	%f163, [%rd16];
	add.s64 	%rd17, %rd3, %rd101;
	ld.global.nc.f32 	%f164, [%rd17];
	min.f32 	%f35, %f163, %f164;
	mul.wide.s32 	%rd102, %r62, 4;
	add.s64 	%rd18, %rd8, %rd102;
	ld.global.nc.f32 	%f254, [%rd18];
	setp.lt.s32 	%p47, %r63, 0;
	@%p47 bra 	$L__BB2_57;
	mul.wide.u32 	%rd103, %r63, 4;
	add.s64 	%rd104, %rd8, %rd103;
	ld.global.nc.f32 	%f165, [%rd104];
	sub.f32 	%f254, %f254, %f165;
$L__BB2_57:
	mul.f32 	%f166, %f2, %f254;
	mul.wide.s32 	%rd105, %r62, 4;
	add.s64 	%rd19, %rd9, %rd105;
	ld.global.nc.f32 	%f167, [%rd19];
	add.f32 	%f168, %f34, %f35;
	fma.rn.f32 	%f169, %f168, 0fBE800000, %f167;
	fma.rn.f32 	%f170, %f166, 0fBF000000, %f169;
	add.s32 	%r64, %r207, -2;
	rem.s32 	%r153, %r64, %r35;
	shl.b32 	%r154, %r153, 2;
	mov.u32 	%r155, s_ring;
	add.s32 	%r156, %r155, %r154;
	st.shared.f32 	[%r156], %f170;
	add.f32 	%f39, %f271, %f170;
	fma.rn.f32 	%f40, %f267, %f170, %f272;
	add.s32 	%r65, %r209, 2;
	ld.global.nc.f32 	%f171, [%rd14+4];
	ld.global.nc.f32 	%f172, [%rd15+4];
	max.f32 	%f41, %f171, %f172;
	ld.global.nc.f32 	%f173, [%rd16+4];
	ld.global.nc.f32 	%f174, [%rd17+4];
	min.f32 	%f42, %f173, %f174;
	ld.global.nc.f32 	%f255, [%rd18+4];
	setp.lt.s32 	%p48, %r209, 0;
	@%p48 bra 	$L__BB2_59;
	mul.wide.u32 	%rd106, %r209, 4;
	add.s64 	%rd107, %rd8, %rd106;
	ld.global.nc.f32 	%f175, [%rd107];
	sub.f32 	%f255, %f255, %f175;
$L__BB2_59:
	add.f32 	%f46, %f267, 0f3F800000;
	mul.f32 	%f176, %f2, %f255;
	ld.global.nc.f32 	%f177, [%rd19+4];
	add.f32 	%f178, %f41, %f42;
	fma.rn.f32 	%f179, %f178, 0fBE800000, %f177;
	fma.rn.f32 	%f180, %f176, 0fBF000000, %f179;
	add.s32 	%r157, %r64, 1;
	rem.s32 	%r158, %r157, %r35;
	shl.b32 	%r159, %r158, 2;
	mov.u32 	%r160, s_ring;
	add.s32 	%r161, %r160, %r159;
	st.shared.f32 	[%r161], %f180;
	add.f32 	%f47, %f39, %f180;
	fma.rn.f32 	%f48, %f46, %f180, %f40;
	add.s32 	%r66, %r209, 1;
	ld.global.nc.f32 	%f181, [%rd14+8];
	ld.global.nc.f32 	%f182, [%rd15+8];
	max.f32 	%f49, %f181, %f182;
	ld.global.nc.f32 	%f183, [%rd16+8];
	ld.global.nc.f32 	%f184, [%rd17+8];
	min.f32 	%f50, %f183, %f184;
	ld.global.nc.f32 	%f256, [%rd18+8];
	setp.lt.s32 	%p49, %r66, 0;
	@%p49 bra 	$L__BB2_61;
	mul.wide.u32 	%rd108, %r66, 4;
	add.s64 	%rd109, %rd8, %rd108;
	ld.global.nc.f32 	%f185, [%rd109];
	sub.f32 	%f256, %f256, %f185;
$L__BB2_61:
	add.f32 	%f54, %f46, 0f3F800000;
	mul.f32 	%f186, %f2, %f256;
	ld.global.nc.f32 	%f187, [%rd19+8];
	add.f32 	%f188, %f49, %f50;
	fma.rn.f32 	%f189, %f188, 0fBE800000, %f187;
	fma.rn.f32 	%f190, %f186, 0fBF000000, %f189;
	rem.s32 	%r162, %r207, %r35;
	shl.b32 	%r163, %r162, 2;
	mov.u32 	%r164, s_ring;
	add.s32 	%r165, %r164, %r163;
	st.shared.f32 	[%r165], %f190;
	add.f32 	%f55, %f47, %f190;
	fma.rn.f32 	%f56, %f54, %f190, %f48;
	ld.global.nc.f32 	%f191, [%rd14+12];
	ld.global.nc.f32 	%f192, [%rd15+12];
	max.f32 	%f57, %f191, %f192;
	ld.global.nc.f32 	%f193, [%rd16+12];
	ld.global.nc.f32 	%f194, [%rd17+12];
	min.f32 	%f58, %f193, %f194;
	ld.global.nc.f32 	%f257, [%rd18+12];
	setp.lt.s32 	%p50, %r65, 0;
	@%p50 bra 	$L__BB2_63;
	mul.wide.u32 	%rd110, %r65, 4;
	add.s64 	%rd111, %rd8, %rd110;
	ld.global.nc.f32 	%f195, [%rd111];
	sub.f32 	%f257, %f257, %f195;
$L__BB2_63:
	add.f32 	%f196, %f54, 0f3F800000;
	mul.f32 	%f197, %f2, %f257;
	ld.global.nc.f32 	%f198, [%rd19+12];
	add.f32 	%f199, %f57, %f58;
	fma.rn.f32 	%f200, %f199, 0fBE800000, %f198;
	fma.rn.f32 	%f201, %f197, 0fBF000000, %f200;
	add.s32 	%r166, %r207, 1;
	rem.s32 	%r167, %r166, %r35;
	shl.b32 	%r168, %r167, 2;
	mov.u32 	%r169, s_ring;
	add.s32 	%r170, %r169, %r168;
	st.shared.f32 	[%r170], %f201;
	add.f32 	%f271, %f55, %f201;
	fma.rn.f32 	%f272, %f196, %f201, %f56;
	add.f32 	%f267, %f196, 0f3F800000;
	add.s32 	%r210, %r210, 4;
	add.s32 	%r209, %r209, 4;
	add.s32 	%r208, %r208, 4;
	add.s32 	%r70, %r207, 4;
	add.s32 	%r206, %r206, 4;
	add.s32 	%r171, %r207, 2;
	setp.eq.s32 	%p51, %r171, %r52;
	mov.u32 	%r207, %r70;
	@%p51 bra 	$L__BB2_64;
	bra.uni 	$L__BB2_55;
$L__BB2_64:
	add.s32 	%r212, %r210, -1;
$L__BB2_65:
	and.b32  	%r172, %r45, 3;
	setp.eq.s32 	%p52, %r172, 0;
	@%p52 bra 	$L__BB2_76;
	cvt.u16.u32 	%rs11, %r43;
	add.s16 	%rs12, %rs20, %rs2;
	sub.s16 	%rs13, %rs1, %rs12;
	add.s16 	%rs5, %rs13, %rs11;
	and.b16  	%rs14, %rs5, 3;
	setp.eq.s16 	%p53, %rs14, 1;
	@%p53 bra 	$L__BB2_72;
	sub.s32 	%r74, %r212, %r35;
	cvt.s64.s32 	%rd112, %r74;
	add.s64 	%rd113, %rd13, %rd112;
	shl.b64 	%rd114, %rd113, 2;
	add.s64 	%rd20, %rd4, %rd114;
	ld.global.nc.f32 	%f203, [%rd20+4];
	add.s32 	%r173, %r212, %r51;
	mul.wide.s32 	%rd115, %r173, 4;
	add.s64 	%rd21, %rd4, %rd115;
	ld.global.nc.f32 	%f204, [%rd21];
	max.f32 	%f72, %f203, %f204;
	add.s64 	%rd22, %rd3, %rd114;
	ld.global.nc.f32 	%f205, [%rd22+4];
	add.s64 	%rd23, %rd3, %rd115;
	ld.global.nc.f32 	%f206, [%rd23];
	min.f32 	%f73, %f205, %f206;
	mul.wide.s32 	%rd116, %r212, 4;
	add.s64 	%rd24, %rd8, %rd116;
	ld.global.nc.f32 	%f263, [%rd24];
	setp.lt.s32 	%p54, %r74, 0;
	@%p54 bra 	$L__BB2_69;
	mul.wide.u32 	%rd117, %r74, 4;
	add.s64 	%rd118, %rd8, %rd117;
	ld.global.nc.f32 	%f207, [%rd118];
	sub.f32 	%f263, %f263, %f207;
$L__BB2_69:
	mul.f32 	%f208, %f2, %f263;
	mul.wide.s32 	%rd119, %r212, 4;
	add.s64 	%rd25, %rd9, %rd119;
	ld.global.nc.f32 	%f209, [%rd25];
	add.f32 	%f210, %f72, %f73;
	fma.rn.f32 	%f211, %f210, 0fBE800000, %f209;
	fma.rn.f32 	%f212, %f208, 0fBF000000, %f211;
	sub.s32 	%r174, %r212, %r49;
	rem.s32 	%r175, %r174, %r35;
	shl.b32 	%r176, %r175, 2;
	mov.u32 	%r177, s_ring;
	add.s32 	%r178, %r177, %r176;
	st.shared.f32 	[%r178], %f212;
	add.f32 	%f77, %f271, %f212;
	fma.rn.f32 	%f78, %f267, %f212, %f272;
	sub.s32 	%r179, %r212, %r35;
	add.s32 	%r75, %r179, 1;
	ld.global.nc.f32 	%f213, [%rd20+8];
	ld.global.nc.f32 	%f214, [%rd21+4];
	max.f32 	%f79, %f213, %f214;
	ld.global.nc.f32 	%f215, [%rd22+8];
	ld.global.nc.f32 	%f216, [%rd23+4];
	min.f32 	%f80, %f215, %f216;
	ld.global.nc.f32 	%f264, [%rd24+4];
	setp.lt.s32 	%p55, %r75, 0;
	@%p55 bra 	$L__BB2_71;
	mul.wide.u32 	%rd120, %r75, 4;
	add.s64 	%rd121, %rd8, %rd120;
	ld.global.nc.f32 	%f217, [%rd121];
	sub.f32 	%f264, %f264, %f217;
$L__BB2_71:
	add.f32 	%f218, %f267, 0f3F800000;
	mul.f32 	%f219, %f2, %f264;
	ld.global.nc.f32 	%f220, [%rd25+4];
	add.f32 	%f221, %f79, %f80;
	fma.rn.f32 	%f222, %f221, 0fBE800000, %f220;
	fma.rn.f32 	%f223, %f219, 0fBF000000, %f222;
	sub.s32 	%r180, %r212, %r48;
	rem.s32 	%r181, %r180, %r35;
	shl.b32 	%r182, %r181, 2;
	add.s32 	%r184, %r177, %r182;
	st.shared.f32 	[%r184], %f223;
	add.f32 	%f271, %f77, %f223;
	fma.rn.f32 	%f272, %f218, %f223, %f78;
	add.f32 	%f267, %f218, 0f3F800000;
	add.s32 	%r212, %r212, 2;
$L__BB2_72:
	and.b16  	%rs15, %rs5, 1;
	setp.eq.b16 	%p56, %rs15, 1;
	not.pred 	%p57, %p56;
	@%p57 bra 	$L__BB2_76;
	sub.s32 	%r78, %r212, %r35;
	cvt.s64.s32 	%rd122, %r78;
	add.s64 	%rd123, %rd13, %rd122;
	shl.b64 	%rd124, %rd123, 2;
	add.s64 	%rd125, %rd4, %rd124;
	ld.global.nc.f32 	%f224, [%rd125+4];
	add.s32 	%r185, %r212, %r51;
	mul.wide.s32 	%rd126, %r185, 4;
	add.s64 	%rd127, %rd4, %rd126;
	ld.global.nc.f32 	%f225, [%rd127];
	max.f32 	%f92, %f224, %f225;
	add.s64 	%rd128, %rd3, %rd124;
	ld.global.nc.f32 	%f226, [%rd128+4];
	add.s64 	%rd129, %rd3, %rd126;
	ld.global.nc.f32 	%f227, [%rd129];
	min.f32 	%f93, %f226, %f227;
	mul.wide.s32 	%rd130, %r212, 4;
	add.s64 	%rd131, %rd8, %rd130;
	ld.global.nc.f32 	%f270, [%rd131];
	setp.lt.s32 	%p58, %r78, 0;
	@%p58 bra 	$L__BB2_75;
	mul.wide.u32 	%rd132, %r78, 4;
	add.s64 	%rd133, %rd8, %rd132;
	ld.global.nc.f32 	%f228, [%rd133];
	sub.f32 	%f270, %f270, %f228;
$L__BB2_75:
	mul.f32 	%f229, %f2, %f270;
	add.s64 	%rd135, %rd9, %rd130;
	ld.global.nc.f32 	%f230, [%rd135];
	add.f32 	%f231, %f92, %f93;
	fma.rn.f32 	%f232, %f231, 0fBE800000, %f230;
	fma.rn.f32 	%f233, %f229, 0fBF000000, %f232;
	sub.s32 	%r186, %r212, %r49;
	rem.s32 	%r187, %r186, %r35;
	shl.b32 	%r188, %r187, 2;
	mov.u32 	%r189, s_ring;
	add.s32 	%r190, %r189, %r188;
	st.shared.f32 	[%r190], %f233;
	add.f32 	%f271, %f271, %f233;
	fma.rn.f32 	%f272, %f267, %f233, %f272;
$L__BB2_76:
	mul.f32 	%f234, %f272, %f1;
	fma.rn.f32 	%f235, %f3, %f271, %f234;
	mul.f32 	%f236, %f4, %f235;
	mul.f32 	%f237, %f2, %f271;
	fma.rn.f32 	%f101, %f236, %f9, %f237;
	add.s32 	%r79, %r2, %r205;
	mul.wide.s32 	%rd136, %r79, 4;
	add.s64 	%rd26, %rd2, %rd136;
	st.global.f32 	[%rd26], %f101;
	setp.lt.s32 	%p59, %r205, 1;
	mov.b16 	%rs21, 1;
	@%p59 bra 	$L__BB2_81;
	ld.global.f32 	%f102, [%rd26+-4];
	abs.f32 	%f238, %f102;
	setp.equ.f32 	%p60, %f238, 0f7F800000;
	abs.f32 	%f239, %f101;
	setp.equ.f32 	%p61, %f239, 0f7F800000;
	or.pred  	%p62, %p60, %p61;
	@%p62 bra 	$L__BB2_79;
	setp.gt.f32 	%p63, %f101, 0f00000000;
	setp.gt.f32 	%p64, %f101, %f102;
	selp.f32 	%f241, 0f3F800000, 0f40000000, %p64;
	setp.lt.f32 	%p65, %f101, %f102;
	selp.f32 	%f242, 0fBF800000, 0fC0000000, %p65;
	selp.f32 	%f243, %f241, %f242, %p63;
	add.s64 	%rd138, %rd1, %rd136;
	st.global.f32 	[%rd138], %f243;
	bra.uni 	$L__BB2_81;
$L__BB2_79:
	setp.lt.s32 	%p66, %r205, %r35;
	@%p66 bra 	$L__BB2_81;
	add.s64 	%rd140, %rd1, %rd136;
	mov.b32 	%r191, 2147483647;
	st.global.u32 	[%rd140], %r191;
$L__BB2_81:
	add.s32 	%r205, %r39, %r204;
	setp.ne.s32 	%p67, %r205, %r82;
	add.s32 	%r204, %r204, 1;
	add.s16 	%rs20, %rs20, 1;
	@%p67 bra 	$L__BB2_33;
$L__BB2_82:
	ret;
$L__BB2_83:
	st.shared.u32 	[_ZZ30squeeze_momentum_batch_f32_optPKfS0_S0_PKiS0_S2_S0_iiiS0_S0_S0_S0_S2_S0_S0_iPfS3_S3_E13sh_bb_seed_ok], %r198;
	add.s32 	%r102, %r87, -1;
	max.s32 	%r103, %r195, %r196;
	max.s32 	%r104, %r102, %r103;
	st.shared.u32 	[_ZZ30squeeze_momentum_batch_f32_optPKfS0_S0_PKiS0_S2_S0_iiiS0_S0_S0_S0_S2_S0_S0_iPfS3_S3_E10sh_pref_sq], %r104;
	st.shared.u32 	[_ZZ30squeeze_momentum_batch_f32_optPKfS0_S0_PKiS0_S2_S0_iiiS0_S0_S0_S0_S2_S0_S0_iPfS3_S3_E10sh_pref_mo], %r195;
	max.s32 	%r105, %r195, %r85;
	st.shared.u32 	[_ZZ30squeeze_momentum_batch_f32_optPKfS0_S0_PKiS0_S2_S0_iiiS0_S0_S0_S0_S2_S0_S0_iPfS3_S3_E10sh_pref_si], %r105;
	bra.uni 	$L__BB2_20;
$L__BB2_84:
	rem.s32 	%r134, %r48, %r35;
	shl.b32 	%r135, %r134, 2;
	mov.u32 	%r136, s_ring;
	add.s32 	%r137, %r136, %r135;
	ld.shared.f32 	%f155, [%r137];
	sub.f32 	%f156, %f272, %f271;
	fma.rn.f32 	%f272, %f1, %f30, %f156;
	sub.f32 	%f157, %f271, %f155;
	add.f32 	%f271, %f30, %f157;
	rem.s32 	%r138, %r205, %r35;
	shl.b32 	%r139, %r138, 2;
	add.s32 	%r140, %r136, %r139;
	st.shared.f32 	[%r140], %f30;
	bra.uni 	$L__BB2_76;

}
	// .globl	squeeze_momentum_many_series_one_param_f32
.visible .entry squeeze_momentum_many_series_one_param_f32(
	.param .u64 .ptr .align 1 squeeze_momentum_many_series_one_param_f32_param_0,
	.param .u64 .ptr .align 1 squeeze_momentum_many_series_one_param_f32_param_1,
	.param .u64 .ptr .align 1 squeeze_momentum_many_series_one_param_f32_param_2,
	.param .u64 .ptr .align 1 squeeze_momentum_many_series_one_param_f32_param_3,
	.param .u32 squeeze_momentum_many_series_one_param_f32_param_4,
	.param .u32 squeeze_momentum_many_series_one_param_f32_param_5,
	.param .u32 squeeze_momentum_many_series_one_param_f32_param_6,
	.param .f32 squeeze_momentum_many_series_one_param_f32_param_7,
	.param .u32 squeeze_momentum_many_series_one_param_f32_param_8,
	.param .f32 squeeze_momentum_many_series_one_param_f32_param_9,
	.param .u64 .ptr .align 1 squeeze_momentum_many_series_one_param_f32_param_10,
	.param .u64 .ptr .align 1 squeeze_momentum_many_series_one_param_f32_param_11,
	.param .u64 .ptr .align 1 squeeze_momentum_many_series_one_param_f32_param_12
)
{
	.reg .pred 	%p<136>;
	.reg .b16 	%rs<54>;
	.reg .b32 	%r<322>;
	.reg .b32 	%f<147>;
	.reg .b64 	%rd<587>;
	.reg .b64 	%fd<569>;

	ld.param.u64 	%rd44, [squeeze_momentum_many_series_one_param_f32_param_0];
	ld.param.u64 	%rd45, [squeeze_momentum_many_series_one_param_f32_param_1];
	ld.param.u64 	%rd47, [squeeze_momentum_many_series_one_param_f32_param_2];
	ld.param.u64 	%rd46, [squeeze_momentum_many_series_one_param_f32_param_3];
	ld.param.u32 	%r120, [squeeze_momentum_many_series_one_param_f32_param_4];
	ld.param.u32 	%r121, [squeeze_momentum_many_series_one_param_f32_param_5];
	ld.param.u32 	%r122, [squeeze_momentum_many_series_one_param_f32_param_6];
	ld.param.u32 	%r123, [squeeze_momentum_many_series_one_param_f32_param_8];
	ld.param.u64 	%rd48, [squeeze_momentum_many_series_one_param_f32_param_10];
	ld.param.u64 	%rd49, [squeeze_momentum_many_series_one_param_f32_param_11];
	ld.param.u64 	%rd50, [squeeze_momentum_many_series_one_param_f32_param_12];
	cvta.to.global.u64 	%rd1, %rd50;
	cvta.to.global.u64 	%rd2, %rd49;
	cvta.to.global.u64 	%rd3, %rd48;
	cvta.to.global.u64 	%rd4, %rd47;
	mov.u32 	%r1, %ctaid.y;
	mov.u32 	%r124, %ctaid.x;
	mov.u32 	%r125, %ntid.x;
	mul.lo.s32 	%r126, %r124, %r125;
	mov.u32 	%r127, %tid.x;
	setp.ge.s32 	%p1, %r1, %r120;
	neg.s32 	%r128, %r127;
	setp.ne.s32 	%p2, %r126, %r128;
	or.pred  	%p3, %p2, %p1;
	@%p3 bra 	$L__BB3_126;
	cvta.to.global.u64 	%rd51, %rd46;
	cvt.u64.u32 	%rd5, %r1;
	mul.wide.u32 	%rd52, %r1, 4;
	add.s64 	%rd53, %rd51, %rd52;
	ld.global.nc.u32 	%r129, [%rd53];
	setp.gt.s32 	%p4, %r129, -1;
	setp.lt.s32 	%p5, %r129, %r121;
	setp.gt.s32 	%p6, %r122, 0;
	and.pred  	%p7, %p4, %p6;
	and.pred  	%p8, %p7, %p5;
	setp.gt.s32 	%p9, %r123, 0;
	and.pred  	%p10, %p9, %p8;
	@%p10 bra 	$L__BB3_15;
	shl.b64 	%rd577, %rd5, 2;
	add.s64 	%rd583, %rd3, %rd577;
	add.s64 	%rd582, %rd2, %rd577;
	add.s64 	%rd581, %rd1, %rd577;
	setp.lt.s32 	%p127, %r121, 1;
	@%p127 bra 	$L__BB3_126;
	and.b32  	%r3, %r121, 7;
	setp.lt.u32 	%p128, %r121, 8;
	@%p128 bra 	$L__BB3_7;
	mul.wide.u32 	%rd10, %r120, 32;
	and.b32  	%r279, %r121, 2147483640;
	neg.s32 	%r285, %r279;
	mul.wide.u32 	%rd11, %r120, 4;
$L__BB3_5:
	.pragma "nounroll";
	add.s64 	%rd539, %rd1, %rd577;
	add.s64 	%rd540, %rd2, %rd577;
	add.s64 	%rd541, %rd3, %rd577;
	mov.b32 	%r280, 2147483647;
	st.global.u32 	[%rd541], %r280;
	st.global.u32 	[%rd540], %r280;
	st.global.u32 	[%rd539], %r280;
	add.s64 	%rd542, %rd541, %rd11;
	st.global.u32 	[%rd542], %r280;
	add.s64 	%rd543, %rd540, %rd11;
	st.global.u32 	[%rd543], %r280;
	add.s64 	%rd544, %rd539, %rd11;
	st.global.u32 	[%rd544], %r280;
	add.s64 	%rd545, %rd542, %rd11;
	st.global.u32 	[%rd545], %r280;
	add.s64 	%rd546, %rd543, %rd11;
	st.global.u32 	[%rd546], %r280;
	add.s64 	%rd547, %rd544, %rd11;
	st.global.u32 	[%rd547], %r280;
	add.s64 	%rd548, %rd545, %rd11;
	st.global.u32 	[%rd548], %r280;
	add.s64 	%rd549, %rd546, %rd11;
	st.global.u32 	[%rd549], %r280;
	add.s64 	%rd550, %rd547, %rd11;
	st.global.u32 	[%rd550], %r280;
	add.s64 	%rd551, %rd548, %rd11;
	st.global.u32 	[%rd551], %r280;
	add.s64 	%rd552, %rd549, %rd11;
	st.global.u32 	[%rd552], %r280;
	add.s64 	%rd553, %rd550, %rd11;
	st.global.u32 	[%rd553], %r280;
	add.s64 	%rd554, %rd551, %rd11;
	st.global.u32 	[%rd554], %r280;
	add.s64 	%rd555, %rd552, %rd11;
	st.global.u32 	[%rd555], %r280;
	add.s64 	%rd556, %rd553, %rd11;
	st.global.u32 	[%rd556], %r280;
	add.s64 	%rd557, %rd554, %rd11;
	st.global.u32 	[%rd557], %r280;
	add.s64 	%rd558, %rd555, %rd11;
	st.global.u32 	[%rd558], %r280;
	add.s64 	%rd559, %rd556, %rd11;
	st.global.u32 	[%rd559], %r280;
	add.s64 	%rd560, %rd557, %rd11;
	st.global.u32 	[%rd560], %r280;
	add.s64 	%rd561, %rd558, %rd11;
	st.global.u32 	[%rd561], %r280;
	add.s64 	%rd562, %rd559, %rd11;
	st.global.u32 	[%rd562], %r280;
	add.s64 	%rd577, %rd577, %rd10;
	add.s32 	%r285, %r285, 8;
	setp.eq.s32 	%p129, %r285, 0;
	@%p129 bra 	$L__BB3_6;
	bra.uni 	$L__BB3_5;
$L__BB3_6:
	add.s64 	%rd581, %rd1, %rd577;
	add.s64 	%rd582, %rd2, %rd577;
	add.s64 	%rd583, %rd3, %rd577;
$L__BB3_7:
	setp.eq.s32 	%p130, %r3, 0;
	@%p130 bra 	$L__BB3_126;
	and.b32  	%r119, %r121, 3;
	setp.lt.u32 	%p131, %r3, 4;
	@%p131 bra 	$L__BB3_10;
	mov.b32 	%r281, 2147483647;
	st.global.u32 	[%rd583], %r281;
	st.global.u32 	[%rd582], %r281;
	st.global.u32 	[%rd581], %r281;
	mul.wide.u32 	%rd563, %r120, 4;
	add.s64 	%rd564, %rd583, %rd563;
	add.s64 	%rd565, %rd582, %rd563;
	add.s64 	%rd566, %rd581, %rd563;
	st.global.u32 	[%rd564], %r281;
	st.global.u32 	[%rd565], %r281;
	st.global.u32 	[%rd566], %r281;
	add.s64 	%rd567, %rd564, %rd563;
	add.s64 	%rd568, %rd565, %rd563;
	add.s64 	%rd569, %rd566, %rd563;
	st.global.u32 	[%rd567], %r281;
	st.global.u32 	[%rd568], %r281;
	st.global.u32 	[%rd569], %r281;
	add.s64 	%rd570, %rd567, %rd563;
	add.s64 	%rd571, %rd568, %rd563;
	add.s64 	%rd572, %rd569, %rd563;
	st.global.u32 	[%rd570], %r281;
	st.global.u32 	[%rd571], %r281;
	st.global.u32 	[%rd572], %r281;
	add.s64 	%rd583, %rd570, %rd563;
	add.s64 	%rd582, %rd571, %rd563;
	add.s64 	%rd581, %rd572, %rd563;
$L__BB3_10:
	setp.eq.s32 	%p132, %r119, 0;
	@%p132 bra 	$L__BB3_126;
	setp.eq.s32 	%p133, %r119, 1;
	@%p133 bra 	$L__BB3_13;
	mov.b32 	%r282, 2147483647;
	st.global.u32 	[%rd583], %r282;
	st.global.u32 	[%rd582], %r282;
	st.global.u32 	[%rd581], %r282;
	mul.wide.u32 	%rd573, %r120, 4;
	add.s64 	%rd574, %rd583, %rd573;
	add.s64 	%rd575, %rd582, %rd573;
	add.s64 	%rd576, %rd581, %rd573;
	st.global.u32 	[%rd574], %r282;
	st.global.u32 	[%rd575], %r282;
	st.global.u32 	[%rd576], %r282;
	add.s64 	%rd583, %rd574, %rd573;
	add.s64 	%rd582, %rd575, %rd573;
	add.s64 	%rd581, %rd576, %rd573;
$L__BB3_13:
	and.b32  	%r283, %r121, 1;
	setp.eq.b32 	%p134, %r283, 1;
	not.pred 	%p135, %p134;
	@%p135 bra 	$L__BB3_126;
	mov.b32 	%r284, 2147483647;
	st.global.u32 	[%rd583], %r284;
	st.global.u32 	[%rd582], %r284;
	st.global.u32 	[%rd581], %r284;
	bra.uni 	$L__BB3_126;
$L__BB3_15:
	max.u32 	%r7, %r122, %r123;
	add.s32 	%r8, %r7, -1;
	add.s32 	%r9, %r123, -1;
	cvt.rn.f64.u32 	%fd1, %r123;
	rcp.rn.f64 	%fd2, %fd1;
	mul.f64 	%fd123, %fd1, 0d3FE0000000000000;
	add.s32 	%r130, %r123, 1;
	cvt.rn.f64.u32 	%fd124, %r130;
	mul.f64 	%fd3, %fd123, %fd124;
	mul.f64 	%fd125, %fd1, %fd124;
	shl.b32 	%r10, %r123, 1;
	add.s32 	%r11, %r130, %r123;
	cvt.rn.f64.u32 	%fd126, %r11;
	mul.f64 	%fd127, %fd125, %fd126;
	div.rn.f64 	%fd128, %fd127, 0d4018000000000000;
	mul.f64 	%fd129, %fd128, %fd1;
	mul.f64 	%fd130, %fd3, %fd3;
	sub.f64 	%fd4, %fd129, %fd130;
	add.s32 	%r12, %r129, %r122;
	add.s32 	%r13, %r129, %r123;
	add.s32 	%r14, %r9, %r129;
	setp.gt.s32 	%p11, %r12, %r121;
	mov.f64 	%fd516, 0d0000000000000000;
	mov.f64 	%fd517, %fd516;
	@%p11 bra 	$L__BB3_28;
	add.s32 	%r131, %r129, 1;
	max.u32 	%r132, %r12, %r131;
	sub.s32 	%r15, %r132, %r129;
	and.b32  	%r16, %r15, 15;
	sub.s32 	%r133, %r129, %r132;
	setp.gt.u32 	%p12, %r133, -16;
	mov.f64 	%fd517, 0d0000000000000000;
	mov.u32 	%r288, %r129;
	mov.f64 	%fd516, %fd517;
	@%p12 bra 	$L__BB3_19;
	and.b32  	%r17, %r15, -16;
	mov.b32 	%r287, 0;
	mov.f64 	%fd517, 0d0000000000000000;
	mov.u32 	%r288, %r129;
$L__BB3_18:
	.pragma "nounroll";
	mul.wide.u32 	%rd54, %r288, %r120;
	add.s64 	%rd55, %rd54, %rd5;
	shl.b64 	%rd56, %rd55, 2;
	add.s64 	%rd57, %rd4, %rd56;
	ld.global.nc.f32 	%f5, [%rd57];
	cvt.f64.f32 	%fd134, %f5;
	add.f64 	%fd135, %fd517, %fd134;
	fma.rn.f64 	%fd136, %fd134, %fd134, %fd516;
	add.s32 	%r135, %r288, 1;
	mul.wide.u32 	%rd58, %r135, %r120;
	add.s64 	%rd59, %rd58, %rd5;
	shl.b64 	%rd60, %rd59, 2;
	add.s64 	%rd61, %rd4, %rd60;
	ld.global.nc.f32 	%f6, [%rd61];
	cvt.f64.f32 	%fd137, %f6;
	add.f64 	%fd138, %fd135, %fd137;
	fma.rn.f64 	%fd139, %fd137, %fd137, %fd136;
	add.s32 	%r136, %r288, 2;
	mul.wide.u32 	%rd62, %r136, %r120;
	add.s64 	%rd63, %rd62, %rd5;
	shl.b64 	%rd64, %rd63, 2;
	add.s64 	%rd65, %rd4, %rd64;
	ld.global.nc.f32 	%f7, [%rd65];
	cvt.f64.f32 	%fd140, %f7;
	add.f64 	%fd141, %fd138, %fd140;
	fma.rn.f64 	%fd142, %fd140, %fd140, %fd139;
	add.s32 	%r137, %r288, 3;
	mul.wide.u32 	%rd66, %r137, %r120;
	add.s64 	%rd67, %rd66, %rd5;
	shl.b64 	%rd68, %rd67, 2;
	add.s64 	%rd69, %rd4, %rd68;
	ld.global.nc.f32 	%f8, [%rd69];
	cvt.f64.f32 	%fd143, %f8;
	add.f64 	%fd144, %fd141, %fd143;
	fma.rn.f64 	%fd145, %fd143, %fd143, %fd142;
	add.s32 	%r138, %r288, 4;
	mul.wide.u32 	%rd70, %r138, %r120;
	add.s64 	%rd71, %rd70, %rd5;
	shl.b64 	%rd72, %rd71, 2;
	add.s64 	%rd73, %rd4, %rd72;
	ld.global.nc.f32 	%f9, [%rd73];
	cvt.f64.f32 	%fd146, %f9;
	add.f64 	%fd147, %fd144, %fd146;
	fma.rn.f64 	%fd148, %fd146, %fd146, %fd145;
	add.s32 	%r139, %r288, 5;
	mul.wide.u32 	%rd74, %r139, %r120;
	add.s64 	%rd75, %rd74, %rd5;
	shl.b64 	%rd76, %rd75, 2;
	add.s64 	%rd77, %rd4, %rd76;
	ld.global.nc.f32 	%f10, [%rd77];
	cvt.f64.f32 	%fd149, %f10;
	add.f64 	%fd150, %fd147, %fd149;
	fma.rn.f64 	%fd151, %fd149, %fd149, %fd148;
	add.s32 	%r140, %r288, 6;
	mul.wide.u32 	%rd78, %r140, %r120;
	add.s64 	%rd79, %rd78, %rd5;
	shl.b64 	%rd80, %rd79, 2;
	add.s64 	%rd81, %rd4, %rd80;
	ld.global.nc.f32 	%f11, [%rd81];
	cvt.f64.f32 	%fd152, %f11;
	add.f64 	%fd153, %fd150, %fd152;
	fma.rn.f64 	%fd154, %fd152, %fd152, %fd151;
	add.s32 	%r141, %r288, 7;
	mul.wide.u32 	%rd82, %r141, %r120;
	add.s64 	%rd83, %rd82, %rd5;
	shl.b64 	%rd84, %rd83, 2;
	add.s64 	%rd85, %rd4, %rd84;
	ld.global.nc.f32 	%f12, [%rd85];
	cvt.f64.f32 	%fd155, %f12;
	add.f64 	%fd156, %fd153, %fd155;
	fma.rn.f64 	%fd157, %fd155, %fd155, %fd154;
	add.s32 	%r142, %r288, 8;
	mul.wide.u32 	%rd86, %r142, %r120;
	add.s64 	%rd87, %rd86, %rd5;
	shl.b64 	%rd88, %rd87, 2;
	add.s64 	%rd89, %rd4, %rd88;
	ld.global.nc.f32 	%f13, [%rd89];
	cvt.f64.f32 	%fd158, %f13;
	add.f64 	%fd159, %fd156, %fd158;
	fma.rn.f64 	%fd160, %fd158, %fd158, %fd157;
	add.s32 	%r143, %r288, 9;
	mul.wide.u32 	%rd90, %r143, %r120;
	add.s64 	%rd91, %rd90, %rd5;
	shl.b64 	%rd92, %rd91, 2;
	add.s64 	%rd93, %rd4, %rd92;
	ld.global.nc.f32 	%f14, [%rd93];
	cvt.f64.f32 	%fd161, %f14;
	add.f64 	%fd162, %fd159, %fd161;
	fma.rn.f64 	%fd163, %fd161, %fd161, %fd160;
	add.s32 	%r144, %r288, 10;
	mul.wide.u32 	%rd94, %r144, %r120;
	add.s64 	%rd95, %rd94, %rd5;
	shl.b64 	%rd96, %rd95, 2;
	add.s64 	%rd97, %rd4, %rd96;
	ld.global.nc.f32 	%f15, [%rd97];
	cvt.f64.f32 	%fd164, %f15;
	add.f64 	%fd165, %fd162, %fd164;
	fma.rn.f64 	%fd166, %fd164, %fd164, %fd163;
	add.s32 	%r145, %r288, 11;
	mul.wide.u32 	%rd98, %r145, %r120;
	add.s64 	%rd99, %rd98, %rd5;
	shl.b64 	%rd100, %rd99, 2;
	add.s64 	%rd101, %rd4, %rd100;
	ld.global.nc.f32 	%f16, [%rd101];
	cvt.f64.f32 	%fd167, %f16;
	add.f64 	%fd168, %fd165, %fd167;
	fma.rn.f64 	%fd169, %fd167, %fd167, %fd166;
	add.s32 	%r146, %r288, 12;
	mul.wide.u32 	%rd102, %r146, %r120;
	add.s64 	%rd103, %rd102, %rd5;
	shl.b64 	%rd104, %rd103, 2;
	add.s64 	%rd105, %rd4, %rd104;
	ld.global.nc.f32 	%f17, [%rd105];
	cvt.f64.f32 	%fd170, %f17;
	add.f64 	%fd171, %fd168, %fd170;
	fma.rn.f64 	%fd172, %fd170, %fd170, %fd169;
	add.s32 	%r147, %r288, 13;
	mul.wide.u32 	%rd106, %r147, %r120;
	add.s64 	%rd107, %rd106, %rd5;
	shl.b64 	%rd108, %rd107, 2;
	add.s64 	%rd109, %rd4, %rd108;
	ld.global.nc.f32 	%f18, [%rd109];
	cvt.f64.f32 	%fd173, %f18;
	add.f64 	%fd174, %fd171, %fd173;
	fma.rn.f64 	%fd175, %fd173, %fd173, %fd172;
	add.s32 	%r148, %r288, 14;
	mul.wide.u32 	%rd110, %r148, %r120;
	add.s64 	%rd111, %rd110, %rd5;
	shl.b64 	%rd112, %rd111, 2;
	add.s64 	%rd113, %rd4, %rd112;
	ld.global.nc.f32 	%f19, [%rd113];
	cvt.f64.f32 	%fd176, %f19;
	add.f64 	%fd177, %fd174, %fd176;
	fma.rn.f64 	%fd178, %fd176, %fd176, %fd175;
	add.s32 	%r149, %r288, 15;
	mul.wide.u32 	%rd114, %r149, %r120;
	add.s64 	%rd115, %rd114, %rd5;
	shl.b64 	%rd116, %rd115, 2;
	add.s64 	%rd117, %rd4, %rd116;
	ld.global.nc.f32 	%f20, [%rd117];
	cvt.f64.f32 	%fd179, %f20;
	add.f64 	%fd517, %fd177, %fd179;
	fma.rn.f64 	%fd516, %fd179, %fd179, %fd178;
	add.s32 	%r288, %r288, 16;
	add.s32 	%r287, %r287, 16;
	setp.ne.s32 	%p13, %r287, %r17;
	@%p13 bra 	$L__BB3_18;
$L__BB3_19:
	setp.eq.s32 	%p14, %r16, 0;
	@%p14 bra 	$L__BB3_28;
	and.b32  	%r23, %r15, 7;
	setp.lt.u32 	%p15, %r16, 8;
	@%p15 bra 	$L__BB3_22;
	mul.wide.u32 	%rd118, %r288, %r120;
	add.s64 	%rd119, %rd118, %rd5;
	shl.b64 	%rd120, %rd119, 2;
	add.s64 	%rd121, %rd4, %rd120;
	ld.global.nc.f32 	%f21, [%rd121];
	cvt.f64.f32 	%fd181, %f21;
	add.f64 	%fd182, %fd517, %fd181;
	fma.rn.f64 	%fd183, %fd181, %fd181, %fd516;
	add.s32 	%r150, %r288, 1;
	mul.wide.u32 	%rd122, %r150, %r120;
	add.s64 	%rd123, %rd122, %rd5;
	shl.b64 	%rd124, %rd123, 2;
	add.s64 	%rd125, %rd4, %rd124;
	ld.global.nc.f32 	%f22, [%rd125];
	cvt.f64.f32 	%fd184, %f22;
	add.f64 	%fd185, %fd182, %fd184;
	fma.rn.f64 	%fd186, %fd184, %fd184, %fd183;
	add.s32 	%r151, %r288, 2;
	mul.wide.u32 	%rd126, %r151, %r120;
	add.s64 	%rd127, %rd126, %rd5;
	shl.b64 	%rd128, %rd127, 2;
	add.s64 	%rd129, %rd4, %rd128;
	ld.global.nc.f32 	%f23, [%rd129];
	cvt.f64.f32 	%fd187, %f23;
	add.f64 	%fd188, %fd185, %fd187;
	fma.rn.f64 	%fd189, %fd187, %fd187, %fd186;
	add.s32 	%r152, %r288, 3;
	mul.wide.u32 	%rd130, %r152, %r120;
	add.s64 	%rd131, %rd130, %rd5;
	shl.b64 	%rd132, %rd131, 2;
	add.s64 	%rd133, %rd4, %rd132;
	ld.global.nc.f32 	%f24, [%rd133];
	cvt.f64.f32 	%fd190, %f24;
	add.f64 	%fd191, %fd188, %fd190;
	fma.rn.f64 	%fd192, %fd190, %fd190, %fd189;
	add.s32 	%r153, %r288, 4;
	mul.wide.u32 	%rd134, %r153, %r120;
	add.s64 	%rd135, %rd134, %rd5;
	shl.b64 	%rd136, %rd135, 2;
	add.s64 	%rd137, %rd4, %rd136;
	ld.global.nc.f32 	%f25, [%rd137];
	cvt.f64.f32 	%fd193, %f25;
	add.f64 	%fd194, %fd191, %fd193;
	fma.rn.f64 	%fd195, %fd193, %fd193, %fd192;
	add.s32 	%r154, %r288, 5;
	mul.wide.u32 	%rd138, %r154, %r120;
	add.s64 	%rd139, %rd138, %rd5;
	shl.b64 	%rd140, %rd139, 2;
	add.s64 	%rd141, %rd4, %rd140;
	ld.global.nc.f32 	%f26, [%rd141];
	cvt.f64.f32 	%fd196, %f26;
	add.f64 	%fd197, %fd194, %fd196;
	fma.rn.f64 	%fd198, %fd196, %fd196, %fd195;
	add.s32 	%r155, %r288, 6;
	mul.wide.u32 	%rd142, %r155, %r120;
	add.s64 	%rd143, %rd142, %rd5;
	shl.b64 	%rd144, %rd143, 2;
	add.s64 	%rd145, %rd4, %rd144;
	ld.global.nc.f32 	%f27, [%rd145];
	cvt.f64.f32 	%fd199, %f27;
	add.f64 	%fd200, %fd197, %fd199;
	fma.rn.f64 	%fd201, %fd199, %fd199, %fd198;
	add.s32 	%r156, %r288, 7;
	mul.wide.u32 	%rd146, %r156, %r120;
	add.s64 	%rd147, %rd146, %rd5;
	shl.b64 	%rd148, %rd147, 2;
	add.s64 	%rd149, %rd4, %rd148;
	ld.global.nc.f32 	%f28, [%rd149];
	cvt.f64.f32 	%fd202, %f28;
	add.f64 	%fd517, %fd200, %fd202;
	fma.rn.f64 	%fd516, %fd202, %fd202, %fd201;
	add.s32 	%r288, %r288, 8;
$L__BB3_22:
	setp.eq.s32 	%p16, %r23, 0;
	@%p16 bra 	$L__BB3_28;
	and.b32  	%r26, %r15, 3;
	setp.lt.u32 	%p17, %r23, 4;
	@%p17 bra 	$L__BB3_25;
	mul.wide.u32 	%rd150, %r288, %r120;
	add.s64 	%rd151, %rd150, %rd5;
	shl.b64 	%rd152, %rd151, 2;
	add.s64 	%rd153, %rd4, %rd152;
	ld.global.nc.f32 	%f29, [%rd153];
	cvt.f64.f32 	%fd204, %f29;
	add.f64 	%fd205, %fd517, %fd204;
	fma.rn.f64 	%fd206, %fd204, %fd204, %fd516;
	add.s32 	%r157, %r288, 1;
	mul.wide.u32 	%rd154, %r157, %r120;
	add.s64 	%rd155, %rd154, %rd5;
	shl.b64 	%rd156, %rd155, 2;
	add.s64 	%rd157, %rd4, %rd156;
	ld.global.nc.f32 	%f30, [%rd157];
	cvt.f64.f32 	%fd207, %f30;
	add.f64 	%fd208, %fd205, %fd207;
	fma.rn.f64 	%fd209, %fd207, %fd207, %fd206;
	add.s32 	%r158, %r288, 2;
	mul.wide.u32 	%rd158, %r158, %r120;
	add.s64 	%rd159, %rd158, %rd5;
	shl.b64 	%rd160, %rd159, 2;
	add.s64 	%rd161, %rd4, %rd160;
	ld.global.nc.f32 	%f31, [%rd161];
	cvt.f64.f32 	%fd210, %f31;
	add.f64 	%fd211, %fd208, %fd210;
	fma.rn.f64 	%fd212, %fd210, %fd210, %fd209;
	add.s32 	%r159, %r288, 3;
	mul.wide.u32 	%rd162, %r159, %r120;
	add.s64 	%rd163, %rd162, %rd5;
	shl.b64 	%rd164, %rd163, 2;
	add.s64 	%rd165, %rd4, %rd164;
	ld.global.nc.f32 	%f32, [%rd165];
	cvt.f64.f32 	%fd213, %f32;
	add.f64 	%fd517, %fd211, %fd213;
	fma.rn.f64 	%fd516, %fd213, %fd213, %fd212;
	add.s32 	%r288, %r288, 4;
$L__BB3_25:
	setp.eq.s32 	%p18, %r26, 0;
	@%p18 bra 	$L__BB3_28;
	mov.b32 	%r292, 0;
$L__BB3_27:
	.pragma "nounroll";
	mul.wide.u32 	%rd166, %r288, %r120;
	add.s64 	%rd167, %rd166, %rd5;
	shl.b64 	%rd168, %rd167, 2;
	add.s64 	%rd169, %rd4, %rd168;
	ld.global.nc.f32 	%f33, [%rd169];
	cvt.f64.f32 	%fd214, %f33;
	add.f64 	%fd517, %fd517, %fd214;
	fma.rn.f64 	%fd516, %fd214, %fd214, %fd516;
	add.s32 	%r288, %r288, 1;
	add.s32 	%r292, %r292, 1;
	setp.ne.s32 	%p19, %r292, %r26;
	@%p19 bra 	$L__BB3_27;
$L__BB3_28:
	setp.gt.s32 	%p20, %r13, %r121;
	cvta.to.global.u64 	%rd170, %rd44;
	shl.b64 	%rd171, %rd5, 2;
	add.s64 	%rd14, %rd170, %rd171;
	cvta.to.global.u64 	%rd172, %rd45;
	add.s64 	%rd15, %rd172, %rd171;
	mov.f64 	%fd531, 0d0000000000000000;
	mov.f64 	%fd532, %fd531;
	@%p20 bra 	$L__BB3_46;
	add.s32 	%r161, %r129, 1;
	max.s32 	%r162, %r13, %r161;
	sub.s32 	%r33, %r162, %r129;
	and.b32  	%r34, %r33, 3;
	sub.s32 	%r163, %r129, %r162;
	setp.gt.u32 	%p21, %r163, -4;
	mov.f64 	%fd532, 0d0000000000000000;
	mov.u32 	%r295, %r129;
	mov.f64 	%fd531, %fd532;
	@%p21 bra 	$L__BB3_35;
	and.b32  	%r35, %r33, -4;
	mov.b32 	%r294, 0;
	mov.f64 	%fd532, 0d0000000000000000;
	mov.u32 	%r295, %r129;
$L__BB3_31:
	.pragma "nounroll";
	mul.wide.u32 	%rd16, %r295, %r120;
	add.s64 	%rd173, %rd16, %rd5;
	shl.b64 	%rd174, %rd173, 2;
	add.s64 	%rd175, %rd4, %rd174;
	ld.global.nc.f32 	%f1, [%rd175];
	setp.ne.s32 	%p22, %r295, 0;
	@%p22 bra 	$L__BB3_33;
	ld.global.nc.f32 	%f37, [%rd14];
	cvt.f64.f32 	%fd229, %f37;
	ld.global.nc.f32 	%f38, [%rd15];
	cvt.f64.f32 	%fd230, %f38;
	sub.f64 	%fd231, %fd229, %fd230;
	abs.f64 	%fd520, %fd231;
	bra.uni 	$L__BB3_34;
$L__BB3_33:
	add.s32 	%r165, %r295, -1;
	mul.wide.u32 	%rd176, %r165, %r120;
	add.s64 	%rd177, %rd176, %rd5;
	shl.b64 	%rd178, %rd177, 2;
	add.s64 	%rd179, %rd4, %rd178;
	ld.global.nc.f32 	%f34, [%rd179];
	cvt.f64.f32 	%fd219, %f34;
	shl.b64 	%rd180, %rd16, 2;
	add.s64 	%rd181, %rd14, %rd180;
	ld.global.nc.f32 	%f35, [%rd181];
	cvt.f64.f32 	%fd220, %f35;
	add.s64 	%rd182, %rd15, %rd180;
	ld.global.nc.f32 	%f36, [%rd182];
	cvt.f64.f32 	%fd221, %f36;
	sub.f64 	%fd222, %fd220, %fd221;
	abs.f64 	%fd223, %fd222;
	sub.f64 	%fd224, %fd220, %fd219;
	abs.f64 	%fd225, %fd224;
	sub.f64 	%fd226, %fd221, %fd219;
	abs.f64 	%fd227, %fd226;
	max.f64 	%fd228, %fd223, %fd225;
	max.f64 	%fd520, %fd228, %fd227;
$L__BB3_34:
	cvt.f64.f32 	%fd232, %f1;
	add.f64 	%fd233, %fd531, %fd520;
	add.s32 	%r166, %r295, 1;
	mul.wide.u32 	%rd183, %r166, %r120;
	add.s64 	%rd184, %rd183, %rd5;
	shl.b64 	%rd185, %rd184, 2;
	add.s64 	%rd186, %rd4, %rd185;
	ld.global.nc.f32 	%f39, [%rd186];
	cvt.f64.f32 	%fd234, %f39;
	add.f64 	%fd235, %fd532, %fd232;
	add.f64 	%fd236, %fd235, %fd234;
	shl.b64 	%rd187, %rd183, 2;
	add.s64 	%rd188, %rd14, %rd187;
	ld.global.nc.f32 	%f40, [%rd188];
	cvt.f64.f32 	%fd237, %f40;
	add.s64 	%rd189, %rd15, %rd187;
	ld.global.nc.f32 	%f41, [%rd189];
	cvt.f64.f32 	%fd238, %f41;
	sub.f64 	%fd239, %fd237, %fd238;
	abs.f64 	%fd240, %fd239;
	sub.f64 	%fd241, %fd237, %fd232;
	abs.f64 	%fd242, %fd241;
	sub.f64 	%fd243, %fd238, %fd232;
	abs.f64 	%fd244, %fd243;
	max.f64 	%fd245, %fd240, %fd242;
	max.f64 	%fd246, %fd245, %fd244;
	add.f64 	%fd247, %fd233, %fd246;
	add.s32 	%r167, %r295, 2;
	mul.wide.u32 	%rd190, %r167, %r120;
	add.s64 	%rd191, %rd190, %rd5;
	shl.b64 	%rd192, %rd191, 2;
	add.s64 	%rd193, %rd4, %rd192;
	ld.global.nc.f32 	%f42, [%rd193];
	cvt.f64.f32 	%fd248, %f42;
	add.f64 	%fd249, %fd236, %fd248;
	shl.b64 	%rd194, %rd190, 2;
	add.s64 	%rd195, %rd14, %rd194;
	ld.global.nc.f32 	%f43, [%rd195];
	cvt.f64.f32 	%fd250, %f43;
	add.s64 	%rd196, %rd15, %rd194;
	ld.global.nc.f32 	%f44, [%rd196];
	cvt.f64.f32 	%fd251, %f44;
	sub.f64 	%fd252, %fd250, %fd251;
	abs.f64 	%fd253, %fd252;
	sub.f64 	%fd254, %fd250, %fd234;
	abs.f64 	%fd255, %fd254;
	sub.f64 	%fd256, %fd251, %fd234;
	abs.f64 	%fd257, %fd256;
	max.f64 	%fd258, %fd253, %fd255;
	max.f64 	%fd259, %fd258, %fd257;
	add.f64 	%fd260, %fd247, %fd259;
	add.s32 	%r168, %r295, 3;
	mul.wide.u32 	%rd197, %r168, %r120;
	add.s64 	%rd198, %rd197, %rd5;
	shl.b64 	%rd199, %rd198, 2;
	add.s64 	%rd200, %rd4, %rd199;
	ld.global.nc.f32 	%f45, [%rd200];
	cvt.f64.f32 	%fd261, %f45;
	add.f64 	%fd532, %fd249, %fd261;
	shl.b64 	%rd201, %rd197, 2;
	add.s64 	%rd202, %rd14, %rd201;
	ld.global.nc.f32 	%f46, [%rd202];
	cvt.f64.f32 	%fd262, %f46;
	add.s64 	%rd203, %rd15, %rd201;
	ld.global.nc.f32 	%f47, [%rd203];
	cvt.f64.f32 	%fd263, %f47;
	sub.f64 	%fd264, %fd262, %fd263;
	abs.f64 	%fd265, %fd264;
	sub.f64 	%fd266, %fd262, %fd248;
	abs.f64 	%fd267, %fd266;
	sub.f64 	%fd268, %fd263, %fd248;
	abs.f64 	%fd269, %fd268;
	max.f64 	%fd270, %fd265, %fd267;
	max.f64 	%fd271, %fd270, %fd269;
	add.f64 	%fd531, %fd260, %fd271;
	add.s32 	%r295, %r295, 4;
	add.s32 	%r294, %r294, 4;
	setp.ne.s32 	%p23, %r294, %r35;
	@%p23 bra 	$L__BB3_31;
$L__BB3_35:
	setp.eq.s32 	%p24, %r34, 0;
	@%p24 bra 	$L__BB3_46;
	setp.eq.s32 	%p25, %r34, 1;
	@%p25 bra 	$L__BB3_41;
	mul.wide.u32 	%rd17, %r295, %r120;
	add.s64 	%rd204, %rd17, %rd5;
	shl.b64 	%rd205, %rd204, 2;
	add.s64 	%rd206, %rd4, %rd205;
	ld.global.nc.f32 	%f2, [%rd206];
	setp.eq.s32 	%p26, %r295, 0;
	@%p26 bra 	$L__BB3_39;
	add.s32 	%r169, %r295, -1;
	mul.wide.u32 	%rd207, %r169, %r120;
	add.s64 	%rd208, %rd207, %rd5;
	shl.b64 	%rd209, %rd208, 2;
	add.s64 	%rd210, %rd4, %rd209;
	ld.global.nc.f32 	%f48, [%rd210];
	cvt.f64.f32 	%fd273, %f48;
	shl.b64 	%rd211, %rd17, 2;
	add.s64 	%rd212, %rd14, %rd211;
	ld.global.nc.f32 	%f49, [%rd212];
	cvt.f64.f32 	%fd274, %f49;
	add.s64 	%rd213, %rd15, %rd211;
	ld.global.nc.f32 	%f50, [%rd213];
	cvt.f64.f32 	%fd275, %f50;
	sub.f64 	%fd276, %fd274, %fd275;
	abs.f64 	%fd277, %fd276;
	sub.f64 	%fd278, %fd274, %fd273;
	abs.f64 	%fd279, %fd278;
	sub.f64 	%fd280, %fd275, %fd273;
	abs.f64 	%fd281, %fd280;
	max.f64 	%fd282, %fd277, %fd279;
	max.f64 	%fd525, %fd282, %fd281;
	bra.uni 	$L__BB3_40;
$L__BB3_39:
	ld.global.nc.f32 	%f51, [%rd14];
	cvt.f64.f32 	%fd283, %f51;
	ld.global.nc.f32 	%f52, [%rd15];
	cvt.f64.f32 	%fd284, %f52;
	sub.f64 	%fd285, %fd283, %fd284;
	abs.f64 	%fd525, %fd285;
$L__BB3_40:
	cvt.f64.f32 	%fd286, %f2;
	add.f64 	%fd287, %fd531, %fd525;
	add.s32 	%r170, %r295, 1;
	mul.wide.u32 	%rd214, %r170, %r120;
	add.s64 	%rd215, %rd214, %rd5;
	shl.b64 	%rd216, %rd215, 2;
	add.s64 	%rd217, %rd4, %rd216;
	ld.global.nc.f32 	%f53, [%rd217];
	cvt.f64.f32 	%fd288, %f53;
	add.f64 	%fd289, %fd532, %fd286;
	add.f64 	%fd532, %fd289, %fd288;
	shl.b64 	%rd218, %rd214, 2;
	add.s64 	%rd219, %rd14, %rd218;
	ld.global.nc.f32 	%f54, [%rd219];
	cvt.f64.f32 	%fd290, %f54;
	add.s64 	%rd220, %rd15, %rd218;
	ld.global.nc.f32 	%f55, [%rd220];
	cvt.f64.f32 	%fd291, %f55;
	sub.f64 	%fd292, %fd290, %fd291;
	abs.f64 	%fd293, %fd292;
	sub.f64 	%fd294, %fd290, %fd286;
	abs.f64 	%fd295, %fd294;
	sub.f64 	%fd296, %fd291, %fd286;
	abs.f64 	%fd297, %fd296;
	max.f64 	%fd298, %fd293, %fd295;
	max.f64 	%fd299, %fd298, %fd297;
	add.f64 	%fd531, %fd287, %fd299;
	add.s32 	%r295, %r295, 2;
$L__BB3_41:
	and.b32  	%r171, %r33, 1;
	setp.eq.b32 	%p27, %r171, 1;
	not.pred 	%p28, %p27;
	@%p28 bra 	$L__BB3_46;
	mul.wide.u32 	%rd18, %r295, %r120;
	add.s64 	%rd221, %rd18, %rd5;
	shl.b64 	%rd222, %rd221, 2;
	add.s64 	%rd223, %rd4, %rd222;
	ld.global.nc.f32 	%f56, [%rd223];
	cvt.f64.f32 	%fd300, %f56;
	add.f64 	%fd532, %fd532, %fd300;
	setp.eq.s32 	%p29, %r295, 0;
	@%p29 bra 	$L__BB3_44;
	add.s32 	%r172, %r295, -1;
	mul.wide.u32 	%rd224, %r172, %r120;
	add.s64 	%rd225, %rd224, %rd5;
	shl.b64 	%rd226, %rd225, 2;
	add.s64 	%rd227, %rd4, %rd226;
	ld.global.nc.f32 	%f57, [%rd227];
	cvt.f64.f32 	%fd301, %f57;
	shl.b64 	%rd228, %rd18, 2;
	add.s64 	%rd229, %rd14, %rd228;
	ld.global.nc.f32 	%f58, [%rd229];
	cvt.f64.f32 	%fd302, %f58;
	add.s64 	%rd230, %rd15, %rd228;
	ld.global.nc.f32 	%f59, [%rd230];
	cvt.f64.f32 	%fd303, %f59;
	sub.f64 	%fd304, %fd302, %fd303;
	abs.f64 	%fd305, %fd304;
	sub.f64 	%fd306, %fd302, %fd301;
	abs.f64 	%fd307, %fd306;
	sub.f64 	%fd308, %fd303, %fd301;
	abs.f64 	%fd309, %fd308;
	max.f64 	%fd310, %fd305, %fd307;
	max.f64 	%fd530, %fd310, %fd309;
	bra.uni 	$L__BB3_45;
$L__BB3_44:
	ld.global.nc.f32 	%f60, [%rd14];
	cvt.f64.f32 	%fd311, %f60;
	ld.global.nc.f32 	%f61, [%rd15];
	cvt.f64.f32 	%fd312, %f61;
	sub.f64 	%fd313, %fd311, %fd312;
	abs.f64 	%fd530, %fd313;
$L__BB3_45:
	add.f64 	%fd531, %fd531, %fd530;
$L__BB3_46:
	add.s64 	%rd19, %rd3, %rd171;
	setp.lt.s32 	%p30, %r7, 2;
	setp.lt.s32 	%p31, %r121, 1;
	or.pred  	%p32, %p30, %p31;
	@%p32 bra 	$L__BB3_58;
	min.u32 	%r43, %r8, %r121;
	and.b32  	%r44, %r43, 7;
	setp.lt.u32 	%p33, %r43, 8;
	mov.b32 	%r297, 0;
	@%p33 bra 	$L__BB3_50;
	and.b32  	%r297, %r43, 2147483640;
	mov.b32 	%r300, 0;
	mul.wide.s32 	%rd234, %r120, 4;
$L__BB3_49:
	.pragma "nounroll";
	mul.lo.s32 	%r175, %r300, %r120;
	mul.wide.s32 	%rd232, %r175, 4;
	add.s64 	%rd233, %rd19, %rd232;
	mov.b32 	%r176, 2147483647;
	st.global.u32 	[%rd233], %r176;
	add.s64 	%rd235, %rd233, %rd234;
	st.global.u32 	[%rd235], %r176;
	add.s64 	%rd236, %rd235, %rd234;
	st.global.u32 	[%rd236], %r176;
	add.s64 	%rd237, %rd236, %rd234;
	st.global.u32 	[%rd237], %r176;
	add.s64 	%rd238, %rd237, %rd234;
	st.global.u32 	[%rd238], %r176;
	add.s64 	%rd239, %rd238, %rd234;
	st.global.u32 	[%rd239], %r176;
	add.s64 	%rd240, %rd239, %rd234;
	st.global.u32 	[%rd240], %r176;
	add.s64 	%rd241, %rd240, %rd234;
	st.global.u32 	[%rd241], %r176;
	add.s32 	%r300, %r300, 8;
	setp.eq.s32 	%p34, %r300, %r297;
	@%p34 bra 	$L__BB3_50;
	bra.uni 	$L__BB3_49;
$L__BB3_50:
	setp.eq.s32 	%p35, %r44, 0;
	@%p35 bra 	$L__BB3_58;
	and.b32  	%r47, %r43, 3;
	setp.lt.u32 	%p36, %r44, 4;
	@%p36 bra 	$L__BB3_53;
	mul.lo.s32 	%r177, %r297, %r120;
	mul.wide.s32 	%rd242, %r177, 4;
	add.s64 	%rd243, %rd19, %rd242;
	mov.b32 	%r178, 2147483647;
	st.global.u32 	[%rd243], %r178;
	mul.wide.s32 	%rd244, %r120, 4;
	add.s64 	%rd245, %rd243, %rd244;
	st.global.u32 	[%rd245], %r178;
	add.s64 	%rd246, %rd245, %rd244;
	st.global.u32 	[%rd246], %r178;
	add.s64 	%rd247, %rd246, %rd244;
	st.global.u32 	[%rd247], %r178;
	add.s32 	%r297, %r297, 4;
$L__BB3_53:
	setp.eq.s32 	%p37, %r47, 0;
	@%p37 bra 	$L__BB3_58;
	setp.eq.s32 	%p38, %r47, 1;
	@%p38 bra 	$L__BB3_56;
	mul.lo.s32 	%r179, %r297, %r120;
	mul.wide.s32 	%rd248, %r179, 4;
	add.s64 	%rd249, %rd19, %rd248;
	mov.b32 	%r180, 2147483647;
	st.global.u32 	[%rd249], %r180;
	mul.wide.s32 	%rd250, %r120, 4;
	add.s64 	%rd251, %rd249, %rd250;
	st.global.u32 	[%rd251], %r180;
	add.s32 	%r297, %r297, 2;
$L__BB3_56:
	and.b32  	%r181, %r43, 1;
	setp.eq.b32 	%p39, %r181, 1;
	not.pred 	%p40, %p39;
	@%p40 bra 	$L__BB3_58;
	mul.lo.s32 	%r182, %r297, %r120;
	mul.wide.s32 	%rd252, %r182, 4;
	add.s64 	%rd253, %rd19, %rd252;
	mov.b32 	%r183, 2147483647;
	st.global.u32 	[%rd253], %r183;
$L__BB3_58:
	add.s64 	%rd20, %rd2, %rd171;
	setp.lt.s32 	%p41, %r121, 1;
	setp.lt.s32 	%p42, %r123, 2;
	or.pred  	%p43, %p42, %p41;
	@%p43 bra 	$L__BB3_70;
	min.u32 	%r52, %r9, %r121;
	add.s32 	%r185, %r52, -1;
	and.b32  	%r53, %r52, 7;
	setp.lt.u32 	%p44, %r185, 7;
	mov.b32 	%r301, 0;
	@%p44 bra 	$L__BB3_62;
	and.b32  	%r301, %r52, 2147483640;
	mov.b32 	%r304, 0;
	mul.wide.s32 	%rd257, %r120, 4;
$L__BB3_61:
	.pragma "nounroll";
	mul.lo.s32 	%r187, %r304, %r120;
	mul.wide.s32 	%rd255, %r187, 4;
	add.s64 	%rd256, %rd20, %rd255;
	mov.b32 	%r188, 2147483647;
	st.global.u32 	[%rd256], %r188;
	add.s64 	%rd258, %rd256, %rd257;
	st.global.u32 	[%rd258], %r188;
	add.s64 	%rd259, %rd258, %rd257;
	st.global.u32 	[%rd259], %r188;
	add.s64 	%rd260, %rd259, %rd257;
	st.global.u32 	[%rd260], %r188;
	add.s64 	%rd261, %rd260, %rd257;
	st.global.u32 	[%rd261], %r188;
	add.s64 	%rd262, %rd261, %rd257;
	st.global.u32 	[%rd262], %r188;
	add.s64 	%rd263, %rd262, %rd257;
	st.global.u32 	[%rd263], %r188;
	add.s64 	%rd264, %rd263, %rd257;
	st.global.u32 	[%rd264], %r188;
	add.s32 	%r304, %r304, 8;
	setp.eq.s32 	%p45, %r304, %r301;
	@%p45 bra 	$L__BB3_62;
	bra.uni 	$L__BB3_61;
$L__BB3_62:
	setp.eq.s32 	%p46, %r53, 0;
	@%p46 bra 	$L__BB3_70;
	and.b32  	%r58, %r52, 3;
	setp.lt.u32 	%p47, %r53, 4;
	@%p47 bra 	$L__BB3_65;
	mul.lo.s32 	%r189, %r301, %r120;
	mul.wide.s32 	%rd265, %r189, 4;
	add.s64 	%rd266, %rd20, %rd265;
	mov.b32 	%r190, 2147483647;
	st.global.u32 	[%rd266], %r190;
	mul.wide.s32 	%rd267, %r120, 4;
	add.s64 	%rd268, %rd266, %rd267;
	st.global.u32 	[%rd268], %r190;
	add.s64 	%rd269, %rd268, %rd267;
	st.global.u32 	[%rd269], %r190;
	add.s64 	%rd270, %rd269, %rd267;
	st.global.u32 	[%rd270], %r190;
	add.s32 	%r301, %r301, 4;
$L__BB3_65:
	setp.eq.s32 	%p48, %r58, 0;
	@%p48 bra 	$L__BB3_70;
	setp.eq.s32 	%p49, %r58, 1;
	@%p49 bra 	$L__BB3_68;
	mul.lo.s32 	%r191, %r301, %r120;
	mul.wide.s32 	%rd271, %r191, 4;
	add.s64 	%rd272, %rd20, %rd271;
	mov.b32 	%r192, 2147483647;
	st.global.u32 	[%rd272], %r192;
	mul.wide.s32 	%rd273, %r120, 4;
	add.s64 	%rd274, %rd272, %rd273;
	st.global.u32 	[%rd274], %r192;
	add.s32 	%r301, %r301, 2;
$L__BB3_68:
	and.b32  	%r193, %r52, 1;
	setp.eq.b32 	%p50, %r193, 1;
	not.pred 	%p51, %p50;
	@%p51 bra 	$L__BB3_70;
	mul.lo.s32 	%r194, %r301, %r120;
	mul.wide.s32 	%rd275, %r194, 4;
	add.s64 	%rd276, %rd20, %rd275;
	mov.b32 	%r195, 2147483647;
	st.global.u32 	[%rd276], %r195;
$L__BB3_70:
	add.s64 	%rd21, %rd1, %rd171;
	setp.lt.s32 	%p52, %r121, 1;
	@%p52 bra 	$L__BB3_82;
	min.s32 	%r63, %r123, %r121;
	and.b32  	%r64, %r63, 7;
	setp.lt.u32 	%p53, %r63, 8;
	mov.b32 	%r305, 0;
	@%p53 bra 	$L__BB3_74;
	and.b32  	%r305, %r63, 2147483640;
	mov.b32 	%r308, 0;
	mul.wide.s32 	%rd280, %r120, 4;
$L__BB3_73:
	.pragma "nounroll";
	mul.lo.s32 	%r198, %r308, %r120;
	mul.wide.s32 	%rd278, %r198, 4;
	add.s64 	%rd279, %rd21, %rd278;
	mov.b32 	%r199, 2147483647;
	st.global.u32 	[%rd279], %r199;
	add.s64 	%rd281, %rd279, %rd280;
	st.global.u32 	[%rd281], %r199;
	add.s64 	%rd282, %rd281, %rd280;
	st.global.u32 	[%rd282], %r199;
	add.s64 	%rd283, %rd282, %rd280;
	st.global.u32 	[%rd283], %r199;
	add.s64 	%rd284, %rd283, %rd280;
	st.global.u32 	[%rd284], %r199;
	add.s64 	%rd285, %rd284, %rd280;
	st.global.u32 	[%rd285], %r199;
	add.s64 	%rd286, %rd285, %rd280;
	st.global.u32 	[%rd286], %r199;
	add.s64 	%rd287, %rd286, %rd280;
	st.global.u32 	[%rd287], %r199;
	add.s32 	%r308, %r308, 8;
	setp.eq.s32 	%p54, %r308, %r305;
	@%p54 bra 	$L__BB3_74;
	bra.uni 	$L__BB3_73;
$L__BB3_74:
	setp.eq.s32 	%p55, %r64, 0;
	@%p55 bra 	$L__BB3_82;
	and.b32  	%r69, %r63, 3;
	setp.lt.u32 	%p56, %r64, 4;
	@%p56 bra 	$L__BB3_77;
	mul.lo.s32 	%r200, %r305, %r120;
	mul.wide.s32 	%rd288, %r200, 4;
	add.s64 	%rd289, %rd21, %rd288;
	mov.b32 	%r201, 2147483647;
	st.global.u32 	[%rd289], %r201;
	mul.wide.s32 	%rd290, %r120, 4;
	add.s64 	%rd291, %rd289, %rd290;
	st.global.u32 	[%rd291], %r201;
	add.s64 	%rd292, %rd291, %rd290;
	st.global.u32 	[%rd292], %r201;
	add.s64 	%rd293, %rd292, %rd290;
	st.global.u32 	[%rd293], %r201;
	add.s32 	%r305, %r305, 4;
$L__BB3_77:
	setp.eq.s32 	%p57, %r69, 0;
	@%p57 bra 	$L__BB3_82;
	setp.eq.s32 	%p58, %r69, 1;
	@%p58 bra 	$L__BB3_80;
	mul.lo.s32 	%r202, %r305, %r120;
	mul.wide.s32 	%rd294, %r202, 4;
	add.s64 	%rd295, %rd21, %rd294;
	mov.b32 	%r203, 2147483647;
	st.global.u32 	[%rd295], %r203;
	mul.wide.s32 	%rd296, %r120, 4;
	add.s64 	%rd297, %rd295, %rd296;
	st.global.u32 	[%rd297], %r203;
	add.s32 	%r305, %r305, 2;
$L__BB3_80:
	and.b32  	%r204, %r63, 1;
	setp.eq.b32 	%p59, %r204, 1;
	not.pred 	%p60, %p59;
	@%p60 bra 	$L__BB3_82;
	mul.lo.s32 	%r205, %r305, %r120;
	mul.wide.s32 	%rd298, %r205, 4;
	add.s64 	%rd299, %rd21, %rd298;
	mov.b32 	%r206, 2147483647;
	st.global.u32 	[%rd299], %r206;
$L__BB3_82:
	cvt.rn.f64.u32 	%fd314, %r122;
	rcp.rn.f64 	%fd58, %fd314;
	cvt.u64.u32 	%rd22, %r120;
	add.s32 	%r208, %r12, -1;
	max.s32 	%r209, %r208, %r14;
	max.s32 	%r76, %r209, %r8;
	not.b32 	%r210, %r129;
	add.s32 	%r77, %r10, %r210;
	add.s32 	%r78, %r11, -3;
	cvt.u16.u32 	%rs18, %r123;
	shl.b16 	%rs19, %rs18, 1;
	cvt.u16.u32 	%rs20, %r129;
	xor.b16  	%rs21, %rs20, 7;
	add.s16 	%rs1, %rs19, %rs21;
	rcp.rn.f64 	%fd59, %fd4;
	mov.b32 	%r309, 0;
	mov.b16 	%rs48, 0;
	mov.u16 	%rs49, %rs48;
	mov.u16 	%rs50, %rs48;
	mov.u32 	%r310, %r129;
$L__BB3_83:
	setp.lt.s32 	%p61, %r310, %r12;
	cvt.u64.u32 	%rd300, %r310;
	mul.lo.s64 	%rd23, %rd300, %rd22;
	add.s64 	%rd301, %rd23, %rd5;
	shl.b64 	%rd302, %rd301, 2;
	add.s64 	%rd24, %rd4, %rd302;
	@%p61 bra 	$L__BB3_85;
	ld.global.nc.f32 	%f62, [%rd24];
	cvt.f64.f32 	%fd315, %f62;
	sub.s32 	%r211, %r310, %r122;
	cvt.s64.s32 	%rd303, %r211;
	mad.lo.s64 	%rd304, %rd303, %rd22, %rd5;
	shl.b64 	%rd305, %rd304, 2;
	add.s64 	%rd306, %rd4, %rd305;
	ld.global.nc.f32 	%f63, [%rd306];
	cvt.f64.f32 	%fd316, %f63;
	sub.f64 	%fd317, %fd315, %fd316;
	add.f64 	%fd517, %fd517, %fd317;
	mul.f64 	%fd318, %fd316, %fd316;
	sub.f64 	%fd319, %fd516, %fd318;
	fma.rn.f64 	%fd516, %fd315, %fd315, %fd319;
$L__BB3_85:
	setp.lt.s32 	%p62, %r310, %r13;
	@%p62 bra 	$L__BB3_90;
	ld.global.nc.f32 	%f64, [%rd24];
	cvt.f64.f32 	%fd320, %f64;
	sub.s32 	%r81, %r310, %r123;
	cvt.s64.s32 	%rd307, %r81;
	mul.lo.s64 	%rd25, %rd307, %rd22;
	add.s64 	%rd308, %rd25, %rd5;
	shl.b64 	%rd309, %rd308, 2;
	add.s64 	%rd310, %rd4, %rd309;
	ld.global.nc.f32 	%f65, [%rd310];
	cvt.f64.f32 	%fd321, %f65;
	sub.f64 	%fd322, %fd320, %fd321;
	add.f64 	%fd532, %fd532, %fd322;
	add.s32 	%r212, %r310, -1;
	cvt.u64.u32 	%rd311, %r212;
	mad.lo.s64 	%rd312, %rd311, %rd22, %rd5;
	shl.b64 	%rd313, %rd312, 2;
	add.s64 	%rd314, %rd4, %rd313;
	ld.global.nc.f32 	%f66, [%rd314];
	cvt.f64.f32 	%fd323, %f66;
	shl.b64 	%rd315, %rd23, 2;
	add.s64 	%rd316, %rd14, %rd315;
	ld.global.nc.f32 	%f67, [%rd316];
	cvt.f64.f32 	%fd324, %f67;
	add.s64 	%rd317, %rd15, %rd315;
	ld.global.nc.f32 	%f68, [%rd317];
	cvt.f64.f32 	%fd325, %f68;
	sub.f64 	%fd326, %fd324, %fd325;
	abs.f64 	%fd327, %fd326;
	sub.f64 	%fd328, %fd324, %fd323;
	abs.f64 	%fd329, %fd328;
	sub.f64 	%fd330, %fd325, %fd323;
	abs.f64 	%fd331, %fd330;
	max.f64 	%fd332, %fd327, %fd329;
	max.f64 	%fd69, %fd332, %fd331;
	setp.ne.s32 	%p63, %r81, 0;
	@%p63 bra 	$L__BB3_88;
	ld.global.nc.f32 	%f72, [%rd14];
	cvt.f64.f32 	%fd343, %f72;
	ld.global.nc.f32 	%f73, [%rd15];
	cvt.f64.f32 	%fd344, %f73;
	sub.f64 	%fd345, %fd343, %fd344;
	abs.f64 	%fd539, %fd345;
	bra.uni 	$L__BB3_89;
$L__BB3_88:
	add.s32 	%r213, %r81, -1;
	cvt.s64.s32 	%rd318, %r213;
	mad.lo.s64 	%rd319, %rd318, %rd22, %rd5;
	shl.b64 	%rd320, %rd319, 2;
	add.s64 	%rd321, %rd4, %rd320;
	ld.global.nc.f32 	%f69, [%rd321];
	cvt.f64.f32 	%fd333, %f69;
	shl.b64 	%rd322, %rd25, 2;
	add.s64 	%rd323, %rd14, %rd322;
	ld.global.nc.f32 	%f70, [%rd323];
	cvt.f64.f32 	%fd334, %f70;
	add.s64 	%rd324, %rd15, %rd322;
	ld.global.nc.f32 	%f71, [%rd324];
	cvt.f64.f32 	%fd335, %f71;
	sub.f64 	%fd336, %fd334, %fd335;
	abs.f64 	%fd337, %fd336;
	sub.f64 	%fd338, %fd334, %fd333;
	abs.f64 	%fd339, %fd338;
	sub.f64 	%fd340, %fd335, %fd333;
	abs.f64 	%fd341, %fd340;
	max.f64 	%fd342, %fd337, %fd339;
	max.f64 	%fd539, %fd342, %fd341;
$L__BB3_89:
	sub.f64 	%fd346, %fd69, %fd539;
	add.f64 	%fd531, %fd531, %fd346;
$L__BB3_90:
	setp.lt.s32 	%p64, %r310, %r76;
	@%p64 bra 	$L__BB3_92;
	ld.param.f32 	%f146, [squeeze_momentum_many_series_one_param_f32_param_9];
	ld.param.f32 	%f145, [squeeze_momentum_many_series_one_param_f32_param_7];
	mul.f64 	%fd347, %fd58, %fd517;
	mul.f64 	%fd348, %fd58, %fd516;
	mul.f64 	%fd349, %fd347, %fd347;
	sub.f64 	%fd350, %fd348, %fd349;
	max.f64 	%fd351, %fd350, 0d0000000000000000;
	sqrt.rn.f64 	%fd352, %fd351;
	cvt.f64.f32 	%fd353, %f145;
	mul.f64 	%fd354, %fd352, %fd353;
	add.f64 	%fd355, %fd347, %fd354;
	sub.f64 	%fd356, %fd347, %fd354;
	mul.f64 	%fd357, %fd2, %fd532;
	mul.f64 	%fd358, %fd2, %fd531;
	cvt.f64.f32 	%fd359, %f146;
	mul.f64 	%fd360, %fd358, %fd359;
	add.f64 	%fd361, %fd357, %fd360;
	sub.f64 	%fd362, %fd357, %fd360;
	setp.gt.f64 	%p65, %fd356, %fd362;
	setp.lt.f64 	%p66, %fd355, %fd361;
	setp.lt.f64 	%p67, %fd356, %fd362;
	setp.gt.f64 	%p68, %fd355, %fd361;
	selp.f32 	%f74, 0f3F800000, 0f00000000, %p68;
	selp.f32 	%f75, %f74, 0f00000000, %p67;
	selp.f32 	%f76, 0fBF800000, %f75, %p66;
	selp.f32 	%f77, %f76, %f75, %p65;
	mul.lo.s32 	%r214, %r310, %r120;
	mul.wide.u32 	%rd325, %r214, 4;
	add.s64 	%rd326, %rd19, %rd325;
	st.global.f32 	[%rd326], %f77;
$L__BB3_92:
	setp.lt.s32 	%p69, %r310, %r14;
	@%p69 bra 	$L__BB3_125;
	sub.s32 	%r312, %r310, %r123;
	mov.f64 	%fd543, 0d0000000000000000;
	mov.f64 	%fd542, 0d3FF0000000000000;
	mov.b32 	%r311, 0;
	mov.b16 	%rs51, 0;
	mov.u16 	%rs52, %rs51;
	mov.u16 	%rs53, %rs51;
	mov.f64 	%fd544, %fd543;
$L__BB3_94:
	mov.u32 	%r84, %r312;
	add.s32 	%r312, %r84, 1;
	shl.b32 	%r216, %r123, 1;
	sub.s32 	%r217, %r129, %r216;
	add.s32 	%r88, %r309, %r311;
	add.s32 	%r218, %r217, %r88;
	add.s32 	%r219, %r218, 2;
	max.s32 	%r86, %r219, %r312;
	add.s16 	%rs25, %rs49, %rs52;
	sub.s16 	%rs26, %rs1, %rs25;
	cvt.u16.u32 	%rs27, %r86;
	add.s16 	%rs28, %rs26, %rs27;
	cvt.u32.u16 	%r220, %rs28;
	and.b32  	%r87, %r220, 7;
	sub.s32 	%r221, %r77, %r88;
	add.s32 	%r89, %r86, %r221;
	add.s32 	%r90, %r89, -1;
	sub.s32 	%r222, %r312, %r123;
	add.s32 	%r319, %r222, 1;
	setp.lt.u32 	%p70, %r90, 15;
	mov.f64 	%fd552, 0d0000000000000000;
	mov.u32 	%r316, %r319;
	@%p70 bra 	$L__BB3_98;
	and.b32  	%r223, %r89, -16;
	sub.s32 	%r224, %r84, %r123;
	add.s32 	%r314, %r224, 8;
	sub.s32 	%r225, %r123, %r129;
	sub.s32 	%r226, %r225, %r309;
	add.s32 	%r227, %r226, %r84;
	sub.s32 	%r228, %r227, %r311;
	sub.s32 	%r313, %r228, %r223;
	mov.f64 	%fd552, 0d0000000000000000;
$L__BB3_96:
	.pragma "nounroll";
	add.s32 	%r229, %r314, -6;
	cvt.s64.s32 	%rd327, %r229;
	mad.lo.s64 	%rd328, %rd327, %rd22, %rd5;
	shl.b64 	%rd329, %rd328, 2;
	add.s64 	%rd330, %rd4, %rd329;
	ld.global.nc.f32 	%f78, [%rd330];
	cvt.f64.f32 	%fd368, %f78;
	add.f64 	%fd369, %fd552, %fd368;
	add.s32 	%r230, %r314, -5;
	cvt.s64.s32 	%rd331, %r230;
	mad.lo.s64 	%rd332, %rd331, %rd22, %rd5;
	shl.b64 	%rd333, %rd332, 2;
	add.s64 	%rd334, %rd4, %rd333;
	ld.global.nc.f32 	%f79, [%rd334];
	cvt.f64.f32 	%fd370, %f79;
	add.f64 	%fd371, %fd369, %fd370;
	add.s32 	%r231, %r314, -4;
	cvt.s64.s32 	%rd335, %r231;
	mad.lo.s64 	%rd336, %rd335, %rd22, %rd5;
	shl.b64 	%rd337, %rd336, 2;
	add.s64 	%rd338, %rd4, %rd337;
	ld.global.nc.f32 	%f80, [%rd338];
	cvt.f64.f32 	%fd372, %f80;
	add.f64 	%fd373, %fd371, %fd372;
	add.s32 	%r232, %r314, -3;
	cvt.s64.s32 	%rd339, %r232;
	mad.lo.s64 	%rd340, %rd339, %rd22, %rd5;
	shl.b64 	%rd341, %rd340, 2;
	add.s64 	%rd342, %rd4, %rd341;
	ld.global.nc.f32 	%f81, [%rd342];
	cvt.f64.f32 	%fd374, %f81;
	add.f64 	%fd375, %fd373, %fd374;
	add.s32 	%r233, %r314, -2;
	cvt.s64.s32 	%rd343, %r233;
	mad.lo.s64 	%rd344, %rd343, %rd22, %rd5;
	shl.b64 	%rd345, %rd344, 2;
	add.s64 	%rd346, %rd4, %rd345;
	ld.global.nc.f32 	%f82, [%rd346];
	cvt.f64.f32 	%fd376, %f82;
	add.f64 	%fd377, %fd375, %fd376;
	add.s32 	%r234, %r314, -1;
	cvt.s64.s32 	%rd347, %r234;
	mad.lo.s64 	%rd348, %rd347, %rd22, %rd5;
	shl.b64 	%rd349, %rd348, 2;
	add.s64 	%rd350, %rd4, %rd349;
	ld.global.nc.f32 	%f83, [%rd350];
	cvt.f64.f32 	%fd378, %f83;
	add.f64 	%fd379, %fd377, %fd378;
	add.s32 	%r235, %r314, 9;
	cvt.s64.s32 	%rd351, %r314;
	mad.lo.s64 	%rd352, %rd351, %rd22, %rd5;
	shl.b64 	%rd353, %rd352, 2;
	add.s64 	%rd354, %rd4, %rd353;
	ld.global.nc.f32 	%f84, [%rd354];
	cvt.f64.f32 	%fd380, %f84;
	add.f64 	%fd381, %fd379, %fd380;
	add.s32 	%r236, %r314, 1;
	cvt.s64.s32 	%rd355, %r236;
	mad.lo.s64 	%rd356, %rd355, %rd22, %rd5;
	shl.b64 	%rd357, %rd356, 2;
	add.s64 	%rd358, %rd4, %rd357;
	ld.global.nc.f32 	%f85, [%rd358];
	cvt.f64.f32 	%fd382, %f85;
	add.f64 	%fd383, %fd381, %fd382;
	add.s32 	%r237, %r314, 2;
	cvt.s64.s32 	%rd359, %r237;
	mad.lo.s64 	%rd360, %rd359, %rd22, %rd5;
	shl.b64 	%rd361, %rd360, 2;
	add.s64 	%rd362, %rd4, %rd361;
	ld.global.nc.f32 	%f86, [%rd362];
	cvt.f64.f32 	%fd384, %f86;
	add.f64 	%fd385, %fd383, %fd384;
	add.s32 	%r238, %r314, 3;
	cvt.s64.s32 	%rd363, %r238;
	mad.lo.s64 	%rd364, %rd363, %rd22, %rd5;
	shl.b64 	%rd365, %rd364, 2;
	add.s64 	%rd366, %rd4, %rd365;
	ld.global.nc.f32 	%f87, [%rd366];
	cvt.f64.f32 	%fd386, %f87;
	add.f64 	%fd387, %fd385, %fd386;
	add.s32 	%r239, %r314, 4;
	cvt.s64.s32 	%rd367, %r239;
	mad.lo.s64 	%rd368, %rd367, %rd22, %rd5;
	shl.b64 	%rd369, %rd368, 2;
	add.s64 	%rd370, %rd4, %rd369;
	ld.global.nc.f32 	%f88, [%rd370];
	cvt.f64.f32 	%fd388, %f88;
	add.f64 	%fd389, %fd387, %fd388;
	add.s32 	%r240, %r314, 5;
	cvt.s64.s32 	%rd371, %r240;
	mad.lo.s64 	%rd372, %rd371, %rd22, %rd5;
	shl.b64 	%rd373, %rd372, 2;
	add.s64 	%rd374, %rd4, %rd373;
	ld.global.nc.f32 	%f89, [%rd374];
	cvt.f64.f32 	%fd390, %f89;
	add.f64 	%fd391, %fd389, %fd390;
	add.s32 	%r241, %r314, 6;
	cvt.s64.s32 	%rd375, %r241;
	mad.lo.s64 	%rd376, %rd375, %rd22, %rd5;
	shl.b64 	%rd377, %rd376, 2;
	add.s64 	%rd378, %rd4, %rd377;
	ld.global.nc.f32 	%f90, [%rd378];
	cvt.f64.f32 	%fd392, %f90;
	add.f64 	%fd393, %fd391, %fd392;
	add.s32 	%r242, %r314, 7;
	cvt.s64.s32 	%rd379, %r242;
	mad.lo.s64 	%rd380, %rd379, %rd22, %rd5;
	shl.b64 	%rd381, %rd380, 2;
	add.s64 	%rd382, %rd4, %rd381;
	ld.global.nc.f32 	%f91, [%rd382];
	cvt.f64.f32 	%fd394, %f91;
	add.f64 	%fd395, %fd393, %fd394;
	add.s32 	%r243, %r314, 8;
	cvt.s64.s32 	%rd383, %r243;
	mad.lo.s64 	%rd384, %rd383, %rd22, %rd5;
	shl.b64 	%rd385, %rd384, 2;
	add.s64 	%rd386, %rd4, %rd385;
	ld.global.nc.f32 	%f92, [%rd386];
	cvt.f64.f32 	%fd396, %f92;
	add.f64 	%fd397, %fd395, %fd396;
	cvt.s64.s32 	%rd387, %r235;
	mad.lo.s64 	%rd388, %rd387, %rd22, %rd5;
	shl.b64 	%rd389, %rd388, 2;
	add.s64 	%rd390, %rd4, %rd389;
	ld.global.nc.f32 	%f93, [%rd390];
	cvt.f64.f32 	%fd398, %f93;
	add.f64 	%fd552, %fd397, %fd398;
	add.s32 	%r314, %r314, 16;
	add.s32 	%r313, %r313, 16;
	setp.ne.s32 	%p71, %r313, 0;
	@%p71 bra 	$L__BB3_96;
	add.s32 	%r316, %r314, -6;
$L__BB3_98:
	and.b32  	%r244, %r89, 15;
	setp.eq.s32 	%p72, %r244, 0;
	@%p72 bra 	$L__BB3_108;
	cvt.u16.u32 	%rs29, %r86;
	add.s16 	%rs30, %rs50, %rs53;
	cvt.u16.u32 	%rs31, %r123;
	shl.b16 	%rs32, %rs31, 1;
	cvt.u16.u32 	%rs33, %r129;
	not.b16 	%rs34, %rs33;
	add.s16 	%rs35, %rs32, %rs34;
	sub.s16 	%rs36, %rs35, %rs30;
	add.s16 	%rs37, %rs36, %rs29;
	cvt.u32.u16 	%r245, %rs37;
	and.b32  	%r100, %r245, 15;
	add.s32 	%r246, %r100, -1;
	setp.lt.u32 	%p73, %r246, 7;
	@%p73 bra 	$L__BB3_101;
	cvt.s64.s32 	%rd391, %r316;
	mad.lo.s64 	%rd392, %rd391, %rd22, %rd5;
	shl.b64 	%rd393, %rd392, 2;
	add.s64 	%rd394, %rd4, %rd393;
	ld.global.nc.f32 	%f94, [%rd394];
	cvt.f64.f32 	%fd400, %f94;
	add.f64 	%fd401, %fd552, %fd400;
	add.s32 	%r247, %r316, 1;
	cvt.s64.s32 	%rd395, %r247;
	mad.lo.s64 	%rd396, %rd395, %rd22, %rd5;
	shl.b64 	%rd397, %rd396, 2;
	add.s64 	%rd398, %rd4, %rd397;
	ld.global.nc.f32 	%f95, [%rd398];
	cvt.f64.f32 	%fd402, %f95;
	add.f64 	%fd403, %fd401, %fd402;
	add.s32 	%r248, %r316, 2;
	cvt.s64.s32 	%rd399, %r248;
	mad.lo.s64 	%rd400, %rd399, %rd22, %rd5;
	shl.b64 	%rd401, %rd400, 2;
	add.s64 	%rd402, %rd4, %rd401;
	ld.global.nc.f32 	%f96, [%rd402];
	cvt.f64.f32 	%fd404, %f96;
	add.f64 	%fd405, %fd403, %fd404;
	add.s32 	%r249, %r316, 3;
	cvt.s64.s32 	%rd403, %r249;
	mad.lo.s64 	%rd404, %rd403, %rd22, %rd5;
	shl.b64 	%rd405, %rd404, 2;
	add.s64 	%rd406, %rd4, %rd405;
	ld.global.nc.f32 	%f97, [%rd406];
	cvt.f64.f32 	%fd406, %f97;
	add.f64 	%fd407, %fd405, %fd406;
	add.s32 	%r250, %r316, 4;
	cvt.s64.s32 	%rd407, %r250;
	mad.lo.s64 	%rd408, %rd407, %rd22, %rd5;
	shl.b64 	%rd409, %rd408, 2;
	add.s64 	%rd410, %rd4, %rd409;
	ld.global.nc.f32 	%f98, [%rd410];
	cvt.f64.f32 	%fd408, %f98;
	add.f64 	%fd409, %fd407, %fd408;
	add.s32 	%r251, %r316, 5;
	cvt.s64.s32 	%rd411, %r251;
	mad.lo.s64 	%rd412, %rd411, %rd22, %rd5;
	shl.b64 	%rd413, %rd412, 2;
	add.s64 	%rd414, %rd4, %rd413;
	ld.global.nc.f32 	%f99, [%rd414];
	cvt.f64.f32 	%fd410, %f99;
	add.f64 	%fd411, %fd409, %fd410;
	add.s32 	%r252, %r316, 6;
	cvt.s64.s32 	%rd415, %r252;
	mad.lo.s64 	%rd416, %rd415, %rd22, %rd5;
	shl.b64 	%rd417, %rd416, 2;
	add.s64 	%rd418, %rd4, %rd417;
	ld.global.nc.f32 	%f100, [%rd418];
	cvt.f64.f32 	%fd412, %f100;
	add.f64 	%fd413, %fd411, %fd412;
	add.s32 	%r253, %r316, 7;
	cvt.s64.s32 	%rd419, %r253;
	mad.lo.s64 	%rd420, %rd419, %rd22, %rd5;
	shl.b64 	%rd421, %rd420, 2;
	add.s64 	%rd422, %rd4, %rd421;
	ld.global.nc.f32 	%f101, [%rd422];
	cvt.f64.f32 	%fd414, %f101;
	add.f64 	%fd552, %fd413, %fd414;
	add.s32 	%r316, %r316, 8;
$L__BB3_101:
	and.b32  	%r254, %r100, 7;
	setp.eq.s32 	%p74, %r254, 0;
	@%p74 bra 	$L__BB3_108;
	and.b32  	%r103, %r87, 3;
	add.s32 	%r255, %r87, -1;
	setp.lt.u32 	%p75, %r255, 3;
	@%p75 bra 	$L__BB3_104;
	cvt.s64.s32 	%rd423, %r316;
	mad.lo.s64 	%rd424, %rd423, %rd22, %rd5;
	shl.b64 	%rd425, %rd424, 2;
	add.s64 	%rd426, %rd4, %rd425;
	ld.global.nc.f32 	%f102, [%rd426];
	cvt.f64.f32 	%fd416, %f102;
	add.f64 	%fd417, %fd552, %fd416;
	add.s32 	%r256, %r316, 1;
	cvt.s64.s32 	%rd427, %r256;
	mad.lo.s64 	%rd428, %rd427, %rd22, %rd5;
	shl.b64 	%rd429, %rd428, 2;
	add.s64 	%rd430, %rd4, %rd429;
	ld.global.nc.f32 	%f103, [%rd430];
	cvt.f64.f32 	%fd418, %f103;
	add.f64 	%fd419, %fd417, %fd418;
	add.s32 	%r257, %r316, 2;
	cvt.s64.s32 	%rd431, %r257;
	mad.lo.s64 	%rd432, %rd431, %rd22, %rd5;
	shl.b64 	%rd433, %rd432, 2;
	add.s64 	%rd434, %rd4, %rd433;
	ld.global.nc.f32 	%f104, [%rd434];
	cvt.f64.f32 	%fd420, %f104;
	add.f64 	%fd421, %fd419, %fd420;
	add.s32 	%r258, %r316, 3;
	cvt.s64.s32 	%rd435, %r258;
	mad.lo.s64 	%rd436, %rd435, %rd22, %rd5;
	shl.b64 	%rd437, %rd436, 2;
	add.s64 	%rd438, %rd4, %rd437;
	ld.global.nc.f32 	%f105, [%rd438];
	cvt.f64.f32 	%fd422, %f105;
	add.f64 	%fd552, %fd421, %fd422;
	add.s32 	%r316, %r316, 4;
$L__BB3_104:
	setp.eq.s32 	%p76, %r103, 0;
	@%p76 bra 	$L__BB3_108;
	cvt.s64.s32 	%rd439, %r316;
	mad.lo.s64 	%rd440, %rd439, %rd22, %rd5;
	shl.b64 	%rd441, %rd440, 2;
	add.s64 	%rd442, %rd4, %rd441;
	ld.global.nc.f32 	%f106, [%rd442];
	cvt.f64.f32 	%fd423, %f106;
	add.f64 	%fd552, %fd552, %fd423;
	setp.eq.s32 	%p77, %r103, 1;
	@%p77 bra 	$L__BB3_108;
	add.s32 	%r259, %r316, 1;
	cvt.s64.s32 	%rd443, %r259;
	mad.lo.s64 	%rd444, %rd443, %rd22, %rd5;
	shl.b64 	%rd445, %rd444, 2;
	add.s64 	%rd446, %rd4, %rd445;
	ld.global.nc.f32 	%f107, [%rd446];
	cvt.f64.f32 	%fd424, %f107;
	add.f64 	%fd552, %fd552, %fd424;
	setp.eq.s32 	%p78, %r103, 2;
	@%p78 bra 	$L__BB3_108;
	add.s32 	%r260, %r316, 2;
	cvt.s64.s32 	%rd447, %r260;
	mad.lo.s64 	%rd448, %rd447, %rd22, %rd5;
	shl.b64 	%rd449, %rd448, 2;
	add.s64 	%rd450, %rd4, %rd449;
	ld.global.nc.f32 	%f108, [%rd450];
	cvt.f64.f32 	%fd425, %f108;
	add.f64 	%fd552, %fd552, %fd425;
$L__BB3_108:
	setp.lt.u32 	%p79, %r90, 7;
	mov.f64 	%fd567, 0dFFF0000000000000;
	mov.f64 	%fd568, 0d7FF0000000000000;
	@%p79 bra 	$L__BB3_111;
	and.b32  	%r106, %r89, -8;
	add.s32 	%r261, %r88, %r129;
	sub.s32 	%r107, %r78, %r261;
	mov.f64 	%fd567, 0dFFF0000000000000;
	mov.f64 	%fd568, 0d7FF0000000000000;
$L__BB3_110:
	.pragma "nounroll";
	cvt.s64.s32 	%rd451, %r319;
	mul.lo.s64 	%rd452, %rd451, %rd22;
	shl.b64 	%rd453, %rd452, 2;
	add.s64 	%rd454, %rd14, %rd453;
	ld.global.nc.f32 	%f109, [%rd454];
	cvt.f64.f32 	%fd431, %f109;
	add.s64 	%rd455, %rd15, %rd453;
	ld.global.nc.f32 	%f110, [%rd455];
	cvt.f64.f32 	%fd432, %f110;
	setp.lt.f64 	%p80, %fd567, %fd431;
	selp.f64 	%fd433, %fd431, %fd567, %p80;
	setp.gt.f64 	%p81, %fd568, %fd432;
	selp.f64 	%fd434, %fd432, %fd568, %p81;
	add.s32 	%r262, %r319, 1;
	cvt.s64.s32 	%rd456, %r262;
	mul.lo.s64 	%rd457, %rd456, %rd22;
	shl.b64 	%rd458, %rd457, 2;
	add.s64 	%rd459, %rd14, %rd458;
	ld.global.nc.f32 	%f111, [%rd459];
	cvt.f64.f32 	%fd435, %f111;
	add.s64 	%rd460, %rd15, %rd458;
	ld.global.nc.f32 	%f112, [%rd460];
	cvt.f64.f32 	%fd436, %f112;
	setp.lt.f64 	%p82, %fd433, %fd435;
	selp.f64 	%fd437, %fd435, %fd433, %p82;
	setp.gt.f64 	%p83, %fd434, %fd436;
	selp.f64 	%fd438, %fd436, %fd434, %p83;
	add.s32 	%r263, %r319, 2;
	cvt.s64.s32 	%rd461, %r263;
	mul.lo.s64 	%rd462, %rd461, %rd22;
	shl.b64 	%rd463, %rd462, 2;
	add.s64 	%rd464, %rd14, %rd463;
	ld.global.nc.f32 	%f113, [%rd464];
	cvt.f64.f32 	%fd439, %f113;
	add.s64 	%rd465, %rd15, %rd463;
	ld.global.nc.f32 	%f114, [%rd465];
	cvt.f64.f32 	%fd440, %f114;
	setp.lt.f64 	%p84, %fd437, %fd439;
	selp.f64 	%fd441, %fd439, %fd437, %p84;
	setp.gt.f64 	%p85, %fd438, %fd440;
	selp.f64 	%fd442, %fd440, %fd438, %p85;
	add.s32 	%r264, %r319, 3;
	cvt.s64.s32 	%rd466, %r264;
	mul.lo.s64 	%rd467, %rd466, %rd22;
	shl.b64 	%rd468, %rd467, 2;
	add.s64 	%rd469, %rd14, %rd468;
	ld.global.nc.f32 	%f115, [%rd469];
	cvt.f64.f32 	%fd443, %f115;
	add.s64 	%rd470, %rd15, %rd468;
	ld.global.nc.f32 	%f116, [%rd470];
	cvt.f64.f32 	%fd444, %f116;
	setp.lt.f64 	%p86, %fd441, %fd443;
	selp.f64 	%fd445, %fd443, %fd441, %p86;
	setp.gt.f64 	%p87, %fd442, %fd444;
	selp.f64 	%fd446, %fd444, %fd442, %p87;
	add.s32 	%r265, %r319, 4;
	cvt.s64.s32 	%rd471, %r265;
	mul.lo.s64 	%rd472, %rd471, %rd22;
	shl.b64 	%rd473, %rd472, 2;
	add.s64 	%rd474, %rd14, %rd473;
	ld.global.nc.f32 	%f117, [%rd474];
	cvt.f64.f32 	%fd447, %f117;
	add.s64 	%rd475, %rd15, %rd473;
	ld.global.nc.f32 	%f118, [%rd475];
	cvt.f64.f32 	%fd448, %f118;
	setp.lt.f64 	%p88, %fd445, %fd447;
	selp.f64 	%fd449, %fd447, %fd445, %p88;
	setp.gt.f64 	%p89, %fd446, %fd448;
	selp.f64 	%fd450, %fd448, %fd446, %p89;
	add.s32 	%r266, %r319, 5;
	cvt.s64.s32 	%rd476, %r266;
	mul.lo.s64 	%rd477, %rd476, %rd22;
	shl.b64 	%rd478, %rd477, 2;
	add.s64 	%rd479, %rd14, %rd478;
	ld.global.nc.f32 	%f119, [%rd479];
	cvt.f64.f32 	%fd451, %f119;
	add.s64 	%rd480, %rd15, %rd478;
	ld.global.nc.f32 	%f120, [%rd480];
	cvt.f64.f32 	%fd452, %f120;
	setp.lt.f64 	%p90, %fd449, %fd451;
	selp.f64 	%fd453, %fd451, %fd449, %p90;
	setp.gt.f64 	%p91, %fd450, %fd452;
	selp.f64 	%fd454, %fd452, %fd450, %p91;
	add.s32 	%r267, %r319, 6;
	cvt.s64.s32 	%rd481, %r267;
	mul.lo.s64 	%rd482, %rd481, %rd22;
	shl.b64 	%rd483, %rd482, 2;
	add.s64 	%rd484, %rd14, %rd483;
	ld.global.nc.f32 	%f121, [%rd484];
	cvt.f64.f32 	%fd455, %f121;
	add.s64 	%rd485, %rd15, %rd483;
	ld.global.nc.f32 	%f122, [%rd485];
	cvt.f64.f32 	%fd456, %f122;
	setp.lt.f64 	%p92, %fd453, %fd455;
	selp.f64 	%fd457, %fd455, %fd453, %p92;
	setp.gt.f64 	%p93, %fd454, %fd456;
	selp.f64 	%fd458, %fd456, %fd454, %p93;
	add.s32 	%r268, %r319, 7;
	cvt.s64.s32 	%rd486, %r268;
	mul.lo.s64 	%rd487, %rd486, %rd22;
	shl.b64 	%rd488, %rd487, 2;
	add.s64 	%rd489, %rd14, %rd488;
	ld.global.nc.f32 	%f123, [%rd489];
	cvt.f64.f32 	%fd459, %f123;
	add.s64 	%rd490, %rd15, %rd488;
	ld.global.nc.f32 	%f124, [%rd490];
	cvt.f64.f32 	%fd460, %f124;
	setp.lt.f64 	%p94, %fd457, %fd459;
	selp.f64 	%fd567, %fd459, %fd457, %p94;
	setp.gt.f64 	%p95, %fd458, %fd460;
	selp.f64 	%fd568, %fd460, %fd458, %p95;
	add.s32 	%r319, %r319, 8;
	add.s32 	%r269, %r319, %r107;
	setp.ne.s32 	%p96, %r269, %r106;
	@%p96 bra 	$L__BB3_110;
$L__BB3_111:
	and.b32  	%r270, %r89, 7;
	setp.eq.s32 	%p97, %r270, 0;
	@%p97 bra 	$L__BB3_119;
	add.s32 	%r271, %r87, -1;
	setp.lt.u32 	%p98, %r271, 3;
	@%p98 bra 	$L__BB3_114;
	cvt.s64.s32 	%rd491, %r319;
	mul.lo.s64 	%rd492, %rd491, %rd22;
	shl.b64 	%rd493, %rd492, 2;
	add.s64 	%rd494, %rd14, %rd493;
	ld.global.nc.f32 	%f125, [%rd494];
	cvt.f64.f32 	%fd462, %f125;
	add.s64 	%rd495, %rd15, %rd493;
	ld.global.nc.f32 	%f126, [%rd495];
	cvt.f64.f32 	%fd463, %f126;
	setp.lt.f64 	%p99, %fd567, %fd462;
	selp.f64 	%fd464, %fd462, %fd567, %p99;
	setp.gt.f64 	%p100, %fd568, %fd463;
	selp.f64 	%fd465, %fd463, %fd568, %p100;
	add.s32 	%r272, %r319, 1;
	cvt.s64.s32 	%rd496, %r272;
	mul.lo.s64 	%rd497, %rd496, %rd22;
	shl.b64 	%rd498, %rd497, 2;
	add.s64 	%rd499, %rd14, %rd498;
	ld.global.nc.f32 	%f127, [%rd499];
	cvt.f64.f32 	%fd466, %f127;
	add.s64 	%rd500, %rd15, %rd498;
	ld.global.nc.f32 	%f128, [%rd500];
	cvt.f64.f32 	%fd467, %f128;
	setp.lt.f64 	%p101, %fd464, %fd466;
	selp.f64 	%fd468, %fd466, %fd464, %p101;
	setp.gt.f64 	%p102, %fd465, %fd467;
	selp.f64 	%fd469, %fd467, %fd465, %p102;
	add.s32 	%r273, %r319, 2;
	cvt.s64.s32 	%rd501, %r273;
	mul.lo.s64 	%rd502, %rd501, %rd22;
	shl.b64 	%rd503, %rd502, 2;
	add.s64 	%rd504, %rd14, %rd503;
	ld.global.nc.f32 	%f129, [%rd504];
	cvt.f64.f32 	%fd470, %f129;
	add.s64 	%rd505, %rd15, %rd503;
	ld.global.nc.f32 	%f130, [%rd505];
	cvt.f64.f32 	%fd471, %f130;
	setp.lt.f64 	%p103, %fd468, %fd470;
	selp.f64 	%fd472, %fd470, %fd468, %p103;
	setp.gt.f64 	%p104, %fd469, %fd471;
	selp.f64 	%fd473, %fd471, %fd469, %p104;
	add.s32 	%r274, %r319, 3;
	cvt.s64.s32 	%rd506, %r274;
	mul.lo.s64 	%rd507, %rd506, %rd22;
	shl.b64 	%rd508, %rd507, 2;
	add.s64 	%rd509, %rd14, %rd508;
	ld.global.nc.f32 	%f131, [%rd509];
	cvt.f64.f32 	%fd474, %f131;
	add.s64 	%rd510, %rd15, %rd508;
	ld.global.nc.f32 	%f132, [%rd510];
	cvt.f64.f32 	%fd475, %f132;
	setp.lt.f64 	%p105, %fd472, %fd474;
	selp.f64 	%fd567, %fd474, %fd472, %p105;
	setp.gt.f64 	%p106, %fd473, %fd475;
	selp.f64 	%fd568, %fd475, %fd473, %p106;
	add.s32 	%r319, %r319, 4;
$L__BB3_114:
	and.b32  	%r275, %r87, 3;
	setp.eq.s32 	%p107, %r275, 0;
	@%p107 bra 	$L__BB3_119;
	cvt.u16.u32 	%rs38, %r86;
	cvt.u16.u32 	%rs39, %r123;
	shl.b16 	%rs40, %rs39, 1;
	add.s16 	%rs41, %rs40, %rs48;
	add.s16 	%rs42, %rs41, %rs51;
	cvt.u16.u32 	%rs43, %r129;
	xor.b16  	%rs44, %rs43, 3;
	sub.s16 	%rs45, %rs44, %rs42;
	add.s16 	%rs8, %rs45, %rs38;
	and.b16  	%rs46, %rs8, 3;
	setp.eq.s16 	%p108, %rs46, 1;
	@%p108 bra 	$L__BB3_117;
	cvt.s64.s32 	%rd511, %r319;
	mul.lo.s64 	%rd512, %rd511, %rd22;
	shl.b64 	%rd513, %rd512, 2;
	add.s64 	%rd514, %rd14, %rd513;
	ld.global.nc.f32 	%f133, [%rd514];
	cvt.f64.f32 	%fd477, %f133;
	add.s64 	%rd515, %rd15, %rd513;
	ld.global.nc.f32 	%f134, [%rd515];
	cvt.f64.f32 	%fd478, %f134;
	setp.lt.f64 	%p109, %fd567, %fd477;
	selp.f64 	%fd479, %fd477, %fd567, %p109;
	setp.gt.f64 	%p110, %fd568, %fd478;
	selp.f64 	%fd480, %fd478, %fd568, %p110;
	add.s32 	%r276, %r319, 1;
	cvt.s64.s32 	%rd516, %r276;
	mul.lo.s64 	%rd517, %rd516, %rd22;
	shl.b64 	%rd518, %rd517, 2;
	add.s64 	%rd519, %rd14, %rd518;
	ld.global.nc.f32 	%f135, [%rd519];
	cvt.f64.f32 	%fd481, %f135;
	add.s64 	%rd520, %rd15, %rd518;
	ld.global.nc.f32 	%f136, [%rd520];
	cvt.f64.f32 	%fd482, %f136;
	setp.lt.f64 	%p111, %fd479, %fd481;
	selp.f64 	%fd567, %fd481, %fd479, %p111;
	setp.gt.f64 	%p112, %fd480, %fd482;
	selp.f64 	%fd568, %fd482, %fd480, %p112;
	add.s32 	%r319, %r319, 2;
$L__BB3_117:
	and.b16  	%rs47, %rs8, 1;
	setp.eq.b16 	%p113, %rs47, 1;
	not.pred 	%p114, %p113;
	@%p114 bra 	$L__BB3_119;
	cvt.s64.s32 	%rd521, %r319;
	mul.lo.s64 	%rd522, %rd521, %rd22;
	shl.b64 	%rd523, %rd522, 2;
	add.s64 	%rd524, %rd14, %rd523;
	ld.global.nc.f32 	%f137, [%rd524];
	cvt.f64.f32 	%fd483, %f137;
	add.s64 	%rd525, %rd15, %rd523;
	ld.global.nc.f32 	%f138, [%rd525];
	cvt.f64.f32 	%fd484, %f138;
	setp.lt.f64 	%p115, %fd567, %fd483;
	selp.f64 	%fd567, %fd483, %fd567, %p115;
	setp.gt.f64 	%p116, %fd568, %fd484;
	selp.f64 	%fd568, %fd484, %fd568, %p116;
$L__BB3_119:
	add.f64 	%fd485, %fd567, %fd568;
	cvt.s64.s32 	%rd526, %r312;
	mad.lo.s64 	%rd527, %rd526, %rd22, %rd5;
	shl.b64 	%rd528, %rd527, 2;
	add.s64 	%rd529, %rd4, %rd528;
	ld.global.nc.f32 	%f139, [%rd529];
	cvt.f64.f32 	%fd486, %f139;
	fma.rn.f64 	%fd487, %fd485, 0dBFD0000000000000, %fd486;
	mul.f64 	%fd488, %fd2, %fd552;
	fma.rn.f64 	%fd489, %fd488, 0dBFE0000000000000, %fd487;
	add.f64 	%fd544, %fd544, %fd489;
	fma.rn.f64 	%fd543, %fd542, %fd489, %fd543;
	add.f64 	%fd542, %fd542, 0d3FF0000000000000;
	setp.lt.s32 	%p117, %r312, %r310;
	add.s32 	%r311, %r311, 1;
	add.s16 	%rs53, %rs53, 1;
	add.s16 	%rs52, %rs52, 1;
	add.s16 	%rs51, %rs51, 1;
	@%p117 bra 	$L__BB3_94;
	mul.f64 	%fd490, %fd543, %fd1;
	mul.f64 	%fd491, %fd3, %fd544;
	sub.f64 	%fd492, %fd490, %fd491;
	mul.f64 	%fd493, %fd59, %fd492;
	mul.f64 	%fd494, %fd2, %fd544;
	mul.f64 	%fd495, %fd2, %fd3;
	sub.f64 	%fd496, %fd1, %fd495;
	fma.rn.f64 	%fd120, %fd493, %fd496, %fd494;
	cvt.rn.f32.f64 	%f140, %fd120;
	mul.lo.s32 	%r116, %r310, %r120;
	mul.wide.u32 	%rd530, %r116, 4;
	add.s64 	%rd531, %rd20, %rd530;
	st.global.f32 	[%rd531], %f140;
	setp.lt.s32 	%p118, %r310, 1;
	@%p118 bra 	$L__BB3_125;
	sub.s32 	%r277, %r116, %r120;
	mul.wide.u32 	%rd532, %r277, 4;
	add.s64 	%rd533, %rd20, %rd532;
	ld.global.f32 	%f141, [%rd533];
	cvt.f64.f32 	%fd121, %f141;
	abs.f64 	%fd497, %fd121;
	setp.equ.f64 	%p119, %fd497, 0d7FF0000000000000;
	abs.f64 	%fd498, %fd120;
	setp.equ.f64 	%p120, %fd498, 0d7FF0000000000000;
	or.pred  	%p121, %p119, %p120;
	@%p121 bra 	$L__BB3_123;
	setp.gt.f64 	%p122, %fd120, 0d0000000000000000;
	setp.gt.f64 	%p123, %fd120, %fd121;
	selp.f32 	%f142, 0f3F800000, 0f40000000, %p123;
	setp.lt.f64 	%p124, %fd120, %fd121;
	selp.f32 	%f143, 0fBF800000, 0fC0000000, %p124;
	selp.f32 	%f144, %f142, %f143, %p122;
	add.s64 	%rd535, %rd21, %rd530;
	st.global.f32 	[%rd535], %f144;
	bra.uni 	$L__BB3_125;
$L__BB3_123:
	setp.lt.s32 	%p125, %r310, %r123;
	@%p125 bra 	$L__BB3_125;
	add.s64 	%rd537, %rd21, %rd530;
	mov.b32 	%r278, 2147483647;
	st.global.u32 	[%rd537], %r278;
$L__BB3_125:
	add.s32 	%r310, %r310, 1;
	setp.eq.s32 	%p126, %r310, %r121;
	add.s32 	%r309, %r309, 1;
	add.s16 	%rs50, %rs50, 1;
	add.s16 	%rs49, %rs49, 1;
	add.s16 	%rs48, %rs48, 1;
	@%p126 bra 	$L__BB3_126;
	bra.uni 	$L__BB3_83;
$L__BB3_126:
	ret;

}


// ===== COMPILED SASS (sm_100) =====

	.target	sm_100

	.elftype	@"ET_EXEC"


//--------------------- .note.nv.tkinfo           --------------------------
	.section	.note.nv.tkinfo,"",@"SHT_NOTE"
	.sectionflags	@"SHF_NOTE_NV_TKINFO"
	.tkinfo
        /*0018*/ 	.word	0x00000002
        /*0030*/ 	.string	""
        /*0030*/ 	.string	"ptxas"
        /*0030*/ 	.string	"Cuda compilation tools, release 13.0, V13.0.88"
        /*0030*/ 	.string	"Build cuda_13.0.r13.0/compiler.36424714_0"
        /*0030*/ 	.string	"-arch sm_100 -m 64 "



//--------------------- .note.nv.cuinfo           --------------------------
	.section	.note.nv.cuinfo,"",@"SHT_NOTE"
	.sectionflags	@"SHF_NOTE_NV_CUINFO"
        /*0018*/ 	.short	0x0002
        /*001a*/ 	.short	0x0064
        /*001c*/ 	.short	0x0082
	.zero		2


//--------------------- .nv.info                  --------------------------
	.section	.nv.info,"",@"SHT_CUDA_INFO"
	.align	4


	//----- nvinfo : EIATTR_REGCOUNT
	.align		4
        /*0000*/ 	.byte	0x04, 0x2f
        /*0002*/ 	.short	(.L_1 - .L_0)
	.align		4
.L_0:
        /*0004*/ 	.word	index@(squeeze_momentum_batch_f32)
        /*0008*/ 	.word	0x00000040


	//----- nvinfo : EIATTR_FRAME_SIZE
	.align		4
.L_1:
        /*000c*/ 	.byte	0x04, 0x11
        /*000e*/ 	.short	(.L_3 - .L_2)
	.align		4
.L_2:
        /*0010*/ 	.word	index@($__internal_8_$__cuda_sm20_dsqrt_rn_f64_mediumpath_v1)
        /*0014*/ 	.word	0x00000000


	//----- nvinfo : EIATTR_FRAME_SIZE
	.align		4
.L_3:
        /*0018*/ 	.byte	0x04, 0x11
        /*001a*/ 	.short	(.L_5 - .L_4)
	.align		4
.L_4:
        /*001c*/ 	.word	index@($__internal_7_$__cuda_sm20_div_rn_f64_full)
        /*0020*/ 	.word	0x00000000


	//----- nvinfo : EIATTR_FRAME_SIZE
	.align		4
.L_5:
        /*0024*/ 	.byte	0x04, 0x11
        /*0026*/ 	.short	(.L_7 - .L_6)
	.align		4
.L_6:
        /*0028*/ 	.word	index@($__internal_6_$__cuda_sm20_dblrcp_rn_slowpath_v3)
        /*002c*/ 	.word	0x00000000


	//----- nvinfo : EIATTR_FRAME_SIZE
	.align		4
.L_7:
        /*0030*/ 	.byte	0x04, 0x11
        /*0032*/ 	.short	(.L_9 - .L_8)
	.align		4
.L_8:
        /*0034*/ 	.word	index@(squeeze_momentum_batch_f32)
        /*0038*/ 	.word	0x00000000


	//----- nvinfo : EIATTR_REGCOUNT
	.align		4
.L_9:
        /*003c*/ 	.byte	0x04, 0x2f
        /*003e*/ 	.short	(.L_11 - .L_10)
	.align		4
.L_10:
        /*0040*/ 	.word	index@(smi_precompute_shared_f32)
        /*0044*/ 	.word	0x00000020


	//----- nvinfo : EIATTR_FRAME_SIZE
	.align		4
.L_11:
        /*0048*/ 	.byte	0x04, 0x11
        /*004a*/ 	.short	(.L_13 - .L_12)
	.align		4
.L_12:
        /*004c*/ 	.word	index@(smi_precompute_shared_f32)
        /*0050*/ 	.word	0x00000000


	//----- nvinfo : EIATTR_REGCOUNT
	.align		4
.L_13:
        /*0054*/ 	.byte	0x04, 0x2f
        /*0056*/ 	.short	(.L_15 - .L_14)
	.align		4
.L_14:
        /*0058*/ 	.word	index@(squeeze_momentum_batch_f32_opt)
        /*005c*/ 	.word	0x00000040


	//----- nvinfo : EIATTR_FRAME_SIZE
	.align		4
.L_15:
        /*0060*/ 	.byte	0x04, 0x11
        /*0062*/ 	.short	(.L_17 - .L_16)
	.align		4
.L_16:
        /*0064*/ 	.word	index@($__internal_5_$__cuda_sm3x_div_rn_noftz_f32_slowpath)
        /*0068*/ 	.word	0x00000000


	//----- nvinfo : EIATTR_FRAME_SIZE
	.align		4
.L_17:
        /*006c*/ 	.byte	0x04, 0x11
        /*006e*/ 	.short	(.L_19 - .L_18)
	.align		4
.L_18:
        /*0070*/ 	.word	index@($__internal_4_$__cuda_sm20_sqrt_rn_f32_slowpath)
        /*0074*/ 	.word	0x00000000


	//----- nvinfo : EIATTR_FRAME_SIZE
	.align		4
.L_19:
        /*0078*/ 	.byte	0x04, 0x11
        /*007a*/ 	.short	(.L_21 - .L_20)
	.align		4
.L_20:
        /*007c*/ 	.word	index@($__internal_3_$__cuda_sm20_rcp_rn_f32_slowpath)
        /*0080*/ 	.word	0x00000000


	//----- nvinfo : EIATTR_FRAME_SIZE
	.align		4
.L_21:
        /*0084*/ 	.byte	0x04, 0x11
        /*0086*/ 	.short	(.L_23 - .L_22)
	.align		4
.L_22:
        /*0088*/ 	.word	index@(squeeze_momentum_batch_f32_opt)
        /*008c*/ 	.word	0x00000000


	//----- nvinfo : EIATTR_REGCOUNT
	.align		4
.L_23:
        /*0090*/ 	.byte	0x04, 0x2f
        /*0092*/ 	.short	(.L_25 - .L_24)
	.align		4
.L_24:
        /*0094*/ 	.word	index@(squeeze_momentum_many_series_one_param_f32)
        /*0098*/ 	.word	0x00000030


	//----- nvinfo : EIATTR_FRAME_SIZE
	.align		4
.L_25:
        /*009c*/ 	.byte	0x04, 0x11
        /*009e*/ 	.short	(.L_27 - .L_26)
	.align		4
.L_26:
        /*00a0*/ 	.word	index@($__internal_2_$__cuda_sm20_dsqrt_rn_f64_mediumpath_v1)
        /*00a4*/ 	.word	0x00000000


	//----- nvinfo : EIATTR_FRAME_SIZE
	.align		4
.L_27:
        /*00a8*/ 	.byte	0x04, 0x11
        /*00aa*/ 	.short	(.L_29 - .L_28)
	.align		4
.L_28:
        /*00ac*/ 	.word	index@($__internal_1_$__cuda_sm20_div_rn_f64_full)
        /*00b0*/ 	.word	0x00000000


	//----- nvinfo : EIATTR_FRAME_SIZE
	.align		4
.L_29:
        /*00b4*/ 	.byte	0x04, 0x11
        /*00b6*/ 	.short	(.L_31 - .L_30)
	.align		4
.L_30:
        /*00b8*/ 	.word	index@($__internal_0_$__cuda_sm20_dblrcp_rn_slowpath_v3)
        /*00bc*/ 	.word	0x00000000


	//----- nvinfo : EIATTR_FRAME_SIZE
	.align		4
.L_31:
        /*00c0*/ 	.byte	0x04, 0x11
        /*00c2*/ 	.short	(.L_33 - .L_32)
	.align		4
.L_32:
        /*00c4*/ 	.word	index@(squeeze_momentum_many_series_one_param_f32)
        /*00c8*/ 	.word	0x00000000


	//----- nvinfo : EIATTR_MIN_STACK_SIZE
	.align		4
.L_33:
        /*00cc*/ 	.byte	0x04, 0x12
        /*00ce*/ 	.short	(.L_35 - .L_34)
	.align		4
.L_34:
        /*00d0*/ 	.word	index@(squeeze_momentum_many_series_one_param_f32)
        /*00d4*/ 	.word	0x00000000


	//----- nvinfo : EIATTR_MIN_STACK_SIZE
	.align		4
.L_35:
        /*00d8*/ 	.byte	0x04, 0x12
        /*00da*/ 	.short	(.L_37 - .L_36)
	.align		4
.L_36:
        /*00dc*/ 	.word	index@(squeeze_momentum_batch_f32_opt)
        /*00e0*/ 	.word	0x00000000


	//----- nvinfo : EIATTR_MIN_STACK_SIZE
	.align		4
.L_37:
        /*00e4*/ 	.byte	0x04, 0x12
        /*00e6*/ 	.short	(.L_39 - .L_38)
	.align		4
.L_38:
        /*00e8*/ 	.word	index@(smi_precompute_shared_f32)
        /*00ec*/ 	.word	0x00000000


	//----- nvinfo : EIATTR_MIN_STACK_SIZE
	.align		4
.L_39:
        /*00f0*/ 	.byte	0x04, 0x12
        /*00f2*/ 	.short	(.L_41 - .L_40)
	.align		4
.L_40:
        /*00f4*/ 	.word	index@(squeeze_momentum_batch_f32)
        /*00f8*/ 	.word	0x00000000
.L_41:


//--------------------- .nv.compat                --------------------------
	.section	.nv.compat,"",@"SHT_CUDA_COMPAT_INFO"
	.align	4
        /*0000*/ 	.byte	0x02, 0x09, 0x00, 0x00, 0x02, 0x02, 0x01, 0x00, 0x02, 0x05, 0x05, 0x00, 0x03, 0x07, 0x01, 0x01
        /*0010*/ 	.byte	0x02, 0x03, 0x00, 0x00, 0x02, 0x06, 0x01, 0x00, 0x04, 0x0b, 0x08, 0x00, 0x01, 0x00, 0x00, 0x00
        /*0020*/ 	.byte	0x00, 0x00, 0x00, 0x00


//--------------------- .nv.info.squeeze_momentum_many_series_one_param_f32 --------------------------
	.section	.nv.info.squeeze_momentum_many_series_one_param_f32,"",@"SHT_CUDA_INFO"
	.sectionflags	@""
	.align	4


	//----- nvinfo : EIATTR_CUDA_API_VERSION
	.align		4
        /*0000*/ 	.byte	0x04, 0x37
        /*0002*/ 	.short	(.L_43 - .L_42)
.L_42:
        /*0004*/ 	.word	0x00000082


	//----- nvinfo : EIATTR_KPARAM_INFO
	.align		4
.L_43:
        /*0008*/ 	.byte	0x04, 0x17
        /*000a*/ 	.short	(.L_45 - .L_44)
.L_44:
        /*000c*/ 	.word	0x00000000
        /*0010*/ 	.short	0x000c
        /*0012*/ 	.short	0x0048
        /*0014*/ 	.byte	0x00, 0xf5, 0x21, 0x00


	//----- nvinfo : EIATTR_KPARAM_INFO
	.align		4
.L_45:
        /*0018*/ 	.byte	0x04, 0x17
        /*001a*/ 	.short	(.L_47 - .L_46)
.L_46:
        /*001c*/ 	.word	0x00000000
        /*0020*/ 	.short	0x000b
        /*0022*/ 	.short	0x0040
        /*0024*/ 	.byte	0x00, 0xf5, 0x21, 0x00


	//----- nvinfo : EIATTR_KPARAM_INFO
	.align		4
.L_47:
        /*0028*/ 	.byte	0x04, 0x17
        /*002a*/ 	.short	(.L_49 - .L_48)
.L_48:
        /*002c*/ 	.word	0x00000000
        /*0030*/ 	.short	0x000a
        /*0032*/ 	.short	0x0038
        /*0034*/ 	.byte	0x00, 0xf5, 0x21, 0x00


	//----- nvinfo : EIATTR_KPARAM_INFO
	.align		4
.L_49:
        /*0038*/ 	.byte	0x04, 0x17
        /*003a*/ 	.short	(.L_51 - .L_50)
.L_50:
        /*003c*/ 	.word	0x00000000
        /*0040*/ 	.short	0x0009
        /*0042*/ 	.short	0x0034
        /*0044*/ 	.byte	0x00, 0xf0, 0x11, 0x00


	//----- nvinfo : EIATTR_KPARAM_INFO
	.align		4
.L_51:
        /*0048*/ 	.byte	0x04, 0x17
        /*004a*/ 	.short	(.L_53 - .L_52)
.L_52:
        /*004c*/ 	.word	0x00000000
        /*0050*/ 	.short	0x0008
        /*0052*/ 	.short	0x0030
        /*0054*/ 	.byte	0x00, 0xf0, 0x11, 0x00


	//----- nvinfo : EIATTR_KPARAM_INFO
	.align		4
.L_53:
        /*0058*/ 	.byte	0x04, 0x17
        /*005a*/ 	.short	(.L_55 - .L_54)
.L_54:
        /*005c*/ 	.word	0x00000000
        /*0060*/ 	.short	0x0007
        /*0062*/ 	.short	0x002c
        /*0064*/ 	.byte	0x00, 0xf0, 0x11, 0x00


	//----- nvinfo : EIATTR_KPARAM_INFO
	.align		4
.L_55:
        /*0068*/ 	.byte	0x04, 0x17
        /*006a*/ 	.short	(.L_57 - .L_56)
.L_56:
        /*006c*/ 	.word	0x00000000
        /*0070*/ 	.short	0x0006
        /*0072*/ 	.short	0x0028
        /*0074*/ 	.byte	0x00, 0xf0, 0x11, 0x00


	//----- nvinfo : EIATTR_KPARAM_INFO
	.align		4
.L_57:
        /*0078*/ 	.byte	0x04, 0x17
        /*007a*/ 	.short	(.L_59 - .L_58)
.L_58:
        /*007c*/ 	.word	0x00000000
        /*0080*/ 	.short	0x0005
        /*0082*/ 	.short	0x0024
        /*0084*/ 	.byte	0x00, 0xf0, 0x11, 0x00


	//----- nvinfo : EIATTR_KPARAM_INFO
	.align		4
.L_59:
        /*0088*/ 	.byte	0x04, 0x17
        /*008a*/ 	.short	(.L_61 - .L_60)
.L_60:
        /*008c*/ 	.word	0x00000000
        /*0090*/ 	.short	0x0004
        /*0092*/ 	.short	0x0020
        /*0094*/ 	.byte	0x00, 0xf0, 0x11, 0x00


	//----- nvinfo : EIATTR_KPARAM_INFO
	.align		4
.L_61:
        /*0098*/ 	.byte	0x04, 0x17
        /*009a*/ 	.short	(.L_63 - .L_62)
.L_62:
        /*009c*/ 	.word	0x00000000
        /*00a0*/ 	.short	0x0003
        /*00a2*/ 	.short	0x0018
        /*00a4*/ 	.byte	0x00, 0xf5, 0x21, 0x00


	//----- nvinfo : EIATTR_KPARAM_INFO
	.align		4
.L_63:
        /*00a8*/ 	.byte	0x04, 0x17
        /*00aa*/ 	.short	(.L_65 - .L_64)
.L_64:
        /*00ac*/ 	.word	0x00000000
        /*00b0*/ 	.short	0x0002
        /*00b2*/ 	.short	0x0010
        /*00b4*/ 	.byte	0x00, 0xf5, 0x21, 0x00


	//----- nvinfo : EIATTR_KPARAM_INFO
	.align		4
.L_65:
        /*00b8*/ 	.byte	0x04, 0x17
        /*00ba*/ 	.short	(.L_67 - .L_66)
.L_66:
        /*00bc*/ 	.word	0x00000000
        /*00c0*/ 	.short	0x0001
        /*00c2*/ 	.short	0x0008
        /*00c4*/ 	.byte	0x00, 0xf5, 0x21, 0x00


	//----- nvinfo : EIATTR_KPARAM_INFO
	.align		4
.L_67:
        /*00c8*/ 	.byte	0x04, 0x17
        /*00ca*/ 	.short	(.L_69 - .L_68)
.L_68:
        /*00cc*/ 	.word	0x00000000
        /*00d0*/ 	.short	0x0000
        /*00d2*/ 	.short	0x0000
        /*00d4*/ 	.byte	0x00, 0xf5, 0x21, 0x00


	//----- nvinfo : EIATTR_SPARSE_MMA_MASK
	.align		4
.L_69:
        /*00d8*/ 	.byte	0x03, 0x50
        /*00da*/ 	.short	0x0000


	//----- nvinfo : EIATTR_MAXREG_COUNT
	.align		4
        /*00dc*/ 	.byte	0x03, 0x1b
        /*00de*/ 	.short	0x00ff


	//----- nvinfo : EIATTR_MERCURY_ISA_VERSION
	.align		4
        /*00e0*/ 	.byte	0x03, 0x5f
        /*00e2*/ 	.short	0x0101


	//----- nvinfo : EIATTR_VRC_CTA_INIT_COUNT
	.align		4
        /*00e4*/ 	.byte	0x02, 0x4a
	.zero		1
	.zero		1


	//----- nvinfo : EIATTR_EXIT_INSTR_OFFSETS
	.align		4
        /*00e8*/ 	.byte	0x04, 0x1c
        /*00ea*/ 	.short	(.L_71 - .L_70)


	//   ....[0]....
.L_70:
        /*00ec*/ 	.word	0x000000a0


	//   ....[1]....
        /*00f0*/ 	.word	0x00000280


	//   ....[2]....
        /*00f4*/ 	.word	0x00000730


	//   ....[3]....
        /*00f8*/ 	.word	0x00000910


	//   ....[4]....
        /*00fc*/ 	.word	0x00000a40


	//   ....[5]....
        /*0100*/ 	.word	0x00000a90


	//   ....[6]....
        /*0104*/ 	.word	0x00009800


	//----- nvinfo : EIATTR_CRS_STACK_SIZE
	.align		4
.L_71:
        /*0108*/ 	.byte	0x04, 0x1e
        /*010a*/ 	.short	(.L_73 - .L_72)
.L_72:
        /*010c*/ 	.word	0x00000000


	//----- nvinfo : EIATTR_CBANK_PARAM_SIZE
	.align		4
.L_73:
        /*0110*/ 	.byte	0x03, 0x19
        /*0112*/ 	.short	0x0050


	//----- nvinfo : EIATTR_PARAM_CBANK
	.align		4
        /*0114*/ 	.byte	0x04, 0x0a
        /*0116*/ 	.short	(.L_75 - .L_74)
	.align		4
.L_74:
        /*0118*/ 	.word	index@(.nv.constant0.squeeze_momentum_many_series_one_param_f32)
        /*011c*/ 	.short	0x0380
        /*011e*/ 	.short	0x0050


	//----- nvinfo : EIATTR_SW_WAR
	.align		4
.L_75:
        /*0120*/ 	.byte	0x04, 0x36
        /*0122*/ 	.short	(.L_77 - .L_76)
.L_76:
        /*0124*/ 	.word	0x00000008
.L_77:


//--------------------- .nv.info.squeeze_momentum_batch_f32_opt --------------------------
	.section	.nv.info.squeeze_momentum_batch_f32_opt,"",@"SHT_CUDA_INFO"
	.sectionflags	@""
	.align	4


	//----- nvinfo : EIATTR_CUDA_API_VERSION
	.align		4
        /*0000*/ 	.byte	0x04, 0x37
        /*0002*/ 	.short	(.L_79 - .L_78)
.L_78:
        /*0004*/ 	.word	0x00000082


	//----- nvinfo : EIATTR_KPARAM_INFO
	.align		4
.L_79:
        /*0008*/ 	.byte	0x04, 0x17
        /*000a*/ 	.short	(.L_81 - .L_80)
.L_80:
        /*000c*/ 	.word	0x00000000
        /*0010*/ 	.short	0x0014
        /*0012*/ 	.short	0x0098
        /*0014*/ 	.byte	0x00, 0xf5, 0x21, 0x00


	//----- nvinfo : EIATTR_KPARAM_INFO
	.align		4
.L_81:
        /*0018*/ 	.byte	0x04, 0x17
        /*001a*/ 	.short	(.L_83 - .L_82)
.L_82:
        /*001c*/ 	.word	0x00000000
        /*0020*/ 	.short	0x0013
        /*0022*/ 	.short	0x0090
        /*0024*/ 	.byte	0x00, 0xf5, 0x21, 0x00


	//----- nvinfo : EIATTR_KPARAM_INFO
	.align		4
.L_83:
        /*0028*/ 	.byte	0x04, 0x17
        /*002a*/ 	.short	(.L_85 - .L_84)
.L_84:
        /*002c*/ 	.word	0x00000000
        /*0030*/ 	.short	0x0012
        /*0032*/ 	.short	0x0088
        /*0034*/ 	.byte	0x00, 0xf5, 0x21, 0x00


	//----- nvinfo : EIATTR_KPARAM_INFO
	.align		4
.L_85:
        /*0038*/ 	.byte	0x04, 0x17
        /*003a*/ 	.short	(.L_87 - .L_86)
.L_86:
        /*003c*/ 	.word	0x00000000
        /*0040*/ 	.short	0x0011
        /*0042*/ 	.short	0x0080
        /*0044*/ 	.byte	0x00, 0xf0, 0x11, 0x00


	//----- nvinfo : EIATTR_KPARAM_INFO
	.align		4
.L_87:
        /*0048*/ 	.byte	0x04, 0x17
        /*004a*/ 	.short	(.L_89 - .L_88)
.L_88:
        /*004c*/ 	.word	0x00000000
        /*0050*/ 	.short	0x0010
        /*0052*/ 	.short	0x0078
        /*0054*/ 	.byte	0x00, 0xf5, 0x21, 0x00


	//----- nvinfo : EIATTR_KPARAM_INFO
	.align		4
.L_89:
        /*0058*/ 	.byte	0x04, 0x17
        /*005a*/ 	.short	(.L_91 - .L_90)
.L_90:
        /*005c*/ 	.word	0x00000000
        /*0060*/ 	.short	0x000f
        /*0062*/ 	.short	0x0070
        /*0064*/ 	.byte	0x00, 0xf5, 0x21, 0x00


	//----- nvinfo : EIATTR_KPARAM_INFO
	.align		4
.L_91:
        /*0068*/ 	.byte	0x04, 0x17
        /*006a*/ 	.short	(.L_93 - .L_92)
.L_92:
        /*006c*/ 	.word	0x00000000
        /*0070*/ 	.short	0x000e
        /*0072*/ 	.short	0x0068
        /*0074*/ 	.byte	0x00, 0xf5, 0x21, 0x00


	//----- nvinfo : EIATTR_KPARAM_INFO
	.align		4
.L_93:
        /*0078*/ 	.byte	0x04, 0x17
        /*007a*/ 	.short	(.L_95 - .L_94)
.L_94:
        /*007c*/ 	.word	0x00000000
        /*0080*/ 	.short	0x000d
        /*0082*/ 	.short	0x0060
        /*0084*/ 	.byte	0x00, 0xf5, 0x21, 0x00


	//----- nvinfo : EIATTR_KPARAM_INFO
	.align		4
.L_95:
        /*0088*/ 	.byte	0x04, 0x17
        /*008a*/ 	.short	(.L_97 - .L_96)
.L_96:
        /*008c*/ 	.word	0x00000000
        /*0090*/ 	.short	0x000c
        /*0092*/ 	.short	0x0058
        /*0094*/ 	.byte	0x00, 0xf5, 0x21, 0x00


	//----- nvinfo : EIATTR_KPARAM_INFO
	.align		4
.L_97:
        /*0098*/ 	.byte	0x04, 0x17
        /*009a*/ 	.short	(.L_99 - .L_98)
.L_98:
        /*009c*/ 	.word	0x00000000
        /*00a0*/ 	.short	0x000b
        /*00a2*/ 	.short	0x0050
        /*00a4*/ 	.byte	0x00, 0xf5, 0x21, 0x00


	//----- nvinfo : EIATTR_KPARAM_INFO
	.align		4
.L_99:
        /*00a8*/ 	.byte	0x04, 0x17
        /*00aa*/ 	.short	(.L_101 - .L_100)
.L_100:
        /*00ac*/ 	.word	0x00000000
        /*00b0*/ 	.short	0x000a
        /*00b2*/ 	.short	0x0048
        /*00b4*/ 	.byte	0x00, 0xf5, 0x21, 0x00


	//----- nvinfo : EIATTR_KPARAM_INFO
	.align		4
.L_101:
        /*00b8*/ 	.byte	0x04, 0x17
        /*00ba*/ 	.short	(.L_103 - .L_102)
.L_102:
        /*00bc*/ 	.word	0x00000000
        /*00c0*/ 	.short	0x0009
        /*00c2*/ 	.short	0x0040
        /*00c4*/ 	.byte	0x00, 0xf0, 0x11, 0x00


	//----- nvinfo : EIATTR_KPARAM_INFO
	.align		4
.L_103:
        /*00c8*/ 	.byte	0x04, 0x17
        /*00ca*/ 	.short	(.L_105 - .L_104)
.L_104:
        /*00cc*/ 	.word	0x00000000
        /*00d0*/ 	.short	0x0008
        /*00d2*/ 	.short	0x003c
        /*00d4*/ 	.byte	0x00, 0xf0, 0x11, 0x00


	//----- nvinfo : EIATTR_KPARAM_INFO
	.align		4
.L_105:
        /*00d8*/ 	.byte	0x04, 0x17
        /*00da*/ 	.short	(.L_107 - .L_106)
.L_106:
        /*00dc*/ 	.word	0x00000000
        /*00e0*/ 	.short	0x0007
        /*00e2*/ 	.short	0x0038
        /*00e4*/ 	.byte	0x00, 0xf0, 0x11, 0x00


	//----- nvinfo : EIATTR_KPARAM_INFO
	.align		4
.L_107:
        /*00e8*/ 	.byte	0x04, 0x17
        /*00ea*/ 	.short	(.L_109 - .L_108)
.L_108:
        /*00ec*/ 	.word	0x00000000
        /*00f0*/ 	.short	0x0006
        /*00f2*/ 	.short	0x0030
        /*00f4*/ 	.byte	0x00, 0xf5, 0x21, 0x00


	//----- nvinfo : EIATTR_KPARAM_INFO
	.align		4
.L_109:
        /*00f8*/ 	.byte	0x04, 0x17
        /*00fa*/ 	.short	(.L_111 - .L_110)
.L_110:
        /*00fc*/ 	.word	0x00000000
        /*0100*/ 	.short	0x0005
        /*0102*/ 	.short	0x0028
        /*0104*/ 	.byte	0x00, 0xf5, 0x21, 0x00


	//----- nvinfo : EIATTR_KPARAM_INFO
	.align		4
.L_111:
        /*0108*/ 	.byte	0x04, 0x17
        /*010a*/ 	.short	(.L_113 - .L_112)
.L_112:
        /*010c*/ 	.word	0x00000000
        /*0110*/ 	.short	0x0004
        /*0112*/ 	.short	0x0020
        /*0114*/ 	.byte	0x00, 0xf5, 0x21, 0x00


	//----- nvinfo : EIATTR_KPARAM_INFO
	.align		4
.L_113:
        /*0118*/ 	.byte	0x04, 0x17
        /*011a*/ 	.short	(.L_115 - .L_114)
.L_114:
        /*011c*/ 	.word	0x00000000
        /*0120*/ 	.short	0x0003
        /*0122*/ 	.short	0x0018
        /*0124*/ 	.byte	0x00, 0xf5, 0x21, 0x00


	//----- nvinfo : EIATTR_KPARAM_INFO
	.align		4
.L_115:
        /*0128*/ 	.byte	0x04, 0x17
        /*012a*/ 	.short	(.L_117 - .L_116)
.L_116:
        /*012c*/ 	.word	0x00000000
        /*0130*/ 	.short	0x0002
        /*0132*/ 	.short	0x0010
        /*0134*/ 	.byte	0x00, 0xf5, 0x21, 0x00


	//----- nvinfo : EIATTR_KPARAM_INFO
	.align		4
.L_117:
        /*0138*/ 	.byte	0x04, 0x17
        /*013a*/ 	.short	(.L_119 - .L_118)
.L_118:
        /*013c*/ 	.word	0x00000000
        /*0140*/ 	.short	0x0001
        /*0142*/ 	.short	0x0008
        /*0144*/ 	.byte	0x00, 0xf5, 0x21, 0x00


	//----- nvinfo : EIATTR_KPARAM_INFO
	.align		4
.L_119:
        /*0148*/ 	.byte	0x04, 0x17
        /*014a*/ 	.short	(.L_121 - .L_120)
.L_120:
        /*014c*/ 	.word	0x00000000
        /*0150*/ 	.short	0x0000
        /*0152*/ 	.short	0x0000
        /*0154*/ 	.byte	0x00, 0xf5, 0x21, 0x00


	//----- nvinfo : EIATTR_SPARSE_MMA_MASK
	.align		4
.L_121:
        /*0158*/ 	.byte	0x03, 0x50
        /*015a*/ 	.short	0x0000


	//----- nvinfo : EIATTR_MAXREG_COUNT
	.align		4
        /*015c*/ 	.byte	0x03, 0x1b
        /*015e*/ 	.short	0x00ff


	//----- nvinfo : EIATTR_NUM_BARRIERS
	.align		4
        /*0160*/ 	.byte	0x02, 0x4c
        /*0162*/ 	.byte	0x01
	.zero		1


	//----- nvinfo : EIATTR_MERCURY_ISA_VERSION
	.align		4
        /*0164*/ 	.byte	0x03, 0x5f
        /*0166*/ 	.short	0x0101


	//----- nvinfo : EIATTR_UNUSED_LOAD_BYTE_OFFSET
	.align		4
        /*0168*/ 	.byte	0x04, 0x44
        /*016a*/ 	.short	(.L_123 - .L_122)


	//   ....[0]....
.L_122:
        /*016c*/ 	.word	0x00000e90
        /*0170*/ 	.word	0x00000fff


	//----- nvinfo : EIATTR_VRC_CTA_INIT_COUNT
	.align		4
.L_123:
        /*0174*/ 	.byte	0x02, 0x4a
	.zero		1
	.zero		1


	//----- nvinfo : EIATTR_EXIT_INSTR_OFFSETS
	.align		4
        /*0178*/ 	.byte	0x04, 0x1c
        /*017a*/ 	.short	(.L_125 - .L_124)


	//   ....[0]....
.L_124:
        /*017c*/ 	.word	0x00000040


	//   ....[1]....
        /*0180*/ 	.word	0x00000ab0


	//   ....[2]....
        /*0184*/ 	.word	0x00000e10


	//   ....[3]....
        /*0188*/ 	.word	0x00003520


	//   ....[4]....
        /*018c*/ 	.word	0x00003550


	//   ....[5]....
        /*0190*/ 	.word	0x00003650


	//----- nvinfo : EIATTR_CRS_STACK_SIZE
	.align		4
.L_125:
        /*0194*/ 	.byte	0x04, 0x1e
        /*0196*/ 	.short	(.L_127 - .L_126)
.L_126:
        /*0198*/ 	.word	0x00000000


	//----- nvinfo : EIATTR_CBANK_PARAM_SIZE
	.align		4
.L_127:
        /*019c*/ 	.byte	0x03, 0x19
        /*019e*/ 	.short	0x00a0


	//----- nvinfo : EIATTR_PARAM_CBANK
	.align		4
        /*01a0*/ 	.byte	0x04, 0x0a
        /*01a2*/ 	.short	(.L_129 - .L_128)
	.align		4
.L_128:
        /*01a4*/ 	.word	index@(.nv.constant0.squeeze_momentum_batch_f32_opt)
        /*01a8*/ 	.short	0x0380
        /*01aa*/ 	.short	0x00a0


	//----- nvinfo : EIATTR_SW_WAR
	.align		4
.L_129:
        /*01ac*/ 	.byte	0x04, 0x36
        /*01ae*/ 	.short	(.L_131 - .L_130)
.L_130:
        /*01b0*/ 	.word	0x00000008
.L_131:


//--------------------- .nv.info.smi_precompute_shared_f32 --------------------------
	.section	.nv.info.smi_precompute_shared_f32,"",@"SHT_CUDA_INFO"
	.sectionflags	@""
	.align	4


	//----- nvinfo : EIATTR_CUDA_API_VERSION
	.align		4
        /*0000*/ 	.byte	0x04, 0x37
        /*0002*/ 	.short	(.L_133 - .L_132)
.L_132:
        /*0004*/ 	.word	0x00000082


	//----- nvinfo : EIATTR_KPARAM_INFO
	.align		4
.L_133:
        /*0008*/ 	.byte	0x04, 0x17
        /*000a*/ 	.short	(.L_135 - .L_134)
.L_134:
        /*000c*/ 	.word	0x00000000
        /*0010*/ 	.short	0x000b
        /*0012*/ 	.short	0x0058
        /*0014*/ 	.byte	0x00, 0xf0, 0x11, 0x00


	//----- nvinfo : EIATTR_KPARAM_INFO
	.align		4
.L_135:
        /*0018*/ 	.byte	0x04, 0x17
        /*001a*/ 	.short	(.L_137 - .L_136)
.L_136:
        /*001c*/ 	.word	0x00000000
        /*0020*/ 	.short	0x000a
        /*0022*/ 	.short	0x0050
        /*0024*/ 	.byte	0x00, 0xf5, 0x21, 0x00


	//----- nvinfo : EIATTR_KPARAM_INFO
	.align		4
.L_137:
        /*0028*/ 	.byte	0x04, 0x17
        /*002a*/ 	.short	(.L_139 - .L_138)
.L_138:
        /*002c*/ 	.word	0x00000000
        /*0030*/ 	.short	0x0009
        /*0032*/ 	.short	0x0048
        /*0034*/ 	.byte	0x00, 0xf5, 0x21, 0x00


	//----- nvinfo : EIATTR_KPARAM_INFO
	.align		4
.L_139:
        /*0038*/ 	.byte	0x04, 0x17
        /*003a*/ 	.short	(.L_141 - .L_140)
.L_140:
        /*003c*/ 	.word	0x00000000
        /*0040*/ 	.short	0x0008
        /*0042*/ 	.short	0x0040
        /*0044*/ 	.byte	0x00, 0xf5, 0x21, 0x00


	//----- nvinfo : EIATTR_KPARAM_INFO
	.align		4
.L_141:
        /*0048*/ 	.byte	0x04, 0x17
        /*004a*/ 	.short	(.L_143 - .L_142)
.L_142:
        /*004c*/ 	.word	0x00000000
        /*0050*/ 	.short	0x0007
        /*0052*/ 	.short	0x0038
        /*0054*/ 	.byte	0x00, 0xf5, 0x21, 0x00


	//----- nvinfo : EIATTR_KPARAM_INFO
	.align		4
.L_143:
        /*0058*/ 	.byte	0x04, 0x17
        /*005a*/ 	.short	(.L_145 - .L_144)
.L_144:
        /*005c*/ 	.word	0x00000000
        /*0060*/ 	.short	0x0006
        /*0062*/ 	.short	0x0030
        /*0064*/ 	.byte	0x00, 0xf5, 0x21, 0x00


	//----- nvinfo : EIATTR_KPARAM_INFO
	.align		4
.L_145:
        /*0068*/ 	.byte	0x04, 0x17
        /*006a*/ 	.short	(.L_147 - .L_146)
.L_146:
        /*006c*/ 	.word	0x00000000
        /*0070*/ 	.short	0x0005
        /*0072*/ 	.short	0x0028
        /*0074*/ 	.byte	0x00, 0xf5, 0x21, 0x00


	//----- nvinfo : EIATTR_KPARAM_INFO
	.align		4
.L_147:
        /*0078*/ 	.byte	0x04, 0x17
        /*007a*/ 	.short	(.L_149 - .L_148)
.L_148:
        /*007c*/ 	.word	0x00000000
        /*0080*/ 	.short	0x0004
        /*0082*/ 	.short	0x0020
        /*0084*/ 	.byte	0x00, 0xf5, 0x21, 0x00


	//----- nvinfo : EIATTR_KPARAM_INFO
	.align		4
.L_149:
        /*0088*/ 	.byte	0x04, 0x17
        /*008a*/ 	.short	(.L_151 - .L_150)
.L_150:
        /*008c*/ 	.word	0x00000000
        /*0090*/ 	.short	0x0003
        /*0092*/ 	.short	0x0018
        /*0094*/ 	.byte	0x00, 0xf0, 0x11, 0x00


	//----- nvinfo : EIATTR_KPARAM_INFO
	.align		4
.L_151:
        /*0098*/ 	.byte	0x04, 0x17
        /*009a*/ 	.short	(.L_153 - .L_152)
.L_152:
        /*009c*/ 	.word	0x00000000
        /*00a0*/ 	.short	0x0002
        /*00a2*/ 	.short	0x0010
        /*00a4*/ 	.byte	0x00, 0xf5, 0x21, 0x00


	//----- nvinfo : EIATTR_KPARAM_INFO
	.align		4
.L_153:
        /*00a8*/ 	.byte	0x04, 0x17
        /*00aa*/ 	.short	(.L_155 - .L_154)
.L_154:
        /*00ac*/ 	.word	0x00000000
        /*00b0*/ 	.short	0x0001
        /*00b2*/ 	.short	0x0008
        /*00b4*/ 	.byte	0x00, 0xf5, 0x21, 0x00


	//----- nvinfo : EIATTR_KPARAM_INFO
	.align		4
.L_155:
        /*00b8*/ 	.byte	0x04, 0x17
        /*00ba*/ 	.short	(.L_157 - .L_156)
.L_156:
        /*00bc*/ 	.word	0x00000000
        /*00c0*/ 	.short	0x0000
        /*00c2*/ 	.short	0x0000
        /*00c4*/ 	.byte	0x00, 0xf5, 0x21, 0x00


	//----- nvinfo : EIATTR_SPARSE_MMA_MASK
	.align		4
.L_157:
        /*00c8*/ 	.byte	0x03, 0x50
        /*00ca*/ 	.short	0x0000


	//----- nvinfo : EIATTR_MAXREG_COUNT
	.align		4
        /*00cc*/ 	.byte	0x03, 0x1b
        /*00ce*/ 	.short	0x00ff


	//----- nvinfo : EIATTR_NUM_BARRIERS
	.align		4
        /*00d0*/ 	.byte	0x02, 0x4c
        /*00d2*/ 	.byte	0x01
	.zero		1


	//----- nvinfo : EIATTR_MERCURY_ISA_VERSION
	.align		4
        /*00d4*/ 	.byte	0x03, 0x5f
        /*00d6*/ 	.short	0x0101


	//----- nvinfo : EIATTR_VRC_CTA_INIT_COUNT
	.align		4
        /*00d8*/ 	.byte	0x02, 0x4a
	.zero		1
	.zero		1


	//----- nvinfo : EIATTR_EXIT_INSTR_OFFSETS
	.align		4
        /*00dc*/ 	.byte	0x04, 0x1c
        /*00de*/ 	.short	(.L_159 - .L_158)


	//   ....[0]....
.L_158:
        /*00e0*/ 	.word	0x00002a00


	//   ....[1]....
        /*00e4*/ 	.word	0x00002c60


	//----- nvinfo : EIATTR_CRS_STACK_SIZE
	.align		4
.L_159:
        /*00e8*/ 	.byte	0x04, 0x1e
        /*00ea*/ 	.short	(.L_161 - .L_160)
.L_160:
        /*00ec*/ 	.word	0x00000000


	//----- nvinfo : EIATTR_CBANK_PARAM_SIZE
	.align		4
.L_161:
        /*00f0*/ 	.byte	0x03, 0x19
        /*00f2*/ 	.short	0x005c


	//----- nvinfo : EIATTR_PARAM_CBANK
	.align		4
        /*00f4*/ 	.byte	0x04, 0x0a
        /*00f6*/ 	.short	(.L_163 - .L_162)
	.align		4
.L_162:
        /*00f8*/ 	.word	index@(.nv.constant0.smi_precompute_shared_f32)
        /*00fc*/ 	.short	0x0380
        /*00fe*/ 	.short	0x005c


	//----- nvinfo : EIATTR_SW_WAR
	.align		4
.L_163:
        /*0100*/ 	.byte	0x04, 0x36
        /*0102*/ 	.short	(.L_165 - .L_164)
.L_164:
        /*0104*/ 	.word	0x00000008
.L_165:


//--------------------- .nv.info.squeeze_momentum_batch_f32 --------------------------
	.section	.nv.info.squeeze_momentum_batch_f32,"",@"SHT_CUDA_INFO"
	.sectionflags	@""
	.align	4


	//----- nvinfo : EIATTR_CUDA_API_VERSION
	.align		4
        /*0000*/ 	.byte	0x04, 0x37
        /*0002*/ 	.short	(.L_167 - .L_166)
.L_166:
        /*0004*/ 	.word	0x00000082


	//----- nvinfo : EIATTR_KPARAM_INFO
	.align		4
.L_167:
        /*0008*/ 	.byte	0x04, 0x17
        /*000a*/ 	.short	(.L_169 - .L_168)
.L_168:
        /*000c*/ 	.word	0x00000000
        /*0010*/ 	.short	0x000c
        /*0012*/ 	.short	0x0058
        /*0014*/ 	.byte	0x00, 0xf5, 0x21, 0x00


	//----- nvinfo : EIATTR_KPARAM_INFO
	.align		4
.L_169:
        /*0018*/ 	.byte	0x04, 0x17
        /*001a*/ 	.short	(.L_171 - .L_170)
.L_170:
        /*001c*/ 	.word	0x00000000
        /*0020*/ 	.short	0x000b
        /*0022*/ 	.short	0x0050
        /*0024*/ 	.byte	0x00, 0xf5, 0x21, 0x00


	//----- nvinfo : EIATTR_KPARAM_INFO
	.align		4
.L_171:
        /*0028*/ 	.byte	0x04, 0x17
        /*002a*/ 	.short	(.L_173 - .L_172)
.L_172:
        /*002c*/ 	.word	0x00000000
        /*0030*/ 	.short	0x000a
        /*0032*/ 	.short	0x0048
        /*0034*/ 	.byte	0x00, 0xf5, 0x21, 0x00


	//----- nvinfo : EIATTR_KPARAM_INFO
	.align		4
.L_173:
        /*0038*/ 	.byte	0x04, 0x17
        /*003a*/ 	.short	(.L_175 - .L_174)
.L_174:
        /*003c*/ 	.word	0x00000000
        /*0040*/ 	.short	0x0009
        /*0042*/ 	.short	0x0040
        /*0044*/ 	.byte	0x00, 0xf0, 0x11, 0x00


	//----- nvinfo : EIATTR_KPARAM_INFO
	.align		4
.L_175:
        /*0048*/ 	.byte	0x04, 0x17
        /*004a*/ 	.short	(.L_177 - .L_176)
.L_176:
        /*004c*/ 	.word	0x00000000
        /*0050*/ 	.short	0x0008
        /*0052*/ 	.short	0x003c
        /*0054*/ 	.byte	0x00, 0xf0, 0x11, 0x00


	//----- nvinfo : EIATTR_KPARAM_INFO
	.align		4
.L_177:
        /*0058*/ 	.byte	0x04, 0x17
        /*005a*/ 	.short	(.L_179 - .L_178)
.L_178:
        /*005c*/ 	.word	0x00000000
        /*0060*/ 	.short	0x0007
        /*0062*/ 	.short	0x0038
        /*0064*/ 	.byte	0x00, 0xf0, 0x11, 0x00


	//----- nvinfo : EIATTR_KPARAM_INFO
	.align		4
.L_179:
        /*0068*/ 	.byte	0x04, 0x17
        /*006a*/ 	.short	(.L_181 - .L_180)
.L_180:
        /*006c*/ 	.word	0x00000000
        /*0070*/ 	.short	0x0006
        /*0072*/ 	.short	0x0030
        /*0074*/ 	.byte	0x00, 0xf5, 0x21, 0x00


	//----- nvinfo : EIATTR_KPARAM_INFO
	.align		4
.L_181:
        /*0078*/ 	.byte	0x04, 0x17
        /*007a*/ 	.short	(.L_183 - .L_182)
.L_182:
        /*007c*/ 	.word	0x00000000
        /*0080*/ 	.short	0x0005
        /*0082*/ 	.short	0x0028
        /*0084*/ 	.byte	0x00, 0xf5, 0x21, 0x00


	//----- nvinfo : EIATTR_KPARAM_INFO
	.align		4
.L_183:
        /*0088*/ 	.byte	0x04, 0x17
        /*008a*/ 	.short	(.L_185 - .L_184)
.L_184:
        /*008c*/ 	.word	0x00000000
        /*0090*/ 	.short	0x0004
        /*0092*/ 	.short	0x0020
        /*0094*/ 	.byte	0x00, 0xf5, 0x21, 0x00


	//----- nvinfo : EIATTR_KPARAM_INFO
	.align		4
.L_185:
        /*0098*/ 	.byte	0x04, 0x17
        /*009a*/ 	.short	(.L_187 - .L_186)
.L_186:
        /*009c*/ 	.word	0x00000000
        /*00a0*/ 	.short	0x0003
        /*00a2*/ 	.short	0x0018
        /*00a4*/ 	.byte	0x00, 0xf5, 0x21, 0x00


	//----- nvinfo : EIATTR_KPARAM_INFO
	.align		4
.L_187:
        /*00a8*/ 	.byte	0x04, 0x17
        /*00aa*/ 	.short	(.L_189 - .L_188)
.L_188:
        /*00ac*/ 	.word	0x00000000
        /*00b0*/ 	.short	0x0002
        /*00b2*/ 	.short	0x0010
        /*00b4*/ 	.byte	0x00, 0xf5, 0x21, 0x00


	//----- nvinfo : EIATTR_KPARAM_INFO
	.align		4
.L_189:
        /*00b8*/ 	.byte	0x04, 0x17
        /*00ba*/ 	.short	(.L_191 - .L_190)
.L_190:
        /*00bc*/ 	.word	0x00000000
        /*00c0*/ 	.short	0x0001
        /*00c2*/ 	.short	0x0008
        /*00c4*/ 	.byte	0x00, 0xf5, 0x21, 0x00


	//----- nvinfo : EIATTR_KPARAM_INFO
	.align		4
.L_191:
        /*00c8*/ 	.byte	0x04, 0x17
        /*00ca*/ 	.short	(.L_193 - .L_192)
.L_192:
        /*00cc*/ 	.word	0x00000000
        /*00d0*/ 	.short	0x0000
        /*00d2*/ 	.short	0x0000
        /*00d4*/ 	.byte	0x00, 0xf5, 0x21, 0x00


	//----- nvinfo : EIATTR_SPARSE_MMA_MASK
	.align		4
.L_193:
        /*00d8*/ 	.byte	0x03, 0x50
        /*00da*/ 	.short	0x0000


	//----- nvinfo : EIATTR_MAXREG_COUNT
	.align		4
        /*00dc*/ 	.byte	0x03, 0x1b
        /*00de*/ 	.short	0x00ff


	//----- nvinfo : EIATTR_NUM_BARRIERS
	.align		4
        /*00e0*/ 	.byte	0x02, 0x4c
        /*00e2*/ 	.byte	0x01
	.zero		1


	//----- nvinfo : EIATTR_MERCURY_ISA_VERSION
	.align		4
        /*00e4*/ 	.byte	0x03, 0x5f
        /*00e6*/ 	.short	0x0101


	//----- nvinfo : EIATTR_VRC_CTA_INIT_COUNT
	.align		4
        /*00e8*/ 	.byte	0x02, 0x4a
	.zero		1
	.zero		1


	//----- nvinfo : EIATTR_EXIT_INSTR_OFFSETS
	.align		4
        /*00ec*/ 	.byte	0x04, 0x1c
        /*00ee*/ 	.short	(.L_195 - .L_194)


	//   ....[0]....
.L_194:
        /*00f0*/ 	.word	0x00000040


	//   ....[1]....
        /*00f4*/ 	.word	0x000001d0


	//   ....[2]....
        /*00f8*/ 	.word	0x00000210


	//   ....[3]....
        /*00fc*/ 	.word	0x000002b0


	//   ....[4]....
        /*0100*/ 	.word	0x000049c0


	//----- nvinfo : EIATTR_CRS_STACK_SIZE
	.align		4
.L_195:
        /*0104*/ 	.byte	0x04, 0x1e
        /*0106*/ 	.short	(.L_197 - .L_196)
.L_196:
        /*0108*/ 	.word	0x00000000


	//----- nvinfo : EIATTR_CBANK_PARAM_SIZE
	.align		4
.L_197:
        /*010c*/ 	.byte	0x03, 0x19
        /*010e*/ 	.short	0x0060


	//----- nvinfo : EIATTR_PARAM_CBANK
	.align		4
        /*0110*/ 	.byte	0x04, 0x0a
        /*0112*/ 	.short	(.L_199 - .L_198)
	.align		4
.L_198:
        /*0114*/ 	.word	index@(.nv.constant0.squeeze_momentum_batch_f32)
        /*0118*/ 	.short	0x0380
        /*011a*/ 	.short	0x0060


	//----- nvinfo : EIATTR_SW_WAR
	.align		4
.L_199:
        /*011c*/ 	.byte	0x04, 0x36
        /*011e*/ 	.short	(.L_201 - .L_200)
.L_200:
        /*0120*/ 	.word	0x00000008
.L_201:


//--------------------- .nv.callgraph             --------------------------
	.section	.nv.callgraph,"",@"SHT_CUDA_CALLGRAPH"
	.align	4
	.sectionentsize	8
	.align		4
        /*0000*/ 	.word	0x00000000
	.align		4
        /*0004*/ 	.word	0xffffffff
	.align		4
        /*0008*/ 	.word	0x00000000
	.align		4
        /*000c*/ 	.word	0xfffffffe
	.align		4
        /*0010*/ 	.word	0x00000000
	.align		4
        /*0014*/ 	.word	0xfffffffd
	.align		4
        /*0018*/ 	.word	0x00000000
	.align		4
        /*001c*/ 	.word	0xfffffffc


//--------------------- .text.squeeze_momentum_many_series_one_param_f32 --------------------------
	.section	.text.squeeze_momentum_many_series_one_param_f32,"ax",@progbits
	.align	128
        .global         squeeze_momentum_many_series_one_param_f32
        .type           squeeze_momentum_many_series_one_param_f32,@function
        .size           squeeze_momentum_many_series_one_param_f32,(.L_x_198 - squeeze_momentum_many_series_one_param_f32)
        .other          squeeze_momentum_many_series_one_param_f32,@"STO_CUDA_ENTRY STV_DEFAULT"
squeeze_momentum_many_series_one_param_f32:
.text.squeeze_momentum_many_series_one_param_f32:
[----:B------:R-:W-:Y:S01]  /*0000*/  LDC R1, c[0x0][0x37c] ;  /* 0x0000df00ff017b82 */ /* 0x000fe20000000800 */
[----:B------:R-:W0:Y:S07]  /*0010*/  S2R R2, SR_TID.X ;  /* 0x0000000000027919 */ /* 0x000e2e0000002100 */
[----:B------:R-:W1:Y:S01]  /*0020*/  S2UR UR4, SR_CTAID.X ;  /* 0x00000000000479c3 */ /* 0x000e620000002500 */
[----:B------:R-:W1:Y:S07]  /*0030*/  LDCU UR5, c[0x0][0x360] ;  /* 0x00006c00ff0577ac */ /* 0x000e6e0008000800 */
[----:B------:R-:W2:Y:S08]  /*0040*/  S2UR UR10, SR_CTAID.Y ;  /* 0x00000000000a79c3 */ /* 0x000eb00000002600 */
[----:B------:R-:W2:Y:S01]  /*0050*/  LDC R0, c[0x0][0x3a0] ;  /* 0x0000e800ff007b82 */ /* 0x000ea20000000800 */
[----:B-1----:R-:W-:Y:S01]  /*0060*/  UIMAD UR4, UR4, UR5, URZ ;  /* 0x00000005040472a4 */ /* 0x002fe2000f8e02ff */
[----:B0-----:R-:W-:Y:S01]  /*0070*/  IMAD.MOV R2, RZ, RZ, -R2 ;  /* 0x000000ffff027224 */ /* 0x001fe200078e0a02 */
[----:B--2---:R-:W-:-:S04]  /*0080*/  ISETP.LE.AND P0, PT, R0, UR10, PT ;  /* 0x0000000a00007c0c */ /* 0x004fc8000bf03270 */
[----:B------:R-:W-:-:S13]  /*0090*/  ISETP.NE.OR P0, PT, R2, UR4, P0 ;  /* 0x0000000402007c0c */ /* 0x000fda0008705670 */
[----:B------:R-:W-:Y:S05]  /*00a0*/  @P0 EXIT ;  /* 0x000000000000094d */ /* 0x000fea0003800000 */
[----:B------:R-:W0:Y:S01]  /*00b0*/  LDCU.64 UR4, c[0x0][0x398] ;  /* 0x00007300ff0477ac */ /* 0x000e220008000a00 */
[----:B------:R-:W1:Y:S01]  /*00c0*/  LDCU.64 UR24, c[0x0][0x358] ;  /* 0x00006b00ff1877ac */ /* 0x000e620008000a00 */
[----:B------:R-:W2:Y:S01]  /*00d0*/  LDCU UR17, c[0x0][0x3a8] ;  /* 0x00007500ff1177ac */ /* 0x000ea20008000800 */
[----:B0-----:R-:W-:-:S06]  /*00e0*/  UIMAD.WIDE.U32 UR4, UR10, 0x4, UR4 ;  /* 0x000000040a0478a5 */ /* 0x001fcc000f8e0004 */
[----:B------:R-:W-:Y:S02]  /*00f0*/  IMAD.U32 R2, RZ, RZ, UR4 ;  /* 0x00000004ff027e24 */ /* 0x000fe4000f8e00ff */
[----:B------:R-:W-:-:S03]  /*0100*/  IMAD.U32 R3, RZ, RZ, UR5 ;  /* 0x00000005ff037e24 */ /* 0x000fc6000f8e00ff */
[----:B------:R-:W0:Y:S02]  /*0110*/  LDCU UR5, c[0x0][0x3a4] ;  /* 0x00007480ff0577ac */ /* 0x000e240008000800 */
[----:B-1----:R-:W3:Y:S01]  /*0120*/  LDG.E.CONSTANT R2, desc[UR24][R2.64] ;  /* 0x0000001802027981 */ /* 0x002ee2000c1e9900 */
[----:B------:R-:W1:Y:S01]  /*0130*/  LDCU UR4, c[0x0][0x3b0] ;  /* 0x00007600ff0477ac */ /* 0x000e620008000800 */
[----:B--2---:R-:W-:Y:S01]  /*0140*/  UISETP.GT.AND UP0, UPT, UR17, URZ, UPT ;  /* 0x000000ff1100728c */ /* 0x004fe2000bf04270 */
[----:B-1----:R-:W-:Y:S02]  /*0150*/  ISETP.LT.AND P1, PT, RZ, UR4, PT ;  /* 0x00000004ff007c0c */ /* 0x002fe4000bf21270 */
[----:B---3--:R-:W-:-:S13]  /*0160*/  R2UR UR11, R2 ;  /* 0x00000000020b72ca */ /* 0x008fda00000e0000 */
[----:B------:R-:W-:-:S04]  /*0170*/  UISETP.GT.AND UP0, UPT, UR11, -0x1, UP0 ;  /* 0xffffffff0b00788c */ /* 0x000fc80008704270 */
[----:B0-----:R-:W-:-:S06]  /*0180*/  UISETP.LT.AND UP0, UPT, UR11, UR5, UP0 ;  /* 0x000000050b00728c */ /* 0x001fcc0008701270 */
[----:B------:R-:W-:-:S13]  /*0190*/  PLOP3.LUT P0, PT, PT, PT, UP0, 0x80, 0x8 ;  /* 0x000000000008781c */ /* 0x000fda0003f0f008 */
[----:B------:R-:W-:Y:S05]  /*01a0*/  @P0 BRA P1, `(.L_x_0) ;  /* 0x00000008003c0947 */ /* 0x000fea0000800000 */
[----:B------:R-:W0:Y:S01]  /*01b0*/  LDC.64 R2, c[0x0][0x3b8] ;  /* 0x0000ee00ff027b82 */ /* 0x000e220000000a00 */
[----:B------:R-:W-:Y:S02]  /*01c0*/  UISETP.GE.AND UP0, UPT, UR5, 0x1, UPT ;  /* 0x000000010500788c */ /* 0x000fe4000bf06270 */
[----:B------:R-:W-:Y:S02]  /*01d0*/  USHF.L.U32 UR7, UR10, 0x2, URZ ;  /* 0x000000020a077899 */ /* 0x000fe400080006ff */
[----:B------:R-:W-:Y:S02]  /*01e0*/  USHF.R.U32.HI UR8, URZ, 0x1e, UR10 ;  /* 0x0000001eff087899 */ /* 0x000fe4000801160a */
[----:B------:R-:W-:Y:S01]  /*01f0*/  PLOP3.LUT P3, PT, PT, PT, UP0, 0x80, 0x8 ;  /* 0x000000000008781c */ /* 0x000fe20003f6f008 */
[----:B------:R-:W1:Y:S08]  /*0200*/  LDC.64 R4, c[0x0][0x3c0] ;  /* 0x0000f000ff047b82 */ /* 0x000e700000000a00 */
[----:B------:R-:W2:Y:S01]  /*0210*/  LDC.64 R6, c[0x0][0x3c8] ;  /* 0x0000f200ff067b82 */ /* 0x000ea20000000a00 */
[----:B0-----:R-:W-:-:S04]  /*0220*/  IADD3 R10, P0, PT, R2, UR7, RZ ;  /* 0x00000007020a7c10 */ /* 0x001fc8000ff1e0ff */
[----:B------:R-:W-:Y:S02]  /*0230*/  IADD3.X R11, PT, PT, R3, UR8, RZ, P0, !PT ;  /* 0x00000008030b7c10 */ /* 0x000fe400087fe4ff */
[----:B-1----:R-:W-:-:S04]  /*0240*/  IADD3 R12, P1, PT, R4, UR7, RZ ;  /* 0x00000007040c7c10 */ /* 0x002fc8000ff3e0ff */
[----:B------:R-:W-:Y:S02]  /*0250*/  IADD3.X R13, PT, PT, R5, UR8, RZ, P1, !PT ;  /* 0x00000008050d7c10 */ /* 0x000fe40008ffe4ff */
[----:B--2---:R-:W-:-:S04]  /*0260*/  IADD3 R14, P2, PT, R6, UR7, RZ ;  /* 0x00000007060e7c10 */ /* 0x004fc8000ff5e0ff */
[----:B------:R-:W-:Y:S01]  /*0270*/  IADD3.X R15, PT, PT, R7, UR8, RZ, P2, !PT ;  /* 0x00000008070f7c10 */ /* 0x000fe200097fe4ff */
[----:B------:R-:W-:Y:S08]  /*0280*/  @!P3 EXIT ;  /* 0x000000000000b94d */ /* 0x000ff00003800000 */
[----:B------:R-:W-:Y:S02]  /*0290*/  UISETP.GE.U32.AND UP0, UPT, UR5, 0x8, UPT ;  /* 0x000000080500788c */ /* 0x000fe4000bf06070 */
[----:B------:R-:W-:-:S07]  /*02a0*/  ULOP3.LUT UR6, UR5, 0x7, URZ, 0xc0, !UPT ;  /* 0x0000000705067892 */ /* 0x000fce000f8ec0ff */
[----:B------:R-:W-:Y:S05]  /*02b0*/  BRA.U !UP0, `(.L_x_1) ;  /* 0x0000000508187547 */ /* 0x000fea000b800000 */
[----:B------:R-:W-:Y:S01]  /*02c0*/  ULOP3.LUT UR4, UR5, 0x7ffffff8, URZ, 0xc0, !UPT ;  /* 0x7ffffff805047892 */ /* 0x000fe2000f8ec0ff */
[----:B------:R-:W-:Y:S01]  /*02d0*/  IMAD.U32 R9, RZ, RZ, UR7 ;  /* 0x00000007ff097e24 */ /* 0x000fe2000f8e00ff */
[----:B------:R-:W-:Y:S02]  /*02e0*/  MOV R8, UR8 ;  /* 0x0000000800087c02 */ /* 0x000fe40008000f00 */
[----:B------:R-:W-:-:S12]  /*02f0*/  UIADD3 UR4, UPT, UPT, -UR4, URZ, URZ ;  /* 0x000000ff04047290 */ /* 0x000fd8000fffe1ff */
.L_x_2:
[C---:B------:R-:W-:Y:S01]  /*0300*/  IADD3 R16, P2, PT, R9.reuse, R2, RZ ;  /* 0x0000000209107210 */ /* 0x040fe20007f5e0ff */
[----:B-1----:R-:W-:Y:S01]  /*0310*/  IMAD.MOV.U32 R10, RZ, RZ, 0x7fffffff ;  /* 0x7fffffffff0a7424 */ /* 0x002fe200078e00ff */
[C---:B------:R-:W-:Y:S01]  /*0320*/  IADD3 R14, P1, PT, R9.reuse, R4, RZ ;  /* 0x00000004090e7210 */ /* 0x040fe20007f3e0ff */
[----:B------:R-:W-:Y:S01]  /*0330*/  UIADD3 UR4, UPT, UPT, UR4, 0x8, URZ ;  /* 0x0000000804047890 */ /* 0x000fe2000fffe0ff */
[----:B------:R-:W-:Y:S01]  /*0340*/  IADD3 R12, P0, PT, R9, R6, RZ ;  /* 0x00000006090c7210 */ /* 0x000fe20007f1e0ff */
[C---:B------:R-:W-:Y:S02]  /*0350*/  IMAD.X R17, R8.reuse, 0x1, R3, P2 ;  /* 0x0000000108117824 */ /* 0x040fe400010e0603 */
[C---:B------:R-:W-:Y:S01]  /*0360*/  IMAD.X R15, R8.reuse, 0x1, R5, P1 ;  /* 0x00000001080f7824 */ /* 0x040fe200008e0605 */
[----:B------:R-:W-:Y:S01]  /*0370*/  UISETP.NE.AND UP0, UPT, UR4, URZ, UPT ;  /* 0x000000ff0400728c */ /* 0x000fe2000bf05270 */
[----:B------:R-:W-:Y:S01]  /*0380*/  IMAD.X R13, R8, 0x1, R7, P0 ;  /* 0x00000001080d7824 */ /* 0x000fe200000e0607 */
[----:B------:R0:W-:Y:S01]  /*0390*/  STG.E desc[UR24][R16.64], R10 ;  /* 0x0000000a10007986 */ /* 0x0001e2000c101918 */
[----:B------:R-:W-:-:S03]  /*03a0*/  IMAD.WIDE.U32 R18, R0, 0x4, R16 ;  /* 0x0000000400127825 */ /* 0x000fc600078e0010 */
        /* <DEDUP_REMOVED lines=11> */
[----:B0-----:R-:W-:-:S03]  /*0460*/  IMAD.WIDE.U32 R16, R0, 0x4, R24 ;  /* 0x0000000400107825 */ /* 0x001fc600078e0018 */
[----:B------:R0:W-:Y:S01]  /*0470*/  STG.E desc[UR24][R26.64], R10 ;  /* 0x0000000a1a007986 */ /* 0x0001e2000c101918 */
[----:B------:R-:W-:-:S03]  /*0480*/  IMAD.WIDE.U32 R30, R0, 0x4, R26 ;  /* 0x00000004001e7825 */ /* 0x000fc600078e001a */
[----:B------:R-:W-:Y:S01]  /*0490*/  STG.E desc[UR24][R28.64], R10 ;  /* 0x0000000a1c007986 */ /* 0x000fe2000c101918 */
[----:B-1----:R-:W-:-:S03]  /*04a0*/  IMAD.WIDE.U32 R14, R0, 0x4, R28 ;  /* 0x00000004000e7825 */ /* 0x002fc600078e001c */
[----:B------:R1:W-:Y:S01]  /*04b0*/  STG.E desc[UR24][R16.64], R10 ;  /* 0x0000000a10007986 */ /* 0x0003e2000c101918 */
[----:B--2---:R-:W-:-:S03]  /*04c0*/  IMAD.WIDE.U32 R12, R0, 0x4, R16 ;  /* 0x00000004000c7825 */ /* 0x004fc600078e0010 */
[----:B------:R2:W-:Y:S01]  /*04d0*/  STG.E desc[UR24][R30.64], R10 ;  /* 0x0000000a1e007986 */ /* 0x0005e2000c101918 */
[----:B---3--:R-:W-:-:S03]  /*04e0*/  IMAD.WIDE.U32 R18, R0, 0x4, R30 ;  /* 0x0000000400127825 */ /* 0x008fc600078e001e */
[----:B------:R-:W-:Y:S01]  /*04f0*/  STG.E desc[UR24][R14.64], R10 ;  /* 0x0000000a0e007986 */ /* 0x000fe2000c101918 */
[----:B----4-:R-:W-:-:S03]  /*0500*/  IMAD.WIDE.U32 R20, R0, 0x4, R14 ;  /* 0x0000000400147825 */ /* 0x010fc600078e000e */
[----:B------:R3:W-:Y:S01]  /*0510*/  STG.E desc[UR24][R12.64], R10 ;  /* 0x0000000a0c007986 */ /* 0x0007e2000c101918 */
[----:B-----5:R-:W-:-:S03]  /*0520*/  IMAD.WIDE.U32 R22, R0, 0x4, R12 ;  /* 0x0000000400167825 */ /* 0x020fc600078e000c */
[----:B------:R4:W-:Y:S01]  /*0530*/  STG.E desc[UR24][R18.64], R10 ;  /* 0x0000000a12007986 */ /* 0x0009e2000c101918 */
[----:B------:R-:W-:-:S03]  /*0540*/  IMAD.WIDE.U32 R24, R0, 0x4, R18 ;  /* 0x0000000400187825 */ /* 0x000fc600078e0012 */
[----:B------:R-:W-:Y:S01]  /*0550*/  STG.E desc[UR24][R20.64], R10 ;  /* 0x0000000a14007986 */ /* 0x000fe2000c101918 */
[----:B0-----:R-:W-:-:S03]  /*0560*/  IMAD.WIDE.U32 R26, R0, 0x4, R20 ;  /* 0x00000004001a7825 */ /* 0x001fc600078e0014 */
[----:B------:R-:W-:Y:S01]  /*0570*/  STG.E desc[UR24][R22.64], R10 ;  /* 0x0000000a16007986 */ /* 0x000fe2000c101918 */
[----:B-1----:R-:W-:-:S03]  /*0580*/  IMAD.WIDE.U32 R16, R0, 0x4, R22 ;  /* 0x0000000400107825 */ /* 0x002fc600078e0016 */
[----:B------:R-:W-:Y:S01]  /*0590*/  STG.E desc[UR24][R24.64], R10 ;  /* 0x0000000a18007986 */ /* 0x000fe2000c101918 */
[----:B------:R-:W-:-:S03]  /*05a0*/  IMAD.WIDE.U32 R28, R0, 0x4, R24 ;  /* 0x00000004001c7825 */ /* 0x000fc600078e0018 */
[----:B------:R-:W-:Y:S01]  /*05b0*/  STG.E desc[UR24][R26.64], R10 ;  /* 0x0000000a1a007986 */ /* 0x000fe2000c101918 */
[----:B--2---:R-:W-:-:S03]  /*05c0*/  IMAD.WIDE.U32 R30, R0, 0x4, R26 ;  /* 0x00000004001e7825 */ /* 0x004fc600078e001a */
[----:B------:R0:W-:Y:S01]  /*05d0*/  STG.E desc[UR24][R16.64], R10 ;  /* 0x0000000a10007986 */ /* 0x0001e2000c101918 */
[----:B---3--:R-:W-:-:S03]  /*05e0*/  IMAD.WIDE.U32 R12, R0, 0x4, R16 ;  /* 0x00000004000c7825 */ /* 0x008fc600078e0010 */
[----:B------:R1:W-:Y:S01]  /*05f0*/  STG.E desc[UR24][R28.64], R10 ;  /* 0x0000000a1c007986 */ /* 0x0003e2000c101918 */
[----:B------:R-:W-:-:S03]  /*0600*/  IMAD.WIDE.U32 R14, R0, 0x4, R28 ;  /* 0x00000004000e7825 */ /* 0x000fc600078e001c */
[----:B------:R1:W-:Y:S01]  /*0610*/  STG.E desc[UR24][R30.64], R10 ;  /* 0x0000000a1e007986 */ /* 0x0003e2000c101918 */
[----:B----4-:R-:W-:-:S03]  /*0620*/  IMAD.WIDE.U32 R18, R0, 0x4, R30 ;  /* 0x0000000400127825 */ /* 0x010fc600078e001e */
[----:B------:R1:W-:Y:S01]  /*0630*/  STG.E desc[UR24][R12.64], R10 ;  /* 0x0000000a0c007986 */ /* 0x0003e2000c101918 */
[----:B0-----:R-:W-:Y:S01]  /*0640*/  MOV R16, R9 ;  /* 0x0000000900107202 */ /* 0x001fe20000000f00 */
[----:B------:R-:W-:Y:S02]  /*0650*/  IMAD.MOV.U32 R17, RZ, RZ, R8 ;  /* 0x000000ffff117224 */ /* 0x000fe400078e0008 */
[----:B------:R1:W-:Y:S02]  /*0660*/  STG.E desc[UR24][R14.64], R10 ;  /* 0x0000000a0e007986 */ /* 0x0003e4000c101918 */
[----:B------:R-:W-:Y:S02]  /*0670*/  IMAD.WIDE.U32 R16, R0, 0x20, R16 ;  /* 0x0000002000107825 */ /* 0x000fe400078e0010 */
[----:B------:R1:W-:Y:S02]  /*0680*/  STG.E desc[UR24][R18.64], R10 ;  /* 0x0000000a12007986 */ /* 0x0003e4000c101918 */
[----:B------:R-:W-:-:S02]  /*0690*/  IMAD.MOV.U32 R9, RZ, RZ, R16 ;  /* 0x000000ffff097224 */ /* 0x000fc400078e0010 */
[----:B------:R-:W-:Y:S01]  /*06a0*/  IMAD.MOV.U32 R8, RZ, RZ, R17 ;  /* 0x000000ffff087224 */ /* 0x000fe200078e0011 */
[----:B------:R-:W-:Y:S06]  /*06b0*/  BRA.U UP0, `(.L_x_2) ;  /* 0xfffffffd00107547 */ /* 0x000fec000b83ffff */
[C---:B-1----:R-:W-:Y:S02]  /*06c0*/  IADD3 R14, P0, PT, R9.reuse, R6, RZ ;  /* 0x00000006090e7210 */ /* 0x042fe40007f1e0ff */
[C---:B------:R-:W-:Y:S02]  /*06d0*/  IADD3 R10, P2, PT, R9.reuse, R2, RZ ;  /* 0x00000002090a7210 */ /* 0x040fe40007f5e0ff */
[----:B------:R-:W-:Y:S01]  /*06e0*/  IADD3 R12, P1, PT, R9, R4, RZ ;  /* 0x00000004090c7210 */ /* 0x000fe20007f3e0ff */
[C---:B------:R-:W-:Y:S02]  /*06f0*/  IMAD.X R15, R8.reuse, 0x1, R7, P0 ;  /* 0x00000001080f7824 */ /* 0x040fe400000e0607 */
[C---:B------:R-:W-:Y:S01]  /*0700*/  IMAD.X R11, R8.reuse, 0x1, R3, P2 ;  /* 0x00000001080b7824 */ /* 0x040fe200010e0603 */
[----:B------:R-:W-:-:S09]  /*0710*/  IADD3.X R13, PT, PT, R8, R5, RZ, P1, !PT ;  /* 0x00000005080d7210 */ /* 0x000fd20000ffe4ff */
.L_x_1:
[----:B------:R-:W-:-:S13]  /*0720*/  ISETP.NE.AND P0, PT, RZ, UR6, PT ;  /* 0x00000006ff007c0c */ /* 0x000fda000bf05270 */
[----:B------:R-:W-:Y:S05]  /*0730*/  @!P0 EXIT ;  /* 0x000000000000894d */ /* 0x000fea0003800000 */
[----:B------:R-:W-:Y:S02]  /*0740*/  UISETP.GE.U32.AND UP0, UPT, UR6, 0x4, UPT ;  /* 0x000000040600788c */ /* 0x000fe4000bf06070 */
[----:B------:R-:W-:-:S07]  /*0750*/  ULOP3.LUT UR4, UR5, 0x3, URZ, 0xc0, !UPT ;  /* 0x0000000305047892 */ /* 0x000fce000f8ec0ff */
[----:B------:R-:W-:Y:S05]  /*0760*/  BRA.U !UP0, `(.L_x_3) ;  /* 0x0000000108647547 */ /* 0x000fea000b800000 */
[----:B------:R-:W-:-:S04]  /*0770*/  IMAD.WIDE.U32 R2, R0, 0x4, R10 ;  /* 0x0000000400027825 */ /* 0x000fc800078e000a */
[----:B------:R-:W-:-:S04]  /*0780*/  IMAD.WIDE.U32 R4, R0, 0x4, R12 ;  /* 0x0000000400047825 */ /* 0x000fc800078e000c */
[----:B------:R-:W-:-:S04]  /*0790*/  IMAD.WIDE.U32 R6, R0, 0x4, R14 ;  /* 0x0000000400067825 */ /* 0x000fc800078e000e */
[----:B------:R-:W-:Y:S02]  /*07a0*/  IMAD.MOV.U32 R27, RZ, RZ, 0x7fffffff ;  /* 0x7fffffffff1b7424 */ /* 0x000fe400078e00ff */
        /* <DEDUP_REMOVED lines=14> */
[----:B-1----:R-:W-:-:S03]  /*0890*/  IMAD.WIDE.U32 R12, R0, 0x4, R22 ;  /* 0x00000004000c7825 */ /* 0x002fc600078e0016 */
[----:B------:R3:W-:Y:S01]  /*08a0*/  STG.E desc[UR24][R16.64], R27 ;  /* 0x0000001b10007986 */ /* 0x0007e2000c101918 */
[----:B--2---:R-:W-:-:S03]  /*08b0*/  IMAD.WIDE.U32 R14, R0, 0x4, R24 ;  /* 0x00000004000e7825 */ /* 0x004fc600078e0018 */
[----:B------:R3:W-:Y:S04]  /*08c0*/  STG.E desc[UR24][R18.64], R27 ;  /* 0x0000001b12007986 */ /* 0x0007e8000c101918 */
[----:B------:R3:W-:Y:S04]  /*08d0*/  STG.E desc[UR24][R20.64], R27 ;  /* 0x0000001b14007986 */ /* 0x0007e8000c101918 */
[----:B------:R3:W-:Y:S04]  /*08e0*/  STG.E desc[UR24][R22.64], R27 ;  /* 0x0000001b16007986 */ /* 0x0007e8000c101918 */
[----:B------:R3:W-:Y:S02]  /*08f0*/  STG.E desc[UR24][R24.64], R27 ;  /* 0x0000001b18007986 */ /* 0x0007e4000c101918 */
.L_x_3:
[----:B------:R-:W-:-:S13]  /*0900*/  ISETP.NE.AND P0, PT, RZ, UR4, PT ;  /* 0x00000004ff007c0c */ /* 0x000fda000bf05270 */
[----:B------:R-:W-:Y:S05]  /*0910*/  @!P0 EXIT ;  /* 0x000000000000894d */ /* 0x000fea0003800000 */
[----:B------:R-:W-:-:S09]  /*0920*/  UISETP.NE.AND UP0, UPT, UR4, 0x1, UPT ;  /* 0x000000010400788c */ /* 0x000fd2000bf05270 */
[----:B------:R-:W-:Y:S05]  /*0930*/  BRA.U !UP0, `(.L_x_4) ;  /* 0x0000000108347547 */ /* 0x000fea000b800000 */
[----:B---3--:R-:W-:Y:S02]  /*0940*/  IMAD.MOV.U32 R9, RZ, RZ, 0x7fffffff ;  /* 0x7fffffffff097424 */ /* 0x008fe400078e00ff */
[----:B------:R-:W-:-:S03]  /*0950*/  IMAD.WIDE.U32 R2, R0, 0x4, R10 ;  /* 0x0000000400027825 */ /* 0x000fc600078e000a */
[----:B------:R0:W-:Y:S01]  /*0960*/  STG.E desc[UR24][R10.64], R9 ;  /* 0x000000090a007986 */ /* 0x0001e2000c101918 */
[----:B------:R-:W-:-:S03]  /*0970*/  IMAD.WIDE.U32 R4, R0, 0x4, R12 ;  /* 0x0000000400047825 */ /* 0x000fc600078e000c */
[----:B------:R1:W-:Y:S01]  /*0980*/  STG.E desc[UR24][R12.64], R9 ;  /* 0x000000090c007986 */ /* 0x0003e2000c101918 */
[----:B------:R-:W-:-:S03]  /*0990*/  IMAD.WIDE.U32 R6, R0, 0x4, R14 ;  /* 0x0000000400067825 */ /* 0x000fc600078e000e */
[----:B------:R2:W-:Y:S04]  /*09a0*/  STG.E desc[UR24][R14.64], R9 ;  /* 0x000000090e007986 */ /* 0x0005e8000c101918 */
[----:B------:R4:W-:Y:S01]  /*09b0*/  STG.E desc[UR24][R2.64], R9 ;  /* 0x0000000902007986 */ /* 0x0009e2000c101918 */
[----:B0-----:R-:W-:-:S03]  /*09c0*/  IMAD.WIDE.U32 R10, R0, 0x4, R2 ;  /* 0x00000004000a7825 */ /* 0x001fc600078e0002 */
[----:B------:R4:W-:Y:S01]  /*09d0*/  STG.E desc[UR24][R4.64], R9 ;  /* 0x0000000904007986 */ /* 0x0009e2000c101918 */
[----:B-1----:R-:W-:-:S03]  /*09e0*/  IMAD.WIDE.U32 R12, R0, 0x4, R4 ;  /* 0x00000004000c7825 */ /* 0x002fc600078e0004 */
[----:B------:R4:W-:Y:S01]  /*09f0*/  STG.E desc[UR24][R6.64], R9 ;  /* 0x0000000906007986 */ /* 0x0009e2000c101918 */
[----:B--2---:R-:W-:-:S07]  /*0a00*/  IMAD.WIDE.U32 R14, R0, 0x4, R6 ;  /* 0x00000004000e7825 */ /* 0x004fce00078e0006 */
.L_x_4:
[----:B------:R-:W-:-:S04]  /*0a10*/  ULOP3.LUT UR4, UR5, 0x1, URZ, 0xc0, !UPT ;  /* 0x0000000105047892 */ /* 0x000fc8000f8ec0ff */
[----:B------:R-:W-:-:S06]  /*0a20*/  UISETP.NE.U32.AND UP0, UPT, UR4, 0x1, UPT ;  /* 0x000000010400788c */ /* 0x000fcc000bf05070 */
[----:B------:R-:W-:-:S13]  /*0a30*/  PLOP3.LUT P0, PT, PT, PT, UP0, 0x80, 0x8 ;  /* 0x000000000008781c */ /* 0x000fda0003f0f008 */
[----:B------:R-:W-:Y:S05]  /*0a40*/  @P0 EXIT ;  /* 0x000000000000094d */ /* 0x000fea0003800000 */
[----:B---34-:R-:W-:-:S05]  /*0a50*/  IMAD.MOV.U32 R3, RZ, RZ, 0x7fffffff ;  /* 0x7fffffffff037424 */ /* 0x018fca00078e00ff */
[----:B------:R-:W-:Y:S04]  /*0a60*/  STG.E desc[UR24][R10.64], R3 ;  /* 0x000000030a007986 */ /* 0x000fe8000c101918 */
[----:B------:R-:W-:Y:S04]  /*0a70*/  STG.E desc[UR24][R12.64], R3 ;  /* 0x000000030c007986 */ /* 0x000fe8000c101918 */
[----:B------:R-:W-:Y:S01]  /*0a80*/  STG.E desc[UR24][R14.64], R3 ;  /* 0x000000030e007986 */ /* 0x000fe2000c101918 */
[----:B------:R-:W-:Y:S05]  /*0a90*/  EXIT ;  /* 0x000000000000794d */ /* 0x000fea0003800000 */
.L_x_0:
[----:B------:R-:W0:Y:S01]  /*0aa0*/  I2F.F64.U32 R2, UR4 ;  /* 0x0000000400027d12 */ /* 0x000e220008201800 */
[----:B------:R-:W-:-:S04]  /*0ab0*/  UISETP.LT.U32.AND UP0, UPT, UR17, UR4, UPT ;  /* 0x000000041100728c */ /* 0x000fc8000bf01070 */
[----:B------:R-:W-:-:S03]  /*0ac0*/  USEL UR17, UR17, UR4, !UP0 ;  /* 0x0000000411117287 */ /* 0x000fc6000c000000 */
[----:B0-----:R-:W0:Y:S01]  /*0ad0*/  MUFU.RCP64H R5, R3 ;  /* 0x0000000300057308 */ /* 0x001e220000001800 */
[----:B------:R-:W-:-:S04]  /*0ae0*/  IADD3 R4, PT, PT, R3, 0x300402, RZ ;  /* 0x0030040203047810 */ /* 0x000fc80007ffe0ff */
[----:B------:R-:W-:Y:S02]  /*0af0*/  FSETP.GEU.AND P0, PT, |R4|, 5.8789094863358348022e-39, PT ;  /* 0x004004020400780b */ /* 0x000fe40003f0e200 */
[----:B0-----:R-:W-:-:S08]  /*0b00*/  DFMA R6, -R2, R4, 1 ;  /* 0x3ff000000206742b */ /* 0x001fd00000000104 */
[----:B------:R-:W-:-:S08]  /*0b10*/  DFMA R6, R6, R6, R6 ;  /* 0x000000060606722b */ /* 0x000fd00000000006 */
[----:B------:R-:W-:-:S08]  /*0b20*/  DFMA R6, R4, R6, R4 ;  /* 0x000000060406722b */ /* 0x000fd00000000004 */
[----:B------:R-:W-:-:S08]  /*0b30*/  DFMA R8, -R2, R6, 1 ;  /* 0x3ff000000208742b */ /* 0x000fd00000000106 */
[----:B------:R-:W-:-:S10]  /*0b40*/  DFMA R8, R6, R8, R6 ;  /* 0x000000080608722b */ /* 0x000fd40000000006 */
[----:B------:R-:W-:Y:S02]  /*0b50*/  R2UR UR8, R8 ;  /* 0x00000000080872ca */ /* 0x000fe400000e0000 */
[----:B------:R-:W-:Y:S01]  /*0b60*/  R2UR UR9, R9 ;  /* 0x00000000090972ca */ /* 0x000fe200000e0000 */
[----:B------:R-:W-:-:S14]  /*0b70*/  @P0 BRA `(.L_x_5) ;  /* 0x0000000000200947 */ /* 0x000fdc0003800000 */
[----:B------:R-:W-:Y:S01]  /*0b80*/  LOP3.LUT R0, R3, 0x7fffffff, RZ, 0xc0, !PT ;  /* 0x7fffffff03007812 */ /* 0x000fe200078ec0ff */
[----:B------:R-:W-:Y:S02]  /*0b90*/  IMAD.MOV.U32 R22, RZ, RZ, R2 ;  /* 0x000000ffff167224 */ /* 0x000fe400078e0002 */
[----:B------:R-:W-:Y:S02]  /*0ba0*/  IMAD.MOV.U32 R23, RZ, RZ, R3 ;  /* 0x000000ffff177224 */ /* 0x000fe400078e0003 */
[----:B------:R-:W-:Y:S01]  /*0bb0*/  VIADD R6, R0, 0xfff00000 ;  /* 0xfff0000000067836 */ /* 0x000fe20000000000 */
[----:B------:R-:W-:-:S07]  /*0bc0*/  MOV R0, 0xbe0 ;  /* 0x00000be000007802 */ /* 0x000fce0000000f00 */
[----:B------:R-:W-:Y:S05]  /*0bd0*/  CALL.REL.NOINC `($__internal_0_$__cuda_sm20_dblrcp_rn_slowpath_v3) ;  /* 0x0000008c00247944 */ /* 0x000fea0003c00000 */
[----:B------:R-:W-:Y:S01]  /*0be0*/  UMOV UR8, UR4 ;  /* 0x0000000400087c82 */ /* 0x000fe20008000000 */
[----:B------:R-:W-:-:S05]  /*0bf0*/  UMOV UR9, UR5 ;  /* 0x0000000500097c82 */ /* 0x000fca0008000000 */
.L_x_5:
[----:B------:R-:W0:Y:S01]  /*0c00*/  LDCU UR16, c[0x0][0x3b0] ;  /* 0x00007600ff1077ac */ /* 0x000e220008000800 */
[----:B------:R-:W1:Y:S01]  /*0c10*/  MUFU.RCP64H R5, 6 ;  /* 0x4018000000057908 */ /* 0x000e620000001800 */
[----:B------:R-:W-:Y:S01]  /*0c20*/  IMAD.MOV.U32 R12, RZ, RZ, 0x0 ;  /* 0x00000000ff0c7424 */ /* 0x000fe200078e00ff */
[----:B------:R-:W-:Y:S01]  /*0c30*/  MOV R13, 0x40180000 ;  /* 0x40180000000d7802 */ /* 0x000fe20000000f00 */
[----:B------:R-:W-:Y:S01]  /*0c40*/  IMAD.MOV.U32 R4, RZ, RZ, 0x1 ;  /* 0x00000001ff047424 */ /* 0x000fe200078e00ff */
[----:B0-----:R-:W-:-:S05]  /*0c50*/  UIADD3 UR4, UPT, UPT, UR16, 0x1, URZ ;  /* 0x0000000110047890 */ /* 0x001fca000fffe0ff */
[----:B-1----:R-:W-:Y:S01]  /*0c60*/  DFMA R8, R4, -R12, 1 ;  /* 0x3ff000000408742b */ /* 0x002fe2000000080c */
[----:B------:R-:W-:Y:S02]  /*0c70*/  UIADD3 UR5, UPT, UPT, UR4, UR16, URZ ;  /* 0x0000001004057290 */ /* 0x000fe4000fffe0ff */
[----:B------:R-:W-:-:S05]  /*0c80*/  UIADD3 UR16, UPT, UPT, UR16, -0x1, URZ ;  /* 0xffffffff10107890 */ /* 0x000fca000fffe0ff */
[----:B------:R-:W-:Y:S01]  /*0c90*/  DFMA R10, R8, R8, R8 ;  /* 0x00000008080a722b */ /* 0x000fe20000000008 */
[----:B------:R-:W0:Y:S07]  /*0ca0*/  I2F.F64.U32 R6, UR4 ;  /* 0x0000000400067d12 */ /* 0x000e2e0008201800 */
[----:B------:R-:W-:Y:S01]  /*0cb0*/  DFMA R10, R4, R10, R4 ;  /* 0x0000000a040a722b */ /* 0x000fe20000000004 */
[----:B------:R-:W1:Y:S01]  /*0cc0*/  I2F.F64.U32 R8, UR5 ;  /* 0x0000000500087d12 */ /* 0x000e620008201800 */
[----:B0-----:R-:W-:-:S06]  /*0cd0*/  DMUL R4, R2, R6 ;  /* 0x0000000602047228 */ /* 0x001fcc0000000000 */
[----:B------:R-:W-:Y:S02]  /*0ce0*/  DFMA R12, R10, -R12, 1 ;  /* 0x3ff000000a0c742b */ /* 0x000fe4000000080c */
[----:B-1----:R-:W-:-:S06]  /*0cf0*/  DMUL R8, R4, R8 ;  /* 0x0000000804087228 */ /* 0x002fcc0000000000 */
[----:B------:R-:W-:-:S08]  /*0d00*/  DFMA R10, R10, R12, R10 ;  /* 0x0000000c0a0a722b */ /* 0x000fd0000000000a */
[----:B------:R-:W-:Y:S01]  /*0d10*/  DMUL R4, R8, R10 ;  /* 0x0000000a08047228 */ /* 0x000fe20000000000 */
[----:B------:R-:W-:-:S07]  /*0d20*/  FSETP.GEU.AND P1, PT, |R9|, 6.5827683646048100446e-37, PT ;  /* 0x036000000900780b */ /* 0x000fce0003f2e200 */
[----:B------:R-:W-:-:S08]  /*0d30*/  DFMA R12, R4, -6, R8 ;  /* 0xc0180000040c782b */ /* 0x000fd00000000008 */
[----:B------:R-:W-:Y:S02]  /*0d40*/  DFMA R10, R10, R12, R4 ;  /* 0x0000000c0a0a722b */ /* 0x000fe40000000004 */
[----:B------:R-:W-:-:S08]  /*0d50*/  DMUL R4, R2, 0.5 ;  /* 0x3fe0000002047828 */ /* 0x000fd00000000000 */
[----:B------:R-:W-:Y:S01]  /*0d60*/  FFMA R0, RZ, 2.375, R11 ;  /* 0x40180000ff007823 */ /* 0x000fe2000000000b */
[----:B------:R-:W-:-:S04]  /*0d70*/  DMUL R4, R4, R6 ;  /* 0x0000000604047228 */ /* 0x000fc80000000000 */
[----:B------:R-:W-:-:S13]  /*0d80*/  FSETP.GT.AND P0, PT, |R0|, 1.469367938527859385e-39, PT ;  /* 0x001000000000780b */ /* 0x000fda0003f04200 */
[----:B------:R-:W-:Y:S05]  /*0d90*/  @P0 BRA P1, `(.L_x_6) ;  /* 0x0000000000080947 */ /* 0x000fea0000800000 */
[----:B------:R-:W-:-:S07]  /*0da0*/  MOV R0, 0xdc0 ;  /* 0x00000dc000007802 */ /* 0x000fce0000000f00 */
[----:B------:R-:W-:Y:S05]  /*0db0*/  CALL.REL.NOINC `($__internal_1_$__cuda_sm20_div_rn_f64_full) ;  /* 0x0000008c00607944 */ /* 0x000fea0003c00000 */
.L_x_6:
[----:B------:R-:W0:Y:S01]  /*0dc0*/  LDCU UR4, c[0x0][0x3a8] ;  /* 0x00007500ff0477ac */ /* 0x000e220008000800 */
[----:B------:R-:W-:Y:S01]  /*0dd0*/  DMUL R4, R4, R4 ;  /* 0x0000000404047228 */ /* 0x000fe20000000000 */
[----:B------:R-:W-:Y:S02]  /*0de0*/  CS2R R12, SRZ ;  /* 0x00000000000c7805 */ /* 0x000fe4000001ff00 */
[----:B------:R-:W-:Y:S01]  /*0df0*/  CS2R R14, SRZ ;  /* 0x00000000000e7805 */ /* 0x000fe2000001ff00 */
[----:B------:R-:W1:Y:S01]  /*0e00*/  LDCU UR22, c[0x0][0x3a4] ;  /* 0x00007480ff1677ac */ /* 0x000e620008000800 */
[----:B------:R-:W2:Y:S03]  /*0e10*/  LDCU UR18, c[0x0][0x3b0] ;  /* 0x00007600ff1277ac */ /* 0x000ea60008000800 */
[----:B------:R-:W-:Y:S01]  /*0e20*/  DFMA R10, R2, R10, -R4 ;  /* 0x0000000a020a722b */ /* 0x000fe20000000804 */
[----:B0-----:R-:W-:-:S04]  /*0e30*/  UIADD3 UR4, UPT, UPT, UR11, UR4, URZ ;  /* 0x000000040b047290 */ /* 0x001fc8000fffe0ff */
[----:B-1----:R-:W-:Y:S02]  /*0e40*/  UISETP.GT.AND UP0, UPT, UR4, UR22, UPT ;  /* 0x000000160400728c */ /* 0x002fe4000bf04270 */
[----:B--2---:R-:W-:-:S07]  /*0e50*/  UIADD3 UR18, UPT, UPT, UR11, UR18, URZ ;  /* 0x000000120b127290 */ /* 0x004fce000fffe0ff */
[----:B------:R-:W-:Y:S05]  /*0e60*/  BRA.U UP0, `(.L_x_7) ;  /* 0x0000001500507547 */ /* 0x000fea000b800000 */
[----:B------:R-:W-:Y:S01]  /*0e70*/  IMAD.U32 R2, RZ, RZ, UR4 ;  /* 0x00000004ff027e24 */ /* 0x000fe2000f8e00ff */
[----:B------:R-:W-:Y:S01]  /*0e80*/  UMOV UR12, UR11 ;  /* 0x0000000b000c7c82 */ /* 0x000fe20008000000 */
[----:B------:R-:W-:Y:S01]  /*0e90*/  IMAD.U32 R3, RZ, RZ, UR11 ;  /* 0x0000000bff037e24 */ /* 0x000fe2000f8e00ff */
[----:B------:R-:W-:Y:S02]  /*0ea0*/  CS2R R14, SRZ ;  /* 0x00000000000e7805 */ /* 0x000fe4000001ff00 */
[----:B------:R-:W-:Y:S02]  /*0eb0*/  CS2R R12, SRZ ;  /* 0x00000000000c7805 */ /* 0x000fe4000001ff00 */
[----:B------:R-:W-:-:S05]  /*0ec0*/  VIADDMNMX.U32 R2, R3, 0x1, R2, !PT ;  /* 0x0000000103027846 */ /* 0x000fca0007800002 */
[C---:B------:R-:W-:Y:S01]  /*0ed0*/  VIADD R0, R2.reuse, -UR11 ;  /* 0x8000000b02007c36 */ /* 0x040fe20008000000 */
[----:B------:R-:W-:-:S04]  /*0ee0*/  IADD3 R2, PT, PT, -R2, UR11, RZ ;  /* 0x0000000b02027c10 */ /* 0x000fc8000fffe1ff */
[----:B------:R-:W-:Y:S02]  /*0ef0*/  ISETP.GT.U32.AND P0, PT, R2, -0x10, PT ;  /* 0xfffffff00200780c */ /* 0x000fe40003f04070 */
[----:B------:R-:W-:-:S04]  /*0f00*/  LOP3.LUT R30, R0, 0xf, RZ, 0xc0, !PT ;  /* 0x0000000f001e7812 */ /* 0x000fc800078ec0ff */
[----:B------:R-:W-:-:S07]  /*0f10*/  ISETP.NE.AND P1, PT, R30, RZ, PT ;  /* 0x000000ff1e00720c */ /* 0x000fce0003f25270 */
[----:B------:R-:W-:Y:S06]  /*0f20*/  @P0 BRA `(.L_x_8) ;  /* 0x0000000800ac0947 */ /* 0x000fec0003800000 */
[----:B------:R-:W-:Y:S02]  /*0f30*/  LOP3.LUT R29, R0, 0xfffffff0, RZ, 0xc0, !PT ;  /* 0xfffffff0001d7812 */ /* 0x000fe400078ec0ff */
[----:B------:R-:W-:Y:S01]  /*0f40*/  CS2R R14, SRZ ;  /* 0x00000000000e7805 */ /* 0x000fe2000001ff00 */
[----:B------:R-:W0:Y:S01]  /*0f50*/  LDCU UR34, c[0x0][0x3a0] ;  /* 0x00007400ff2277ac */ /* 0x000e220008000800 */
[----:B------:R-:W1:Y:S01]  /*0f60*/  LDCU.64 UR30, c[0x0][0x390] ;  /* 0x00007200ff1e77ac */ /* 0x000e620008000a00 */
[----:B------:R-:W-:Y:S01]  /*0f70*/  UMOV UR6, URZ ;  /* 0x000000ff00067c82 */ /* 0x000fe20008000000 */
[----:B------:R-:W-:-:S05]  /*0f80*/  UMOV UR12, UR11 ;  /* 0x0000000b000c7c82 */ /* 0x000fca0008000000 */
.L_x_9:
[----:B------:R-:W-:Y:S01]  /*0f90*/  UMOV UR4, UR10 ;  /* 0x0000000a00047c82 */ /* 0x000fe20008000000 */
[----:B------:R-:W-:Y:S01]  /*0fa0*/  UMOV UR5, URZ ;  /* 0x000000ff00057c82 */ /* 0x000fe20008000000 */
[----:B------:R-:W-:Y:S02]  /*0fb0*/  UIADD3 UR20, UPT, UPT, UR12, 0x1, URZ ;  /* 0x000000010c147890 */ /* 0x000fe4000fffe0ff */
[----:B0-----:R-:W-:Y:S02]  /*0fc0*/  UIMAD.WIDE.U32 UR14, UR12, UR34, UR4 ;  /* 0x000000220c0e72a5 */ /* 0x001fe4000f8e0004 */
[----:B------:R-:W-:Y:S02]  /*0fd0*/  UIMAD.WIDE.U32 UR20, UR20, UR34, UR4 ;  /* 0x00000022141472a5 */ /* 0x000fe4000f8e0004 */
[----:B-1----:R-:W-:Y:S02]  /*0fe0*/  ULEA UR36, UP0, UR14, UR30, 0x2 ;  /* 0x0000001e0e247291 */ /* 0x002fe4000f8010ff */
[----:B------:R-:W-:-:S02]  /*0ff0*/  UIADD3 UR7, UPT, UPT, UR12, 0x2, URZ ;  /* 0x000000020c077890 */ /* 0x000fc4000fffe0ff */
[----:B------:R-:W-:Y:S02]  /*1000*/  ULEA.HI.X UR14, UR14, UR31, UR15, 0x2, UP0 ;  /* 0x0000001f0e0e7291 */ /* 0x000fe400080f140f */
[----:B------:R-:W-:Y:S01]  /*1010*/  ULEA UR35, UP0, UR20, UR30, 0x2 ;  /* 0x0000001e14237291 */ /* 0x000fe2000f8010ff */
[----:B------:R-:W-:Y:S01]  /*1020*/  MOV R2, UR36 ;  /* 0x0000002400027c02 */ /* 0x000fe20008000f00 */
[----:B------:R-:W-:Y:S02]  /*1030*/  UIADD3 UR13, UPT, UPT, UR12, 0x3, URZ ;  /* 0x000000030c0d7890 */ /* 0x000fe4000fffe0ff */
[----:B------:R-:W-:Y:S01]  /*1040*/  IMAD.U32 R3, RZ, RZ, UR14 ;  /* 0x0000000eff037e24 */ /* 0x000fe2000f8e00ff */
[----:B------:R-:W-:Y:S02]  /*1050*/  UIMAD.WIDE.U32 UR14, UR7, UR34, UR4 ;  /* 0x00000022070e72a5 */ /* 0x000fe4000f8e0004 */
[----:B------:R-:W-:Y:S02]  /*1060*/  ULEA.HI.X UR7, UR20, UR31, UR21, 0x2, UP0 ;  /* 0x0000001f14077291 */ /* 0x000fe400080f1415 */
[----:B------:R-:W-:Y:S01]  /*1070*/  UIMAD.WIDE.U32 UR20, UR13, UR34, UR4 ;  /* 0x000000220d1472a5 */ /* 0x000fe2000f8e0004 */
[----:B------:R0:W2:Y:S01]  /*1080*/  LDG.E.CONSTANT R27, desc[UR24][R2.64] ;  /* 0x00000018021b7981 */ /* 0x0000a2000c1e9900 */
[----:B------:R-:W-:Y:S01]  /*1090*/  ULEA UR13, UP0, UR14, UR30, 0x2 ;  /* 0x0000001e0e0d7291 */ /* 0x000fe2000f8010ff */
[----:B------:R-:W-:Y:S01]  /*10a0*/  IMAD.U32 R6, RZ, RZ, UR35 ;  /* 0x00000023ff067e24 */ /* 0x000fe2000f8e00ff */
[----:B------:R-:W-:Y:S01]  /*10b0*/  UIADD3 UR19, UPT, UPT, UR12, 0x4, URZ ;  /* 0x000000040c137890 */ /* 0x000fe2000fffe0ff */
[----:B------:R-:W-:Y:S01]  /*10c0*/  IMAD.U32 R7, RZ, RZ, UR7 ;  /* 0x00000007ff077e24 */ /* 0x000fe2000f8e00ff */
[----:B------:R-:W-:-:S02]  /*10d0*/  ULEA.HI.X UR7, UR14, UR31, UR15, 0x2, UP0 ;  /* 0x0000001f0e077291 */ /* 0x000fc400080f140f */
[----:B------:R-:W-:Y:S02]  /*10e0*/  ULEA UR35, UP1, UR20, UR30, 0x2 ;  /* 0x0000001e14237291 */ /* 0x000fe4000f8210ff */
[----:B------:R1:W3:Y:S01]  /*10f0*/  LDG.E.CONSTANT R31, desc[UR24][R6.64] ;  /* 0x00000018061f7981 */ /* 0x0002e2000c1e9900 */
[----:B------:R-:W-:Y:S01]  /*1100*/  IMAD.U32 R4, RZ, RZ, UR13 ;  /* 0x0000000dff047e24 */ /* 0x000fe2000f8e00ff */
[----:B------:R-:W-:Y:S01]  /*1110*/  MOV R5, UR7 ;  /* 0x0000000700057c02 */ /* 0x000fe20008000f00 */
[----:B------:R-:W-:Y:S02]  /*1120*/  UIMAD.WIDE.U32 UR14, UR19, UR34, UR4 ;  /* 0x00000022130e72a5 */ /* 0x000fe4000f8e0004 */
[----:B------:R-:W-:Y:S02]  /*1130*/  ULEA.HI.X UR20, UR20, UR31, UR21, 0x2, UP1 ;  /* 0x0000001f14147291 */ /* 0x000fe400088f1415 */
[----:B------:R-:W4:Y:S01]  /*1140*/  LDG.E.CONSTANT R4, desc[UR24][R4.64] ;  /* 0x0000001804047981 */ /* 0x000f22000c1e9900 */
[----:B------:R-:W-:Y:S01]  /*1150*/  UIADD3 UR23, UPT, UPT, UR12, 0x5, URZ ;  /* 0x000000050c177890 */ /* 0x000fe2000fffe0ff */
[----:B------:R-:W-:Y:S01]  /*1160*/  IMAD.U32 R8, RZ, RZ, UR35 ;  /* 0x00000023ff087e24 */ /* 0x000fe2000f8e00ff */
[----:B------:R-:W-:Y:S01]  /*1170*/  ULEA UR13, UP0, UR14, UR30, 0x2 ;  /* 0x0000001e0e0d7291 */ /* 0x000fe2000f8010ff */
[----:B------:R-:W-:Y:S01]  /*1180*/  IMAD.U32 R9, RZ, RZ, UR20 ;  /* 0x00000014ff097e24 */ /* 0x000fe2000f8e00ff */
[----:B------:R-:W-:-:S02]  /*1190*/  UIMAD.WIDE.U32 UR20, UR23, UR34, UR4 ;  /* 0x00000022171472a5 */ /* 0x000fc4000f8e0004 */
[----:B------:R-:W-:Y:S02]  /*11a0*/  ULEA.HI.X UR14, UR14, UR31, UR15, 0x2, UP0 ;  /* 0x0000001f0e0e7291 */ /* 0x000fe400080f140f */
[----:B------:R-:W5:Y:S01]  /*11b0*/  LDG.E.CONSTANT R8, desc[UR24][R8.64] ;  /* 0x0000001808087981 */ /* 0x000f62000c1e9900 */
[----:B------:R-:W-:Y:S02]  /*11c0*/  UIADD3 UR26, UPT, UPT, UR12, 0x6, URZ ;  /* 0x000000060c1a7890 */ /* 0x000fe4000fffe0ff */
[----:B------:R-:W-:Y:S01]  /*11d0*/  ULEA UR23, UP0, UR20, UR30, 0x2 ;  /* 0x0000001e14177291 */ /* 0x000fe2000f8010ff */
[----:B0-----:R-:W-:Y:S01]  /*11e0*/  IMAD.U32 R2, RZ, RZ, UR13 ;  /* 0x0000000dff027e24 */ /* 0x001fe2000f8e00ff */
[----:B------:R-:W-:Y:S01]  /*11f0*/  UIADD3 UR27, UPT, UPT, UR12, 0x7, URZ ;  /* 0x000000070c1b7890 */ /* 0x000fe2000fffe0ff */
[----:B------:R-:W-:Y:S01]  /*1200*/  IMAD.U32 R3, RZ, RZ, UR14 ;  /* 0x0000000eff037e24 */ /* 0x000fe2000f8e00ff */
[----:B------:R-:W-:Y:S02]  /*1210*/  UIMAD.WIDE.U32 UR14, UR26, UR34, UR4 ;  /* 0x000000221a0e72a5 */ /* 0x000fe4000f8e0004 */
[----:B------:R-:W-:-:S02]  /*1220*/  ULEA.HI.X UR13, UR20, UR31, UR21, 0x2, UP0 ;  /* 0x0000001f140d7291 */ /* 0x000fc400080f1415 */
[----:B------:R0:W5:Y:S01]  /*1230*/  LDG.E.CONSTANT R28, desc[UR24][R2.64] ;  /* 0x00000018021c7981 */ /* 0x000162000c1e9900 */
[----:B------:R-:W-:Y:S01]  /*1240*/  ULEA UR19, UP0, UR14, UR30, 0x2 ;  /* 0x0000001e0e137291 */ /* 0x000fe2000f8010ff */
[----:B-1----:R-:W-:Y:S01]  /*1250*/  MOV R6, UR23 ;  /* 0x0000001700067c02 */ /* 0x002fe20008000f00 */
[----:B------:R-:W-:Y:S01]  /*1260*/  UIADD3 UR28, UPT, UPT, UR12, 0x8, URZ ;  /* 0x000000080c1c7890 */ /* 0x000fe2000fffe0ff */
[----:B------:R-:W-:Y:S01]  /*1270*/  IMAD.U32 R7, RZ, RZ, UR13 ;  /* 0x0000000dff077e24 */ /* 0x000fe2000f8e00ff */
[----:B------:R-:W-:Y:S02]  /*1280*/  UIMAD.WIDE.U32 UR20, UR27, UR34, UR4 ;  /* 0x000000221b1472a5 */ /* 0x000fe4000f8e0004 */
[----:B------:R-:W-:Y:S02]  /*1290*/  ULEA.HI.X UR13, UR14, UR31, UR15, 0x2, UP0 ;  /* 0x0000001f0e0d7291 */ /* 0x000fe400080f140f */
[----:B------:R1:W5:Y:S01]  /*12a0*/  LDG.E.CONSTANT R26, desc[UR24][R6.64] ;  /* 0x00000018061a7981 */ /* 0x000362000c1e9900 */
[----:B------:R-:W-:Y:S01]  /*12b0*/  ULEA UR23, UP1, UR20, UR30, 0x2 ;  /* 0x0000001e14177291 */ /* 0x000fe2000f8210ff */
[----:B------:R-:W-:Y:S01]  /*12c0*/  IMAD.U32 R16, RZ, RZ, UR19 ;  /* 0x00000013ff107e24 */ /* 0x000fe2000f8e00ff */
[----:B------:R-:W-:Y:S01]  /*12d0*/  UIADD3 UR29, UPT, UPT, UR12, 0x9, URZ ;  /* 0x000000090c1d7890 */ /* 0x000fe2000fffe0ff */
[----:B------:R-:W-:Y:S01]  /*12e0*/  IMAD.U32 R17, RZ, RZ, UR13 ;  /* 0x0000000dff117e24 */ /* 0x000fe2000f8e00ff */
[----:B------:R-:W-:-:S02]  /*12f0*/  UIMAD.WIDE.U32 UR14, UR28, UR34, UR4 ;  /* 0x000000221c0e72a5 */ /* 0x000fc4000f8e0004 */
[----:B------:R-:W-:Y:S02]  /*1300*/  ULEA.HI.X UR20, UR20, UR31, UR21, 0x2, UP1 ;  /* 0x0000001f14147291 */ /* 0x000fe400088f1415 */
[----:B------:R-:W5:Y:S01]  /*1310*/  LDG.E.CONSTANT R25, desc[UR24][R16.64] ;  /* 0x0000001810197981 */ /* 0x000f62000c1e9900 */
[----:B------:R-:W-:Y:S01]  /*1320*/  ULEA UR19, UP0, UR14, UR30, 0x2 ;  /* 0x0000001e0e137291 */ /* 0x000fe2000f8010ff */
[----:B0-----:R-:W-:Y:S01]  /*1330*/  IMAD.U32 R2, RZ, RZ, UR23 ;  /* 0x00000017ff027e24 */ /* 0x001fe2000f8e00ff */
[----:B------:R-:W-:Y:S01]  /*1340*/  UIADD3 UR32, UPT, UPT, UR12, 0xa, URZ ;  /* 0x0000000a0c207890 */ /* 0x000fe2000fffe0ff */
[----:B------:R-:W-:Y:S01]  /*1350*/  MOV R3, UR20 ;  /* 0x0000001400037c02 */ /* 0x000fe20008000f00 */
[----:B------:R-:W-:Y:S02]  /*1360*/  UIMAD.WIDE.U32 UR20, UR29, UR34, UR4 ;  /* 0x000000221d1472a5 */ /* 0x000fe4000f8e0004 */
[----:B------:R-:W-:Y:S02]  /*1370*/  ULEA.HI.X UR14, UR14, UR31, UR15, 0x2, UP0 ;  /* 0x0000001f0e0e7291 */ /* 0x000fe400080f140f */
[----:B------:R0:W5:Y:S01]  /*1380*/  LDG.E.CONSTANT R24, desc[UR24][R2.64] ;  /* 0x0000001802187981 */ /* 0x000162000c1e9900 */
[----:B------:R-:W-:Y:S01]  /*1390*/  ULEA UR23, UP0, UR20, UR30, 0x2 ;  /* 0x0000001e14177291 */ /* 0x000fe2000f8010ff */
[----:B-1----:R-:W-:Y:S01]  /*13a0*/  IMAD.U32 R6, RZ, RZ, UR19 ;  /* 0x00000013ff067e24 */ /* 0x002fe2000f8e00ff */
[----:B------:R-:W-:Y:S01]  /*13b0*/  UIADD3 UR33, UPT, UPT, UR12, 0xb, URZ ;  /* 0x0000000b0c217890 */ /* 0x000fe2000fffe0ff */
[----:B------:R-:W-:Y:S01]  /*13c0*/  IMAD.U32 R7, RZ, RZ, UR14 ;  /* 0x0000000eff077e24 */ /* 0x000fe2000f8e00ff */
[----:B------:R-:W-:-:S02]  /*13d0*/  UIMAD.WIDE.U32 UR14, UR32, UR34, UR4 ;  /* 0x00000022200e72a5 */ /* 0x000fc4000f8e0004 */
[----:B------:R-:W-:Y:S02]  /*13e0*/  ULEA.HI.X UR19, UR20, UR31, UR21, 0x2, UP0 ;  /* 0x0000001f14137291 */ /* 0x000fe400080f1415 */
[----:B------:R1:W5:Y:S01]  /*13f0*/  LDG.E.CONSTANT R16, desc[UR24][R6.64] ;  /* 0x0000001806107981 */ /* 0x000362000c1e9900 */
[----:B------:R-:W-:Y:S01]  /*1400*/  ULEA UR26, UP0, UR14, UR30, 0x2 ;  /* 0x0000001e0e1a7291 */ /* 0x000fe2000f8010ff */
[----:B------:R-:W-:Y:S02]  /*1410*/  IMAD.U32 R20, RZ, RZ, UR23 ;  /* 0x00000017ff147e24 */ /* 0x000fe4000f8e00ff */
[----:B------:R-:W-:Y:S01]  /*1420*/  IMAD.U32 R21, RZ, RZ, UR19 ;  /* 0x00000013ff157e24 */ /* 0x000fe2000f8e00ff */
[----:B------:R-:W-:Y:S02]  /*1430*/  UIMAD.WIDE.U32 UR20, UR33, UR34, UR4 ;  /* 0x00000022211472a5 */ /* 0x000fe4000f8e0004 */
[----:B------:R-:W-:Y:S02]  /*1440*/  ULEA.HI.X UR19, UR14, UR31, UR15, 0x2, UP0 ;  /* 0x0000001f0e137291 */ /* 0x000fe400080f140f */
[----:B------:R-:W5:Y:S01]  /*1450*/  LDG.E.CONSTANT R17, desc[UR24][R20.64] ;  /* 0x0000001814117981 */ /* 0x000f62000c1e9900 */
[----:B------:R-:W-:-:S02]  /*1460*/  UIADD3 UR7, UPT, UPT, UR12, 0xc, URZ ;  /* 0x0000000c0c077890 */ /* 0x000fc4000fffe0ff */
[----:B------:R-:W-:Y:S01]  /*1470*/  ULEA UR23, UP1, UR20, UR30, 0x2 ;  /* 0x0000001e14177291 */ /* 0x000fe2000f8210ff */
[----:B0-----:R-:W-:Y:S01]  /*1480*/  MOV R2, UR26 ;  /* 0x0000001a00027c02 */ /* 0x001fe20008000f00 */
[----:B------:R-:W-:Y:S01]  /*1490*/  IMAD.U32 R3, RZ, RZ, UR19 ;  /* 0x00000013ff037e24 */ /* 0x000fe2000f8e00ff */
[----:B------:R-:W-:Y:S02]  /*14a0*/  UIMAD.WIDE.U32 UR14, UR7, UR34, UR4 ;  /* 0x00000022070e72a5 */ /* 0x000fe4000f8e0004 */
[----:B------:R-:W-:Y:S02]  /*14b0*/  ULEA.HI.X UR20, UR20, UR31, UR21, 0x2, UP1 ;  /* 0x0000001f14147291 */ /* 0x000fe400088f1415 */
[----:B------:R-:W5:Y:S01]  /*14c0*/  LDG.E.CONSTANT R18, desc[UR24][R2.64] ;  /* 0x0000001802127981 */ /* 0x000f62000c1e9900 */
[----:B------:R-:W-:Y:S02]  /*14d0*/  UIADD3 UR13, UPT, UPT, UR12, 0xd, URZ ;  /* 0x0000000d0c0d7890 */ /* 0x000fe4000fffe0ff */
[----:B------:R-:W-:Y:S01]  /*14e0*/  ULEA UR7, UP0, UR14, UR30, 0x2 ;  /* 0x0000001e0e077291 */ /* 0x000fe2000f8010ff */
[----:B-1----:R-:W-:-:S02]  /*14f0*/  IMAD.U32 R6, RZ, RZ, UR23 ;  /* 0x00000017ff067e24 */ /* 0x002fc4000f8e00ff */
[----:B------:R-:W-:Y:S01]  /*1500*/  IMAD.U32 R7, RZ, RZ, UR20 ;  /* 0x00000014ff077e24 */ /* 0x000fe2000f8e00ff */
[----:B------:R-:W-:Y:S02]  /*1510*/  UIMAD.WIDE.U32 UR20, UR13, UR34, UR4 ;  /* 0x000000220d1472a5 */ /* 0x000fe4000f8e0004 */
[----:B------:R-:W-:Y:S02]  /*1520*/  ULEA.HI.X UR15, UR14, UR31, UR15, 0x2, UP0 ;  /* 0x0000001f0e0f7291 */ /* 0x000fe400080f140f */
[----:B------:R2:W5:Y:S01]  /*1530*/  LDG.E.CONSTANT R19, desc[UR24][R6.64] ;  /* 0x0000001806137981 */ /* 0x000562000c1e9900 */
[----:B------:R-:W-:Y:S02]  /*1540*/  UIADD3 UR14, UPT, UPT, UR12, 0xe, URZ ;  /* 0x0000000e0c0e7890 */ /* 0x000fe4000fffe0ff */
[----:B------:R-:W-:Y:S01]  /*1550*/  ULEA UR19, UP0, UR20, UR30, 0x2 ;  /* 0x0000001e14137291 */ /* 0x000fe2000f8010ff */
[----:B------:R-:W-:Y:S01]  /*1560*/  IMAD.U32 R22, RZ, RZ, UR7 ;  /* 0x00000007ff167e24 */ /* 0x000fe2000f8e00ff */
[----:B------:R-:W-:Y:S01]  /*1570*/  MOV R23, UR15 ;  /* 0x0000000f00177c02 */ /* 0x000fe20008000f00 */
[----:B------:R-:W-:-:S02]  /*1580*/  UIMAD.WIDE.U32 UR14, UR14, UR34, UR4 ;  /* 0x000000220e0e72a5 */ /* 0x000fc4000f8e0004 */
[----:B------:R-:W-:Y:S02]  /*1590*/  ULEA.HI.X UR20, UR20, UR31, UR21, 0x2, UP0 ;  /* 0x0000001f14147291 */ /* 0x000fe400080f1415 */
[----:B------:R-:W5:Y:S01]  /*15a0*/  LDG.E.CONSTANT R20, desc[UR24][R22.64] ;  /* 0x0000001816147981 */ /* 0x000f62000c1e9900 */
[----:B------:R-:W-:Y:S02]  /*15b0*/  UIADD3 UR7, UPT, UPT, UR12, 0xf, URZ ;  /* 0x0000000f0c077890 */ /* 0x000fe4000fffe0ff */
[----:B------:R-:W-:Y:S01]  /*15c0*/  ULEA UR13, UP0, UR14, UR30, 0x2 ;  /* 0x0000001e0e0d7291 */ /* 0x000fe2000f8010ff */
[----:B------:R-:W-:Y:S02]  /*15d0*/  IMAD.U32 R32, RZ, RZ, UR19 ;  /* 0x00000013ff207e24 */ /* 0x000fe4000f8e00ff */
[----:B------:R-:W-:Y:S01]  /*15e0*/  IMAD.U32 R33, RZ, RZ, UR20 ;  /* 0x00000014ff217e24 */ /* 0x000fe2000f8e00ff */
[----:B------:R-:W-:Y:S02]  /*15f0*/  UIMAD.WIDE.U32 UR4, UR7, UR34, UR4 ;  /* 0x00000022070472a5 */ /* 0x000fe4000f8e0004 */
[----:B------:R-:W-:-:S02]  /*1600*/  ULEA.HI.X UR14, UR14, UR31, UR15, 0x2, UP0 ;  /* 0x0000001f0e0e7291 */ /* 0x000fc400080f140f */
[----:B------:R-:W5:Y:S01]  /*1610*/  LDG.E.CONSTANT R21, desc[UR24][R32.64] ;  /* 0x0000001820157981 */ /* 0x000f62000c1e9900 */
[----:B------:R-:W-:Y:S01]  /*1620*/  ULEA UR7, UP0, UR4, UR30, 0x2 ;  /* 0x0000001e04077291 */ /* 0x000fe2000f8010ff */
[----:B------:R-:W-:Y:S02]  /*1630*/  IMAD.U32 R34, RZ, RZ, UR13 ;  /* 0x0000000dff227e24 */ /* 0x000fe4000f8e00ff */
[----:B------:R-:W-:Y:S01]  /*1640*/  IMAD.U32 R35, RZ, RZ, UR14 ;  /* 0x0000000eff237e24 */ /* 0x000fe2000f8e00ff */
[----:B------:R-:W-:-:S04]  /*1650*/  ULEA.HI.X UR4, UR4, UR31, UR5, 0x2, UP0 ;  /* 0x0000001f04047291 */ /* 0x000fc800080f1405 */
[----:B------:R-:W5:Y:S01]  /*1660*/  LDG.E.CONSTANT R22, desc[UR24][R34.64] ;  /* 0x0000001822167981 */ /* 0x000f62000c1e9900 */
[----:B------:R-:W-:Y:S01]  /*1670*/  MOV R36, UR7 ;  /* 0x0000000700247c02 */ /* 0x000fe20008000f00 */
[----:B------:R-:W-:-:S05]  /*1680*/  IMAD.U32 R37, RZ, RZ, UR4 ;  /* 0x00000004ff257e24 */ /* 0x000fca000f8e00ff */
[----:B------:R-:W5:Y:S01]  /*1690*/  LDG.E.CONSTANT R23, desc[UR24][R36.64] ;  /* 0x0000001824177981 */ /* 0x000f62000c1e9900 */
[----:B------:R-:W-:-:S06]  /*16a0*/  UIADD3 UR6, UPT, UPT, UR6, 0x10, URZ ;  /* 0x0000001006067890 */ /* 0x000fcc000fffe0ff */
[----:B------:R-:W-:Y:S01]  /*16b0*/  ISETP.NE.AND P0, PT, R29, UR6, PT ;  /* 0x000000061d007c0c */ /* 0x000fe2000bf05270 */
[----:B------:R-:W-:Y:S01]  /*16c0*/  UIADD3 UR12, UPT, UPT, UR12, 0x10, URZ ;  /* 0x000000100c0c7890 */ /* 0x000fe2000fffe0ff */
[----:B--2---:R-:W0:Y:S08]  /*16d0*/  F2F.F64.F32 R6, R27 ;  /* 0x0000001b00067310 */ /* 0x004e300000201800 */
[----:B---3--:R-:W1:Y:S01]  /*16e0*/  F2F.F64.F32 R2, R31 ;  /* 0x0000001f00027310 */ /* 0x008e620000201800 */
[----:B0-----:R-:W-:-:S07]  /*16f0*/  DADD R14, R6, R14 ;  /* 0x00000000060e7229 */ /* 0x001fce000000000e */
[----:B----4-:R-:W0:Y:S01]  /*1700*/  F2F.F64.F32 R4, R4 ;  /* 0x0000000400047310 */ /* 0x010e220000201800 */
[----:B------:R-:W-:Y:S02]  /*1710*/  DFMA R6, R6, R6, R12 ;  /* 0x000000060606722b */ /* 0x000fe4000000000c */
[----:B-1----:R-:W-:-:S05]  /*1720*/  DADD R14, R14, R2 ;  /* 0x000000000e0e7229 */ /* 0x002fca0000000002 */
[----:B-----5:R-:W1:Y:S01]  /*1730*/  F2F.F64.F32 R8, R8 ;  /* 0x0000000800087310 */ /* 0x020e620000201800 */
[----:B------:R-:W-:Y:S02]  /*1740*/  DFMA R6, R2, R2, R6 ;  /* 0x000000020206722b */ /* 0x000fe40000000006 */
[----:B0-----:R-:W-:-:S06]  /*1750*/  DADD R14, R14, R4 ;  /* 0x000000000e0e7229 */ /* 0x001fcc0000000004 */
[----:B------:R-:W-:Y:S01]  /*1760*/  DFMA R6, R4, R4, R6 ;  /* 0x000000040406722b */ /* 0x000fe20000000006 */
[----:B------:R-:W0:Y:S01]  /*1770*/  F2F.F64.F32 R2, R28 ;  /* 0x0000001c00027310 */ /* 0x000e220000201800 */
[----:B-1----:R-:W-:-:S06]  /*1780*/  DADD R14, R14, R8 ;  /* 0x000000000e0e7229 */ /* 0x002fcc0000000008 */
[----:B------:R-:W-:Y:S01]  /*1790*/  DFMA R6, R8, R8, R6 ;  /* 0x000000080806722b */ /* 0x000fe20000000006 */
[----:B------:R-:W1:Y:S01]  /*17a0*/  F2F.F64.F32 R26, R26 ;  /* 0x0000001a001a7310 */ /* 0x000e620000201800 */
        /* <DEDUP_REMOVED lines=27> */
[----:B-1----:R-:W-:-:S07]  /*1960*/  DADD R14, R14, R2 ;  /* 0x000000000e0e7229 */ /* 0x002fce0000000002 */
[----:B------:R-:W1:Y:S01]  /*1970*/  F2F.F64.F32 R12, R23 ;  /* 0x00000017000c7310 */ /* 0x000e620000201800 */
[----:B------:R-:W-:Y:S02]  /*1980*/  DFMA R6, R2, R2, R6 ;  /* 0x000000020206722b */ /* 0x000fe40000000006 */
[----:B0-----:R-:W-:-:S06]  /*1990*/  DADD R14, R14, R8 ;  /* 0x000000000e0e7229 */ /* 0x001fcc0000000008 */
[----:B------:R-:W-:Y:S02]  /*19a0*/  DFMA R6, R8, R8, R6 ;  /* 0x000000080806722b */ /* 0x000fe40000000006 */
[----:B-1----:R-:W-:-:S06]  /*19b0*/  DADD R14, R14, R12 ;  /* 0x000000000e0e7229 */ /* 0x002fcc000000000c */
[----:B------:R-:W-:Y:S01]  /*19c0*/  DFMA R12, R12, R12, R6 ;  /* 0x0000000c0c0c722b */ /* 0x000fe20000000006 */
[----:B------:R-:W-:Y:S10]  /*19d0*/  @P0 BRA `(.L_x_9) ;  /* 0xfffffff4006c0947 */ /* 0x000ff4000383ffff */
.L_x_8:
[----:B------:R-:W-:Y:S05]  /*19e0*/  @!P1 BRA `(.L_x_7) ;  /* 0x0000000800709947 */ /* 0x000fea0003800000 */
[----:B------:R-:W-:Y:S02]  /*19f0*/  ISETP.GE.U32.AND P0, PT, R30, 0x8, PT ;  /* 0x000000081e00780c */ /* 0x000fe40003f06070 */
[----:B------:R-:W-:-:S04]  /*1a00*/  LOP3.LUT R16, R0, 0x7, RZ, 0xc0, !PT ;  /* 0x0000000700107812 */ /* 0x000fc800078ec0ff */
[----:B------:R-:W-:-:S07]  /*1a10*/  ISETP.NE.AND P1, PT, R16, RZ, PT ;  /* 0x000000ff1000720c */ /* 0x000fce0003f25270 */
[----:B------:R-:W-:Y:S06]  /*1a20*/  @!P0 BRA `(.L_x_10) ;  /* 0x0000000400508947 */ /* 0x000fec0003800000 */
[----:B------:R-:W0:Y:S01]  /*1a30*/  LDCU UR27, c[0x0][0x3a0] ;  /* 0x00007400ff1b77ac */ /* 0x000e220008000800 */
[----:B------:R-:W1:Y:S01]  /*1a40*/  LDCU.64 UR6, c[0x0][0x390] ;  /* 0x00007200ff0677ac */ /* 0x000e620008000a00 */
[----:B------:R-:W-:Y:S01]  /*1a50*/  UMOV UR4, UR10 ;  /* 0x0000000a00047c82 */ /* 0x000fe20008000000 */
[----:B------:R-:W-:Y:S01]  /*1a60*/  UMOV UR5, URZ ;  /* 0x000000ff00057c82 */ /* 0x000fe20008000000 */
[----:B------:R-:W-:Y:S02]  /*1a70*/  UIADD3 UR20, UPT, UPT, UR12, 0x1, URZ ;  /* 0x000000010c147890 */ /* 0x000fe4000fffe0ff */
[----:B------:R-:W-:Y:S02]  /*1a80*/  UIADD3 UR13, UPT, UPT, UR12, 0x2, URZ ;  /* 0x000000020c0d7890 */ /* 0x000fe4000fffe0ff */
[----:B------:R-:W-:Y:S02]  /*1a90*/  UIADD3 UR19, UPT, UPT, UR12, 0x3, URZ ;  /* 0x000000030c137890 */ /* 0x000fe4000fffe0ff */
[----:B------:R-:W-:-:S02]  /*1aa0*/  UIADD3 UR23, UPT, UPT, UR12, 0x4, URZ ;  /* 0x000000040c177890 */ /* 0x000fc4000fffe0ff */
[----:B0-----:R-:W-:Y:S02]  /*1ab0*/  UIMAD.WIDE.U32 UR14, UR12, UR27, UR4 ;  /* 0x0000001b0c0e72a5 */ /* 0x001fe4000f8e0004 */
[----:B------:R-:W-:Y:S02]  /*1ac0*/  UIMAD.WIDE.U32 UR20, UR20, UR27, UR4 ;  /* 0x0000001b141472a5 */ /* 0x000fe4000f8e0004 */
[----:B-1----:R-:W-:Y:S02]  /*1ad0*/  ULEA UR28, UP0, UR14, UR6, 0x2 ;  /* 0x000000060e1c7291 */ /* 0x002fe4000f8010ff */
[----:B------:R-:W-:Y:S02]  /*1ae0*/  UIADD3 UR26, UPT, UPT, UR12, 0x5, URZ ;  /* 0x000000050c1a7890 */ /* 0x000fe4000fffe0ff */
[----:B------:R-:W-:Y:S02]  /*1af0*/  ULEA.HI.X UR14, UR14, UR7, UR15, 0x2, UP0 ;  /* 0x000000070e0e7291 */ /* 0x000fe400080f140f */
[----:B------:R-:W-:Y:S01]  /*1b00*/  ULEA UR29, UP0, UR20, UR6, 0x2 ;  /* 0x00000006141d7291 */ /* 0x000fe2000f8010ff */
[----:B------:R-:W-:-:S03]  /*1b10*/  IMAD.U32 R2, RZ, RZ, UR28 ;  /* 0x0000001cff027e24 */ /* 0x000fc6000f8e00ff */
[----:B------:R-:W-:Y:S01]  /*1b20*/  IMAD.U32 R3, RZ, RZ, UR14 ;  /* 0x0000000eff037e24 */ /* 0x000fe2000f8e00ff */
[----:B------:R-:W-:Y:S02]  /*1b30*/  UIMAD.WIDE.U32 UR14, UR13, UR27, UR4 ;  /* 0x0000001b0d0e72a5 */ /* 0x000fe4000f8e0004 */
[----:B------:R-:W-:Y:S02]  /*1b40*/  ULEA.HI.X UR13, UR20, UR7, UR21, 0x2, UP0 ;  /* 0x00000007140d7291 */ /* 0x000fe400080f1415 */
[----:B------:R0:W2:Y:S01]  /*1b50*/  LDG.E.CONSTANT R17, desc[UR24][R2.64] ;  /* 0x0000001802117981 */ /* 0x0000a2000c1e9900 */
[----:B------:R-:W-:Y:S01]  /*1b60*/  ULEA UR28, UP0, UR14, UR6, 0x2 ;  /* 0x000000060e1c7291 */ /* 0x000fe2000f8010ff */
[----:B------:R-:W-:Y:S01]  /*1b70*/  IMAD.U32 R4, RZ, RZ, UR29 ;  /* 0x0000001dff047e24 */ /* 0x000fe2000f8e00ff */
[----:B------:R-:W-:Y:S01]  /*1b80*/  UIMAD.WIDE.U32 UR20, UR19, UR27, UR4 ;  /* 0x0000001b131472a5 */ /* 0x000fe2000f8e0004 */
[----:B------:R-:W-:Y:S01]  /*1b90*/  MOV R5, UR13 ;  /* 0x0000000d00057c02 */ /* 0x000fe20008000f00 */
[----:B------:R-:W-:-:S02]  /*1ba0*/  ULEA.HI.X UR13, UR14, UR7, UR15, 0x2, UP0 ;  /* 0x000000070e0d7291 */ /* 0x000fc400080f140f */
[----:B------:R-:W-:Y:S02]  /*1bb0*/  ULEA UR19, UP1, UR20, UR6, 0x2 ;  /* 0x0000000614137291 */ /* 0x000fe4000f8210ff */
[----:B------:R1:W3:Y:S01]  /*1bc0*/  LDG.E.CONSTANT R22, desc[UR24][R4.64] ;  /* 0x0000001804167981 */ /* 0x0002e2000c1e9900 */
[----:B------:R-:W-:Y:S02]  /*1bd0*/  IMAD.U32 R6, RZ, RZ, UR28 ;  /* 0x0000001cff067e24 */ /* 0x000fe4000f8e00ff */
[----:B------:R-:W-:Y:S01]  /*1be0*/  IMAD.U32 R7, RZ, RZ, UR13 ;  /* 0x0000000dff077e24 */ /* 0x000fe2000f8e00ff */
[----:B------:R-:W-:Y:S02]  /*1bf0*/  UIMAD.WIDE.U32 UR14, UR23, UR27, UR4 ;  /* 0x0000001b170e72a5 */ /* 0x000fe4000f8e0004 */
[----:B------:R-:W-:Y:S02]  /*1c00*/  ULEA.HI.X UR20, UR20, UR7, UR21, 0x2, UP1 ;  /* 0x0000000714147291 */ /* 0x000fe400088f1415 */
[----:B------:R-:W4:Y:S01]  /*1c10*/  LDG.E.CONSTANT R23, desc[UR24][R6.64] ;  /* 0x0000001806177981 */ /* 0x000f22000c1e9900 */
[----:B------:R-:W-:Y:S01]  /*1c20*/  ULEA UR13, UP0, UR14, UR6, 0x2 ;  /* 0x000000060e0d7291 */ /* 0x000fe2000f8010ff */
[----:B0-----:R-:W-:-:S02]  /*1c30*/  IMAD.U32 R2, RZ, RZ, UR19 ;  /* 0x00000013ff027e24 */ /* 0x001fc4000f8e00ff */
[----:B------:R-:W-:Y:S01]  /*1c40*/  IMAD.U32 R3, RZ, RZ, UR20 ;  /* 0x00000014ff037e24 */ /* 0x000fe2000f8e00ff */
[----:B------:R-:W-:Y:S02]  /*1c50*/  UIMAD.WIDE.U32 UR20, UR26, UR27, UR4 ;  /* 0x0000001b1a1472a5 */ /* 0x000fe4000f8e0004 */
[----:B------:R-:W-:Y:S02]  /*1c60*/  ULEA.HI.X UR15, UR14, UR7, UR15, 0x2, UP0 ;  /* 0x000000070e0f7291 */ /* 0x000fe400080f140f */
[----:B------:R-:W5:Y:S01]  /*1c70*/  LDG.E.CONSTANT R24, desc[UR24][R2.64] ;  /* 0x0000001802187981 */ /* 0x000f62000c1e9900 */
[----:B------:R-:W-:Y:S02]  /*1c80*/  UIADD3 UR14, UPT, UPT, UR12, 0x6, URZ ;  /* 0x000000060c0e7890 */ /* 0x000fe4000fffe0ff */
[----:B------:R-:W-:Y:S01]  /*1c90*/  ULEA UR23, UP0, UR20, UR6, 0x2 ;  /* 0x0000000614177291 */ /* 0x000fe2000f8010ff */
[----:B-1----:R-:W-:Y:S01]  /*1ca0*/  MOV R4, UR13 ;  /* 0x0000000d00047c02 */ /* 0x002fe20008000f00 */
[----:B------:R-:W-:Y:S01]  /*1cb0*/  IMAD.U32 R5, RZ, RZ, UR15 ;  /* 0x0000000fff057e24 */ /* 0x000fe2000f8e00ff */
[----:B------:R-:W-:-:S02]  /*1cc0*/  UIMAD.WIDE.U32 UR14, UR14, UR27, UR4 ;  /* 0x0000001b0e0e72a5 */ /* 0x000fc4000f8e0004 */
[----:B------:R-:W-:Y:S02]  /*1cd0*/  ULEA.HI.X UR20, UR20, UR7, UR21, 0x2, UP0 ;  /* 0x0000000714147291 */ /* 0x000fe400080f1415 */
[----:B------:R2:W5:Y:S01]  /*1ce0*/  LDG.E.CONSTANT R25, desc[UR24][R4.64] ;  /* 0x0000001804197981 */ /* 0x000562000c1e9900 */
[----:B------:R-:W-:Y:S02]  /*1cf0*/  UIADD3 UR13, UPT, UPT, UR12, 0x7, URZ ;  /* 0x000000070c0d7890 */ /* 0x000fe4000fffe0ff */
[----:B------:R-:W-:Y:S01]  /*1d00*/  ULEA UR19, UP0, UR14, UR6, 0x2 ;  /* 0x000000060e137291 */ /* 0x000fe2000f8010ff */
[----:B------:R-:W-:Y:S02]  /*1d10*/  IMAD.U32 R8, RZ, RZ, UR23 ;  /* 0x00000017ff087e24 */ /* 0x000fe4000f8e00ff */
[----:B------:R-:W-:Y:S01]  /*1d20*/  IMAD.U32 R9, RZ, RZ, UR20 ;  /* 0x00000014ff097e24 */ /* 0x000fe2000f8e00ff */
[----:B------:R-:W-:Y:S02]  /*1d30*/  UIMAD.WIDE.U32 UR4, UR13, UR27, UR4 ;  /* 0x0000001b0d0472a5 */ /* 0x000fe4000f8e0004 */
[----:B------:R-:W-:-:S02]  /*1d40*/  ULEA.HI.X UR14, UR14, UR7, UR15, 0x2, UP0 ;  /* 0x000000070e0e7291 */ /* 0x000fc400080f140f */
[----:B------:R4:W5:Y:S01]  /*1d50*/  LDG.E.CONSTANT R26, desc[UR24][R8.64] ;  /* 0x00000018081a7981 */ /* 0x000962000c1e9900 */
[----:B------:R-:W-:Y:S01]  /*1d60*/  ULEA UR6, UP0, UR4, UR6, 0x2 ;  /* 0x0000000604067291 */ /* 0x000fe2000f8010ff */
[----:B------:R-:W-:Y:S02]  /*1d70*/  IMAD.U32 R18, RZ, RZ, UR19 ;  /* 0x00000013ff127e24 */ /* 0x000fe4000f8e00ff */
[----:B------:R-:W-:Y:S01]  /*1d80*/  MOV R19, UR14 ;  /* 0x0000000e00137c02 */ /* 0x000fe20008000f00 */
[----:B------:R-:W-:-:S04]  /*1d90*/  ULEA.HI.X UR4, UR4, UR7, UR5, 0x2, UP0 ;  /* 0x0000000704047291 */ /* 0x000fc800080f1405 */
[----:B------:R-:W5:Y:S01]  /*1da0*/  LDG.E.CONSTANT R3, desc[UR24][R18.64] ;  /* 0x0000001812037981 */ /* 0x000f62000c1e9900 */
[----:B------:R-:W-:Y:S02]  /*1db0*/  IMAD.U32 R20, RZ, RZ, UR6 ;  /* 0x00000006ff147e24 */ /* 0x000fe4000f8e00ff */
[----:B------:R-:W-:-:S05]  /*1dc0*/  IMAD.U32 R21, RZ, RZ, UR4 ;  /* 0x00000004ff157e24 */ /* 0x000fca000f8e00ff */
[----:B------:R-:W5:Y:S01]  /*1dd0*/  LDG.E.CONSTANT R2, desc[UR24][R20.64] ;  /* 0x0000001814027981 */ /* 0x000f62000c1e9900 */
[----:B------:R-:W-:Y:S01]  /*1de0*/  UIADD3 UR12, UPT, UPT, UR12, 0x8, URZ ;  /* 0x000000080c0c7890 */ /* 0x000fe2000fffe0ff */
[----:B--2---:R-:W0:Y:S08]  /*1df0*/  F2F.F64.F32 R4, R17 ;  /* 0x0000001100047310 */ /* 0x004e300000201800 */
[----:B---3--:R-:W1:Y:S01]  /*1e00*/  F2F.F64.F32 R6, R22 ;  /* 0x0000001600067310 */ /* 0x008e620000201800 */
[----:B0-----:R-:W-:-:S02]  /*1e10*/  DADD R14, R14, R4 ;  /* 0x000000000e0e7229 */ /* 0x001fc40000000004 */
[----:B------:R-:W-:-:S05]  /*1e20*/  DFMA R4, R4, R4, R12 ;  /* 0x000000040404722b */ /* 0x000fca000000000c */
[----:B----4-:R-:W0:Y:S01]  /*1e30*/  F2F.F64.F32 R8, R23 ;  /* 0x0000001700087310 */ /* 0x010e220000201800 */
[----:B-1----:R-:W-:Y:S02]  /*1e40*/  DADD R14, R14, R6 ;  /* 0x000000000e0e7229 */ /* 0x002fe40000000006 */
[----:B------:R-:W-:-:S05]  /*1e50*/  DFMA R4, R6, R6, R4 ;  /* 0x000000060604722b */ /* 0x000fca0000000004 */
[----:B-----5:R-:W1:Y:S01]  /*1e60*/  F2F.F64.F32 R12, R24 ;  /* 0x00000018000c7310 */ /* 0x020e620000201800 */
[----:B0-----:R-:W-:Y:S02]  /*1e70*/  DADD R14, R14, R8 ;  /* 0x000000000e0e7229 */ /* 0x001fe40000000008 */
[----:B------:R-:W-:-:S05]  /*1e80*/  DFMA R4, R8, R8, R4 ;  /* 0x000000080804722b */ /* 0x000fca0000000004 */
[----:B------:R-:W0:Y:S01]  /*1e90*/  F2F.F64.F32 R6, R25 ;  /* 0x0000001900067310 */ /* 0x000e220000201800 */
[----:B-1----:R-:W-:Y:S02]  /*1ea0*/  DADD R14, R14, R12 ;  /* 0x000000000e0e7229 */ /* 0x002fe4000000000c */
[----:B------:R-:W-:-:S05]  /*1eb0*/  DFMA R4, R12, R12, R4 ;  /* 0x0000000c0c04722b */ /* 0x000fca0000000004 */
[----:B------:R-:W1:Y:S01]  /*1ec0*/  F2F.F64.F32 R8, R26 ;  /* 0x0000001a00087310 */ /* 0x000e620000201800 */
[----:B0-----:R-:W-:Y:S02]  /*1ed0*/  DADD R14, R14, R6 ;  /* 0x000000000e0e7229 */ /* 0x001fe40000000006 */
[----:B------:R-:W-:-:S05]  /*1ee0*/  DFMA R4, R6, R6, R4 ;  /* 0x000000060604722b */ /* 0x000fca0000000004 */
[----:B------:R-:W0:Y:S01]  /*1ef0*/  F2F.F64.F32 R12, R3 ;  /* 0x00000003000c7310 */ /* 0x000e220000201800 */
[----:B-1----:R-:W-:Y:S02]  /*1f00*/  DADD R14, R14, R8 ;  /* 0x000000000e0e7229 */ /* 0x002fe40000000008 */
[----:B------:R-:W-:-:S05]  /*1f10*/  DFMA R4, R8, R8, R4 ;  /* 0x000000080804722b */ /* 0x000fca0000000004 */
[----:B------:R-:W1:Y:S01]  /*1f20*/  F2F.F64.F32 R6, R2 ;  /* 0x0000000200067310 */ /* 0x000e620000201800 */
[----:B0-----:R-:W-:Y:S02]  /*1f30*/  DADD R14, R14, R12 ;  /* 0x000000000e0e7229 */ /* 0x001fe4000000000c */
[----:B------:R-:W-:-:S06]  /*1f40*/  DFMA R4, R12, R12, R4 ;  /* 0x0000000c0c04722b */ /* 0x000fcc0000000004 */
[----:B-1----:R-:W-:Y:S02]  /*1f50*/  DADD R14, R14, R6 ;  /* 0x000000000e0e7229 */ /* 0x002fe40000000006 */
[----:B------:R-:W-:-:S11]  /*1f60*/  DFMA R12, R6, R6, R4 ;  /* 0x00000006060c722b */ /* 0x000fd60000000004 */
.L_x_10:
        /* <DEDUP_REMOVED lines=10> */
[----:B0-----:R-:W-:Y:S02]  /*2010*/  UIMAD.WIDE.U32 UR6, UR12, UR13, UR4 ;  /* 0x0000000d0c0672a5 */ /* 0x001fe4000f8e0004 */
[----:B------:R-:W-:Y:S02]  /*2020*/  UIMAD.WIDE.U32 UR14, UR14, UR13, UR4 ;  /* 0x0000000d0e0e72a5 */ /* 0x000fe4000f8e0004 */
[----:B-1----:R-:W-:-:S04]  /*2030*/  ULEA UR19, UP0, UR6, UR20, 0x2 ;  /* 0x0000001406137291 */ /* 0x002fc8000f8010ff */
[----:B------:R-:W-:Y:S02]  /*2040*/  ULEA.HI.X UR6, UR6, UR21, UR7, 0x2, UP0 ;  /* 0x0000001506067291 */ /* 0x000fe400080f1407 */
[----:B------:R-:W-:Y:S01]  /*2050*/  UIADD3 UR7, UPT, UPT, UR12, 0x2, URZ ;  /* 0x000000020c077890 */ /* 0x000fe2000fffe0ff */
[----:B------:R-:W-:Y:S01]  /*2060*/  IMAD.U32 R2, RZ, RZ, UR19 ;  /* 0x00000013ff027e24 */ /* 0x000fe2000f8e00ff */
[----:B------:R-:W-:Y:S02]  /*2070*/  ULEA UR23, UP0, UR14, UR20, 0x2 ;  /* 0x000000140e177291 */ /* 0x000fe4000f8010ff */
[----:B------:R-:W-:Y:S01]  /*2080*/  IMAD.U32 R3, RZ, RZ, UR6 ;  /* 0x00000006ff037e24 */ /* 0x000fe2000f8e00ff */
[----:B------:R-:W-:Y:S02]  /*2090*/  UIMAD.WIDE.U32 UR6, UR7, UR13, UR4 ;  /* 0x0000000d070672a5 */ /* 0x000fe4000f8e0004 */
[----:B------:R-:W-:Y:S02]  /*20a0*/  ULEA.HI.X UR14, UR14, UR21, UR15, 0x2, UP0 ;  /* 0x000000150e0e7291 */ /* 0x000fe400080f140f */
[----:B------:R-:W2:Y:S01]  /*20b0*/  LDG.E.CONSTANT R18, desc[UR24][R2.64] ;  /* 0x0000001802127981 */ /* 0x000ea2000c1e9900 */
[----:B------:R-:W-:-:S02]  /*20c0*/  UIADD3 UR15, UPT, UPT, UR12, 0x3, URZ ;  /* 0x000000030c0f7890 */ /* 0x000fc4000fffe0ff */
[----:B------:R-:W-:Y:S01]  /*20d0*/  ULEA UR19, UP0, UR6, UR20, 0x2 ;  /* 0x0000001406137291 */ /* 0x000fe2000f8010ff */
[----:B------:R-:W-:Y:S01]  /*20e0*/  MOV R4, UR23 ;  /* 0x0000001700047c02 */ /* 0x000fe20008000f00 */
[----:B------:R-:W-:Y:S01]  /*20f0*/  IMAD.U32 R5, RZ, RZ, UR14 ;  /* 0x0000000eff057e24 */ /* 0x000fe2000f8e00ff */
[----:B------:R-:W-:Y:S02]  /*2100*/  UIMAD.WIDE.U32 UR4, UR15, UR13, UR4 ;  /* 0x0000000d0f0472a5 */ /* 0x000fe4000f8e0004 */
[----:B------:R-:W-:Y:S02]  /*2110*/  ULEA.HI.X UR6, UR6, UR21, UR7, 0x2, UP0 ;  /* 0x0000001506067291 */ /* 0x000fe400080f1407 */
[----:B------:R-:W3:Y:S01]  /*2120*/  LDG.E.CONSTANT R6, desc[UR24][R4.64] ;  /* 0x0000001804067981 */ /* 0x000ee2000c1e9900 */
[----:B------:R-:W-:Y:S01]  /*2130*/  ULEA UR20, UP0, UR4, UR20, 0x2 ;  /* 0x0000001404147291 */ /* 0x000fe2000f8010ff */
[----:B------:R-:W-:Y:S02]  /*2140*/  IMAD.U32 R8, RZ, RZ, UR19 ;  /* 0x00000013ff087e24 */ /* 0x000fe4000f8e00ff */
[----:B------:R-:W-:Y:S01]  /*2150*/  IMAD.U32 R9, RZ, RZ, UR6 ;  /* 0x00000006ff097e24 */ /* 0x000fe2000f8e00ff */
[----:B------:R-:W-:-:S02]  /*2160*/  ULEA.HI.X UR4, UR4, UR21, UR5, 0x2, UP0 ;  /* 0x0000001504047291 */ /* 0x000fc400080f1405 */
[----:B------:R-:W-:Y:S02]  /*2170*/  IMAD.U32 R16, RZ, RZ, UR20 ;  /* 0x00000014ff107e24 */ /* 0x000fe4000f8e00ff */
[----:B------:R-:W4:Y:S02]  /*2180*/  LDG.E.CONSTANT R8, desc[UR24][R8.64] ;  /* 0x0000001808087981 */ /* 0x000f24000c1e9900 */
[----:B------:R-:W-:-:S05]  /*2190*/  MOV R17, UR4 ;  /* 0x0000000400117c02 */ /* 0x000fca0008000f00 */
[----:B------:R-:W5:Y:S01]  /*21a0*/  LDG.E.CONSTANT R16, desc[UR24][R16.64] ;  /* 0x0000001810107981 */ /* 0x000f62000c1e9900 */
[----:B------:R-:W-:Y:S01]  /*21b0*/  UIADD3 UR12, UPT, UPT, UR12, 0x4, URZ ;  /* 0x000000040c0c7890 */ /* 0x000fe2000fffe0ff */
[----:B--2---:R-:W0:Y:S08]  /*21c0*/  F2F.F64.F32 R2, R18 ;  /* 0x0000001200027310 */ /* 0x004e300000201800 */
[----:B---3--:R-:W1:Y:S01]  /*21d0*/  F2F.F64.F32 R6, R6 ;  /* 0x0000000600067310 */ /* 0x008e620000201800 */
[----:B0-----:R-:W-:-:S02]  /*21e0*/  DADD R14, R14, R2 ;  /* 0x000000000e0e7229 */ /* 0x001fc40000000002 */
[----:B------:R-:W-:-:S05]  /*21f0*/  DFMA R2, R2, R2, R12 ;  /* 0x000000020202722b */ /* 0x000fca000000000c */
[----:B----4-:R-:W0:Y:S01]  /*2200*/  F2F.F64.F32 R4, R8 ;  /* 0x0000000800047310 */ /* 0x010e220000201800 */
[----:B-1----:R-:W-:-:S07]  /*2210*/  DADD R14, R14, R6 ;  /* 0x000000000e0e7229 */ /* 0x002fce0000000006 */
[----:B-----5:R-:W1:Y:S01]  /*2220*/  F2F.F64.F32 R12, R16 ;  /* 0x00000010000c7310 */ /* 0x020e620000201800 */
[----:B------:R-:W-:Y:S02]  /*2230*/  DFMA R2, R6, R6, R2 ;  /* 0x000000060602722b */ /* 0x000fe40000000002 */
[----:B0-----:R-:W-:-:S06]  /*2240*/  DADD R14, R14, R4 ;  /* 0x000000000e0e7229 */ /* 0x001fcc0000000004 */
[----:B------:R-:W-:Y:S02]  /*2250*/  DFMA R2, R4, R4, R2 ;  /* 0x000000040402722b */ /* 0x000fe40000000002 */
[----:B-1----:R-:W-:-:S06]  /*2260*/  DADD R14, R14, R12 ;  /* 0x000000000e0e7229 */ /* 0x002fcc000000000c */
[----:B------:R-:W-:-:S11]  /*2270*/  DFMA R12, R12, R12, R2 ;  /* 0x0000000c0c0c722b */ /* 0x000fd60000000002 */
.L_x_11:
[----:B------:R-:W-:Y:S05]  /*2280*/  @!P1 BRA `(.L_x_7) ;  /* 0x0000000000489947 */ /* 0x000fea0003800000 */
[----:B------:R-:W0:Y:S01]  /*2290*/  LDCU UR5, c[0x0][0x3a0] ;  /* 0x00007400ff0577ac */ /* 0x000e220008000800 */
[----:B------:R-:W1:Y:S01]  /*22a0*/  LDCU.64 UR14, c[0x0][0x390] ;  /* 0x00007200ff0e77ac */ /* 0x000e620008000a00 */
[----:B------:R-:W-:-:S05]  /*22b0*/  UMOV UR4, URZ ;  /* 0x000000ff00047c82 */ /* 0x000fca0008000000 */
.L_x_12:
[----:B------:R-:W-:Y:S01]  /*22c0*/  UMOV UR6, UR10 ;  /* 0x0000000a00067c82 */ /* 0x000fe20008000000 */
[----:B------:R-:W-:Y:S02]  /*22d0*/  UMOV UR7, URZ ;  /* 0x000000ff00077c82 */ /* 0x000fe40008000000 */
[----:B0-----:R-:W-:-:S04]  /*22e0*/  UIMAD.WIDE.U32 UR6, UR12, UR5, UR6 ;  /* 0x000000050c0672a5 */ /* 0x001fc8000f8e0006 */
[----:B-1----:R-:W-:-:S04]  /*22f0*/  ULEA UR13, UP0, UR6, UR14, 0x2 ;  /* 0x0000000e060d7291 */ /* 0x002fc8000f8010ff */
[----:B------:R-:W-:Y:S02]  /*2300*/  ULEA.HI.X UR6, UR6, UR15, UR7, 0x2, UP0 ;  /* 0x0000000f06067291 */ /* 0x000fe400080f1407 */
[----:B------:R-:W-:-:S04]  /*2310*/  IMAD.U32 R2, RZ, RZ, UR13 ;  /* 0x0000000dff027e24 */ /* 0x000fc8000f8e00ff */
[----:B------:R-:W-:-:S05]  /*2320*/  IMAD.U32 R3, RZ, RZ, UR6 ;  /* 0x00000006ff037e24 */ /* 0x000fca000f8e00ff */
[----:B------:R-:W2:Y:S01]  /*2330*/  LDG.E.CONSTANT R2, desc[UR24][R2.64] ;  /* 0x0000001802027981 */ /* 0x000ea2000c1e9900 */
[----:B------:R-:W-:Y:S02]  /*2340*/  UIADD3 UR4, UPT, UPT, UR4, 0x1, URZ ;  /* 0x0000000104047890 */ /* 0x000fe4000fffe0ff */
[----:B------:R-:W-:-:S04]  /*2350*/  UIADD3 UR12, UPT, UPT, UR12, 0x1, URZ ;  /* 0x000000010c0c7890 */ /* 0x000fc8000fffe0ff */
[----:B------:R-:W-:Y:S01]  /*2360*/  ISETP.NE.AND P0, PT, R0, UR4, PT ;  /* 0x0000000400007c0c */ /* 0x000fe2000bf05270 */
[----:B--2---:R-:W0:Y:S02]  /*2370*/  F2F.F64.F32 R4, R2 ;  /* 0x0000000200047310 */ /* 0x004e240000201800 */
[C---:B0-----:R-:W-:Y:S02]  /*2380*/  DADD R14, R4.reuse, R14 ;  /* 0x00000000040e7229 */ /* 0x041fe4000000000e */
[----:B------:R-:W-:-:S08]  /*2390*/  DFMA R12, R4, R4, R12 ;  /* 0x00000004040c722b */ /* 0x000fd0000000000c */
[----:B------:R-:W-:Y:S05]  /*23a0*/  @P0 BRA `(.L_x_12) ;  /* 0xfffffffc00c40947 */ /* 0x000fea000383ffff */
.L_x_7:
[----:B------:R-:W0:Y:S01]  /*23b0*/  LDCU.128 UR4, c[0x0][0x380] ;  /* 0x00007000ff0477ac */ /* 0x000e220008000c00 */
[----:B------:R-:W-:Y:S02]  /*23c0*/  CS2R R16, SRZ ;  /* 0x0000000000107805 */ /* 0x000fe4000001ff00 */
[----:B------:R-:W-:Y:S01]  /*23d0*/  CS2R R18, SRZ ;  /* 0x0000000000127805 */ /* 0x000fe2000001ff00 */
[----:B------:R-:W-:Y:S02]  /*23e0*/  USHF.L.U32 UR19, UR10, 0x2, URZ ;  /* 0x000000020a137899 */ /* 0x000fe400080006ff */
[----:B------:R-:W-:Y:S02]  /*23f0*/  USHF.R.U32.HI UR26, URZ, 0x1e, UR10 ;  /* 0x0000001eff1a7899 */ /* 0x000fe4000801160a */
[----:B0-----:R-:W-:Y:S02]  /*2400*/  UIADD3 UR15, UP0, UPT, UR19, UR4, URZ ;  /* 0x00000004130f7290 */ /* 0x001fe4000ff1e0ff */
[----:B------:R-:W-:-:S02]  /*2410*/  UIADD3 UR14, UP1, UPT, UR19, UR6, URZ ;  /* 0x00000006130e7290 */ /* 0x000fc4000ff3e0ff */
[----:B------:R-:W-:Y:S02]  /*2420*/  UIADD3.X UR13, UPT, UPT, UR26, UR5, URZ, UP0, !UPT ;  /* 0x000000051a0d7290 */ /* 0x000fe400087fe4ff */
[----:B------:R-:W-:Y:S02]  /*2430*/  UISETP.GT.AND UP0, UPT, UR18, UR22, UPT ;  /* 0x000000161200728c */ /* 0x000fe4000bf04270 */
[----:B------:R-:W-:-:S07]  /*2440*/  UIADD3.X UR12, UPT, UPT, UR26, UR7, URZ, UP1, !UPT ;  /* 0x000000071a0c7290 */ /* 0x000fce0008ffe4ff */
[----:B------:R-:W-:Y:S05]  /*2450*/  BRA.U UP0, `(.L_x_13) ;  /* 0x0000001500747547 */ /* 0x000fea000b800000 */
[----:B------:R-:W-:Y:S01]  /*2460*/  IMAD.U32 R0, RZ, RZ, UR18 ;  /* 0x00000012ff007e24 */ /* 0x000fe2000f8e00ff */
[----:B------:R-:W-:Y:S01]  /*2470*/  CS2R R18, SRZ ;  /* 0x0000000000127805 */ /* 0x000fe2000001ff00 */
[----:B------:R-:W-:Y:S01]  /*2480*/  IMAD.U32 R3, RZ, RZ, UR11 ;  /* 0x0000000bff037e24 */ /* 0x000fe2000f8e00ff */
[----:B------:R-:W-:-:S04]  /*2490*/  CS2R R16, SRZ ;  /* 0x0000000000107805 */ /* 0x000fc8000001ff00 */
[----:B------:R-:W-:-:S04]  /*24a0*/  VIADDMNMX R0, R3, 0x1, R0, !PT ;  /* 0x0000000103007846 */ /* 0x000fc80007800100 */
[C---:B------:R-:W-:Y:S02]  /*24b0*/  IADD3 R2, PT, PT, -R0.reuse, UR11, RZ ;  /* 0x0000000b00027c10 */ /* 0x040fe4000fffe1ff */
[----:B------:R-:W-:Y:S02]  /*24c0*/  IADD3 R0, PT, PT, R0, -UR11, RZ ;  /* 0x8000000b00007c10 */ /* 0x000fe4000fffe0ff */
[----:B------:R-:W-:Y:S01]  /*24d0*/  ISETP.GT.U32.AND P0, PT, R2, -0x4, PT ;  /* 0xfffffffc0200780c */ /* 0x000fe20003f04070 */
[----:B------:R-:W-:Y:S01]  /*24e0*/  IMAD.U32 R2, RZ, RZ, UR11 ;  /* 0x0000000bff027e24 */ /* 0x000fe2000f8e00ff */
[----:B------:R-:W-:-:S11]  /*24f0*/  LOP3.LUT R3, R0, 0x3, RZ, 0xc0, !PT ;  /* 0x0000000300037812 */ /* 0x000fd600078ec0ff */
[----:B------:R-:W-:Y:S05]  /*2500*/  @P0 BRA `(.L_x_14) ;  /* 0x0000000800c00947 */ /* 0x000fea0003800000 */
[----:B------:R-:W-:Y:S01]  /*2510*/  LOP3.LUT R4, R0, 0xfffffffc, RZ, 0xc0, !PT ;  /* 0xfffffffc00047812 */ /* 0x000fe200078ec0ff */
[----:B------:R-:W-:Y:S01]  /*2520*/  IMAD.U32 R2, RZ, RZ, UR11 ;  /* 0x0000000bff027e24 */ /* 0x000fe2000f8e00ff */
[----:B------:R-:W-:Y:S01]  /*2530*/  CS2R R18, SRZ ;  /* 0x0000000000127805 */ /* 0x000fe2000001ff00 */
[----:B------:R-:W0:Y:S01]  /*2540*/  LDCU UR5, c[0x0][0x3a0] ;  /* 0x00007400ff0577ac */ /* 0x000e220008000800 */
[----:B------:R-:W-:-:S05]  /*2550*/  UMOV UR4, URZ ;  /* 0x000000ff00047c82 */ /* 0x000fca0008000000 */
.L_x_16:
[C---:B------:R-:W-:Y:S01]  /*2560*/  VIADD R42, R2.reuse, 0x1 ;  /* 0x00000001022a7836 */ /* 0x040fe20000000000 */
[C---:B------:R-:W-:Y:S01]  /*2570*/  ISETP.NE.AND P0, PT, R2.reuse, RZ, PT ;  /* 0x000000ff0200720c */ /* 0x040fe20003f05270 */
[----:B------:R-:W-:Y:S01]  /*2580*/  VIADD R6, R2, 0x2 ;  /* 0x0000000202067836 */ /* 0x000fe20000000000 */
[----:B------:R-:W1:Y:S01]  /*2590*/  LDC.64 R20, c[0x0][0x390] ;  /* 0x0000e400ff147b82 */ /* 0x000e620000000a00 */
[----:B0-----:R-:W-:Y:S01]  /*25a0*/  IMAD.WIDE.U32 R42, R42, UR5, RZ ;  /* 0x000000052a2a7c25 */ /* 0x001fe2000f8e00ff */
[----:B------:R-:W-:-:S03]  /*25b0*/  MOV R8, UR14 ;  /* 0x0000000e00087c02 */ /* 0x000fc60008000f00 */
[----:B------:R-:W-:Y:S01]  /*25c0*/  IMAD.WIDE.U32 R6, R6, UR5, RZ ;  /* 0x0000000506067c25 */ /* 0x000fe2000f8e00ff */
[----:B------:R-:W-:-:S03]  /*25d0*/  IADD3 R29, P1, PT, R42, UR10, RZ ;  /* 0x0000000a2a1d7c10 */ /* 0x000fc6000ff3e0ff */
[----:B------:R-:W-:Y:S01]  /*25e0*/  VIADD R22, R2, 0x3 ;  /* 0x0000000302167836 */ /* 0x000fe20000000000 */
[C-C-:B------:R-:W-:Y:S01]  /*25f0*/  SHF.L.U64.HI R5, R42.reuse, 0x2, R43.reuse ;  /* 0x000000022a057819 */ /* 0x140fe2000001022b */
[----:B------:R-:W-:Y:S01]  /*2600*/  IMAD.U32 R9, RZ, RZ, UR12 ;  /* 0x0000000cff097e24 */ /* 0x000fe2000f8e00ff */
[----:B------:R-:W-:Y:S01]  /*2610*/  SHF.L.U32 R38, R42, 0x2, RZ ;  /* 0x000000022a267819 */ /* 0x000fe200000006ff */
[----:B------:R-:W-:Y:S01]  /*2620*/  IMAD.X R42, RZ, RZ, R43, P1 ;  /* 0x000000ffff2a7224 */ /* 0x000fe200008e062b */
[----:B------:R-:W-:Y:S01]  /*2630*/  IADD3 R27, P1, PT, R6, UR10, RZ ;  /* 0x0000000a061b7c10 */ /* 0x000fe2000ff3e0ff */
[----:B------:R-:W-:Y:S01]  /*2640*/  IMAD.WIDE.U32 R22, R22, UR5, RZ ;  /* 0x0000000516167c25 */ /* 0x000fe2000f8e00ff */
[----:B------:R0:W2:Y:S01]  /*2650*/  @!P0 LDG.E.CONSTANT R32, desc[UR24][R8.64] ;  /* 0x0000001808208981 */ /* 0x0000a2000c1e9900 */
[--C-:B------:R-:W-:Y:S02]  /*2660*/  SHF.L.U64.HI R33, R6, 0x2, R7.reuse ;  /* 0x0000000206217819 */ /* 0x100fe40000010207 */
[----:B------:R-:W-:Y:S01]  /*2670*/  IMAD.X R7, RZ, RZ, R7, P1 ;  /* 0x000000ffff077224 */ /* 0x000fe200008e0607 */
[----:B------:R-:W-:Y:S01]  /*2680*/  IADD3 R40, P1, PT, R38, UR15, RZ ;  /* 0x0000000f26287c10 */ /* 0x000fe2000ff3e0ff */
[----:B------:R-:W-:Y:S01]  /*2690*/  IMAD.WIDE.U32 R30, R2, UR5, RZ ;  /* 0x00000005021e7c25 */ /* 0x000fe2000f8e00ff */
[----:B------:R-:W-:-:S03]  /*26a0*/  SHF.L.U64.HI R25, R22, 0x2, R23 ;  /* 0x0000000216197819 */ /* 0x000fc60000010217 */
[----:B------:R-:W-:Y:S01]  /*26b0*/  IMAD.U32 R34, RZ, RZ, UR15 ;  /* 0x0000000fff227e24 */ /* 0x000fe2000f8e00ff */
[----:B0-----:R-:W-:Y:S01]  /*26c0*/  IADD3 R8, P3, PT, R22, UR10, RZ ;  /* 0x0000000a16087c10 */ /* 0x001fe2000ff7e0ff */
[----:B------:R-:W-:Y:S02]  /*26d0*/  IMAD.SHL.U32 R44, R6, 0x4, RZ ;  /* 0x00000004062c7824 */ /* 0x000fe400078e00ff */
[----:B------:R-:W-:Y:S01]  /*26e0*/  IMAD.U32 R35, RZ, RZ, UR13 ;  /* 0x0000000dff237e24 */ /* 0x000fe2000f8e00ff */
[----:B------:R-:W-:Y:S02]  /*26f0*/  IADD3.X R9, PT, PT, RZ, R23, RZ, P3, !PT ;  /* 0x00000017ff097210 */ /* 0x000fe40001ffe4ff */
[----:B------:R-:W-:Y:S02]  /*2700*/  IADD3 R38, P2, PT, R38, UR14, RZ ;  /* 0x0000000e26267c10 */ /* 0x000fe4000ff5e0ff */
[----:B------:R-:W-:Y:S01]  /*2710*/  IADD3.X R41, PT, PT, R5, UR13, RZ, P1, !PT ;  /* 0x0000000d05297c10 */ /* 0x000fe20008ffe4ff */
[----:B------:R-:W3:Y:S01]  /*2720*/  @!P0 LDG.E.CONSTANT R34, desc[UR24][R34.64] ;  /* 0x0000001822228981 */ /* 0x000ee2000c1e9900 */
[----:B------:R-:W-:-:S02]  /*2730*/  IADD3 R23, P3, PT, R30, UR10, RZ ;  /* 0x0000000a1e177c10 */ /* 0x000fc4000ff7e0ff */
[----:B------:R-:W-:Y:S01]  /*2740*/  IADD3 R36, P1, PT, R44, UR15, RZ ;  /* 0x0000000f2c247c10 */ /* 0x000fe2000ff3e0ff */
[----:B------:R-:W-:Y:S01]  /*2750*/  IMAD.SHL.U32 R6, R22, 0x4, RZ ;  /* 0x0000000416067824 */ /* 0x000fe200078e00ff */
[----:B------:R-:W-:Y:S01]  /*2760*/  IADD3.X R39, PT, PT, R5, UR12, RZ, P2, !PT ;  /* 0x0000000c05277c10 */ /* 0x000fe200097fe4ff */
[----:B------:R-:W-:Y:S01]  /*2770*/  IMAD.X R5, RZ, RZ, R31, P3 ;  /* 0x000000ffff057224 */ /* 0x000fe200018e061f */
[----:B------:R-:W-:Y:S01]  /*2780*/  IADD3.X R37, PT, PT, R33, UR13, RZ, P1, !PT ;  /* 0x0000000d21257c10 */ /* 0x000fe20008ffe4ff */
[----:B------:R0:W4:Y:S01]  /*2790*/  LDG.E.CONSTANT R24, desc[UR24][R40.64] ;  /* 0x0000001828187981 */ /* 0x000122000c1e9900 */
[-C--:B-1----:R-:W-:Y:S02]  /*27a0*/  LEA R22, P2, R23, R20.reuse, 0x2 ;  /* 0x0000001417167211 */ /* 0x082fe400078410ff */
[----:B------:R-:W-:Y:S01]  /*27b0*/  LEA R28, P1, R29, R20, 0x2 ;  /* 0x000000141d1c7211 */ /* 0x000fe200078210ff */
[----:B------:R1:W4:Y:S01]  /*27c0*/  LDG.E.CONSTANT R26, desc[UR24][R38.64] ;  /* 0x00000018261a7981 */ /* 0x000322000c1e9900 */
[----:B------:R-:W-:-:S02]  /*27d0*/  LEA.HI.X R23, R23, R21, R5, 0x2, P2 ;  /* 0x0000001517177211 */ /* 0x000fc400010f1405 */
[----:B------:R-:W-:Y:S01]  /*27e0*/  LEA.HI.X R29, R29, R21, R42, 0x2, P1 ;  /* 0x000000151d1d7211 */ /* 0x000fe200008f142a */
[----:B------:R1:W5:Y:S01]  /*27f0*/  LDG.E.CONSTANT R5, desc[UR24][R36.64] ;  /* 0x0000001824057981 */ /* 0x000362000c1e9900 */
[----:B------:R-:W-:-:S03]  /*2800*/  IADD3 R44, P2, PT, R44, UR14, RZ ;  /* 0x0000000e2c2c7c10 */ /* 0x000fc6000ff5e0ff */
[----:B------:R-:W4:Y:S01]  /*2810*/  LDG.E.CONSTANT R22, desc[UR24][R22.64] ;  /* 0x0000001816167981 */ /* 0x000f22000c1e9900 */
[----:B------:R-:W-:-:S03]  /*2820*/  IADD3 R42, P1, PT, R6, UR15, RZ ;  /* 0x0000000f062a7c10 */ /* 0x000fc6000ff3e0ff */
[----:B------:R-:W4:Y:S01]  /*2830*/  LDG.E.CONSTANT R28, desc[UR24][R28.64] ;  /* 0x000000181c1c7981 */ /* 0x000f22000c1e9900 */
[----:B------:R-:W-:Y:S02]  /*2840*/  IADD3.X R45, PT, PT, R33, UR12, RZ, P2, !PT ;  /* 0x0000000c212d7c10 */ /* 0x000fe400097fe4ff */
[----:B------:R-:W-:Y:S02]  /*2850*/  IADD3.X R43, PT, PT, R25, UR13, RZ, P1, !PT ;  /* 0x0000000d192b7c10 */ /* 0x000fe40008ffe4ff */
[----:B0-----:R-:W-:Y:S02]  /*2860*/  IADD3 R40, P3, PT, R6, UR14, RZ ;  /* 0x0000000e06287c10 */ /* 0x001fe4000ff7e0ff */
[-C--:B-1----:R-:W-:Y:S01]  /*2870*/  LEA R38, P2, R27, R20.reuse, 0x2 ;  /* 0x000000141b267211 */ /* 0x082fe200078410ff */
[----:B------:R-:W5:Y:S01]  /*2880*/  LDG.E.CONSTANT R6, desc[UR24][R44.64] ;  /* 0x000000182c067981 */ /* 0x000f62000c1e9900 */
[----:B------:R-:W-:Y:S02]  /*2890*/  LEA R36, P1, R8, R20, 0x2 ;  /* 0x0000001408247211 */ /* 0x000fe400078210ff */
[----:B------:R-:W-:-:S02]  /*28a0*/  IADD3.X R41, PT, PT, R25, UR12, RZ, P3, !PT ;  /* 0x0000000c19297c10 */ /* 0x000fc40009ffe4ff */
[-C--:B------:R-:W-:Y:S02]  /*28b0*/  LEA.HI.X R39, R27, R21.reuse, R7, 0x2, P2 ;  /* 0x000000151b277211 */ /* 0x080fe400010f1407 */
[----:B------:R-:W-:Y:S01]  /*28c0*/  LEA.HI.X R37, R8, R21, R9, 0x2, P1 ;  /* 0x0000001508257211 */ /* 0x000fe200008f1409 */
[----:B------:R0:W5:Y:S04]  /*28d0*/  LDG.E.CONSTANT R7, desc[UR24][R42.64] ;  /* 0x000000182a077981 */ /* 0x000168000c1e9900 */
[----:B------:R1:W5:Y:S04]  /*28e0*/  LDG.E.CONSTANT R8, desc[UR24][R40.64] ;  /* 0x0000001828087981 */ /* 0x000368000c1e9900 */
[----:B------:R1:W5:Y:S04]  /*28f0*/  LDG.E.CONSTANT R9, desc[UR24][R38.64] ;  /* 0x0000001826097981 */ /* 0x000368000c1e9900 */
[----:B------:R1:W5:Y:S01]  /*2900*/  LDG.E.CONSTANT R36, desc[UR24][R36.64] ;  /* 0x0000001824247981 */ /* 0x000362000c1e9900 */
[----:B--2---:R-:W-:Y:S08]  /*2910*/  @!P0 F2F.F64.F32 R32, R32 ;  /* 0x0000002000208310 */ /* 0x004ff00000201800 */
[----:B---3--:R-:W0:Y:S08]  /*2920*/  @!P0 F2F.F64.F32 R34, R34 ;  /* 0x0000002200228310 */ /* 0x008e300000201800 */
[----:B----4-:R-:W2:Y:S08]  /*2930*/  F2F.F64.F32 R24, R24 ;  /* 0x0000001800187310 */ /* 0x010eb00000201800 */
[----:B------:R-:W3:Y:S01]  /*2940*/  F2F.F64.F32 R26, R26 ;  /* 0x0000001a001a7310 */ /* 0x000ee20000201800 */
[----:B0-----:R-:W-:-:S07]  /*2950*/  @!P0 DADD R42, R34, -R32 ;  /* 0x00000000222a8229 */ /* 0x001fce0000000820 */
[----:B------:R-:W0:Y:S08]  /*2960*/  F2F.F64.F32 R22, R22 ;  /* 0x0000001600167310 */ /* 0x000e300000201800 */
[----:B------:R-:W4:Y:S01]  /*2970*/  F2F.F64.F32 R28, R28 ;  /* 0x0000001c001c7310 */ /* 0x000f220000201800 */
[----:B------:R-:W-:Y:S01]  /*2980*/  @!P0 DADD R42, -RZ, |R42| ;  /* 0x00000000ff2a8229 */ /* 0x000fe2000000052a */
[----:B-123--:R-:W-:Y:S10]  /*2990*/  @!P0 BRA `(.L_x_15) ;  /* 0x0000000000888947 */ /* 0x00eff40003800000 */
[C---:B------:R-:W-:Y:S01]  /*29a0*/  IMAD.SHL.U32 R34, R30.reuse, 0x4, RZ ;  /* 0x000000041e227824 */ /* 0x040fe200078e00ff */
[----:B------:R-:W-:Y:S01]  /*29b0*/  MOV R33, RZ ;  /* 0x000000ff00217202 */ /* 0x000fe20000000f00 */
[----:B------:R-:W-:Y:S01]  /*29c0*/  IMAD.U32 R32, RZ, RZ, UR10 ;  /* 0x0000000aff207e24 */ /* 0x000fe2000f8e00ff */
[----:B------:R-:W-:Y:S01]  /*29d0*/  SHF.L.U64.HI R37, R30, 0x2, R31 ;  /* 0x000000021e257819 */ /* 0x000fe2000001021f */
[----:B------:R-:W-:Y:S01]  /*29e0*/  VIADD R35, R2, 0xffffffff ;  /* 0xffffffff02237836 */ /* 0x000fe20000000000 */
[C---:B------:R-:W-:Y:S02]  /*29f0*/  IADD3 R30, P0, PT, R34.reuse, UR15, RZ ;  /* 0x0000000f221e7c10 */ /* 0x040fe4000ff1e0ff */
[----:B------:R-:W-:Y:S01]  /*2a00*/  IADD3 R34, P1, PT, R34, UR14, RZ ;  /* 0x0000000e22227c10 */ /* 0x000fe2000ff3e0ff */
[----:B------:R-:W-:Y:S01]  /*2a10*/  IMAD.WIDE.U32 R32, R35, UR5, R32 ;  /* 0x0000000523207c25 */ /* 0x000fe2000f8e0020 */
[C---:B------:R-:W-:Y:S02]  /*2a20*/  IADD3.X R31, PT, PT, R37.reuse, UR13, RZ, P0, !PT ;  /* 0x0000000d251f7c10 */ /* 0x040fe400087fe4ff */
[----:B------:R-:W-:-:S02]  /*2a30*/  IADD3.X R35, PT, PT, R37, UR12, RZ, P1, !PT ;  /* 0x0000000c25237c10 */ /* 0x000fc40008ffe4ff */
[C---:B------:R-:W-:Y:S01]  /*2a40*/  LEA R20, P0, R32.reuse, R20, 0x2 ;  /* 0x0000001420147211 */ /* 0x040fe200078010ff */
[----:B------:R-:W2:Y:S03]  /*2a50*/  LDG.E.CONSTANT R30, desc[UR24][R30.64] ;  /* 0x000000181e1e7981 */ /* 0x000ea6000c1e9900 */
[----:B------:R-:W-:Y:S01]  /*2a60*/  LEA.HI.X R21, R32, R21, R33, 0x2, P0 ;  /* 0x0000001520157211 */ /* 0x000fe200000f1421 */
[----:B------:R-:W3:Y:S04]  /*2a70*/  LDG.E.CONSTANT R34, desc[UR24][R34.64] ;  /* 0x0000001822227981 */ /* 0x000ee8000c1e9900 */
[----:B------:R-:W4:Y:S01]  /*2a80*/  LDG.E.CONSTANT R42, desc[UR24][R20.64] ;  /* 0x00000018142a7981 */ /* 0x000f22000c1e9900 */
[----:B--2---:R-:W-:Y:S08]  /*2a90*/  F2F.F64.F32 R40, R30 ;  /* 0x0000001e00287310 */ /* 0x004ff00000201800 */
[----:B---3--:R-:W1:Y:S08]  /*2aa0*/  F2F.F64.F32 R32, R34 ;  /* 0x0000002200207310 */ /* 0x008e700000201800 */
[----:B----4-:R-:W2:Y:S01]  /*2ab0*/  F2F.F64.F32 R42, R42 ;  /* 0x0000002a002a7310 */ /* 0x010ea20000201800 */
[----:B-1----:R-:W-:-:S02]  /*2ac0*/  DADD R38, R40, -R32 ;  /* 0x0000000028267229 */ /* 0x002fc40000000820 */
[----:B--2---:R-:W-:-:S08]  /*2ad0*/  DADD R40, -R42, R40 ;  /* 0x000000002a287229 */ /* 0x004fd00000000128 */
[----:B------:R-:W-:Y:S01]  /*2ae0*/  DSETP.MAX.AND P0, P1, |R38|, |R40|, PT ;  /* 0x400000282600722a */ /* 0x000fe2000390f200 */
[----:B------:R-:W-:Y:S02]  /*2af0*/  IMAD.MOV.U32 R37, RZ, RZ, R38 ;  /* 0x000000ffff257224 */ /* 0x000fe400078e0026 */
[----:B------:R-:W-:Y:S01]  /*2b00*/  IMAD.MOV.U32 R38, RZ, RZ, R41 ;  /* 0x000000ffff267224 */ /* 0x000fe200078e0029 */
[----:B------:R-:W-:-:S04]  /*2b10*/  DADD R32, -R42, R32 ;  /* 0x000000002a207229 */ /* 0x000fc80000000120 */
[----:B------:R-:W-:-:S06]  /*2b20*/  FSEL R39, |R39|, |R38|, P0 ;  /* 0x4000002627277208 */ /* 0x000fcc0000000200 */
[----:B------:R-:W-:Y:S02]  /*2b30*/  @P1 LOP3.LUT R39, R38, 0x80000, RZ, 0xfc, !PT ;  /* 0x0008000026271812 */ /* 0x000fe400078efcff */
[----:B------:R-:W-:-:S03]  /*2b40*/  SEL R20, R37, R40, P0 ;  /* 0x0000002825147207 */ /* 0x000fc60000000000 */
[----:B------:R-:W-:-:S06]  /*2b50*/  IMAD.MOV.U32 R21, RZ, RZ, R39 ;  /* 0x000000ffff157224 */ /* 0x000fcc00078e0027 */
[----:B------:R-:W-:Y:S01]  /*2b60*/  DSETP.MAX.AND P0, P1, |R32|, R20, PT ;  /* 0x000000142000722a */ /* 0x000fe2000390f200 */
[----:B------:R-:W-:Y:S01]  /*2b70*/  IMAD.MOV.U32 R30, RZ, RZ, R33 ;  /* 0x000000ffff1e7224 */ /* 0x000fe200078e0021 */
[----:B------:R-:W-:-:S04]  /*2b80*/  MOV R31, R21 ;  /* 0x00000015001f7202 */ /* 0x000fc80000000f00 */
[----:B------:R-:W-:Y:S02]  /*2b90*/  FSEL R43, |R30|, R31, P0 ;  /* 0x0000001f1e2b7208 */ /* 0x000fe40000000200 */
[----:B------:R-:W-:-:S06]  /*2ba0*/  SEL R42, R32, R20, P0 ;  /* 0x00000014202a7207 */ /* 0x000fcc0000000000 */
[----:B------:R-:W-:-:S07]  /*2bb0*/  @P1 LOP3.LUT R43, R31, 0x80000, RZ, 0xfc, !PT ;  /* 0x000800001f2b1812 */ /* 0x000fce00078efcff */
.L_x_15:
[----:B0-----:R-:W-:Y:S01]  /*2bc0*/  DADD R30, -R22, R24 ;  /* 0x00000000161e7229 */ /* 0x001fe20000000118 */
[----:B-----5:R-:W0:Y:S01]  /*2bd0*/  F2F.F64.F32 R20, R5 ;  /* 0x0000000500147310 */ /* 0x020e220000201800 */
[--C-:B------:R-:W-:Y:S01]  /*2be0*/  DADD R24, R24, -R26.reuse ;  /* 0x0000000018187229 */ /* 0x100fe2000000081a */
[----:B------:R-:W-:Y:S01]  /*2bf0*/  UIADD3 UR4, UPT, UPT, UR4, 0x4, URZ ;  /* 0x0000000404047890 */ /* 0x000fe2000fffe0ff */
[C---:B------:R-:W-:Y:S01]  /*2c00*/  DADD R26, -R22.reuse, R26 ;  /* 0x00000000161a7229 */ /* 0x040fe2000000011a */
[----:B------:R-:W-:Y:S01]  /*2c10*/  VIADD R2, R2, 0x4 ;  /* 0x0000000402027836 */ /* 0x000fe20000000000 */
[----:B------:R-:W-:Y:S02]  /*2c20*/  DADD R18, R22, R18 ;  /* 0x0000000016127229 */ /* 0x000fe40000000012 */
[----:B------:R-:W-:Y:S01]  /*2c30*/  DADD R16, R42, R16 ;  /* 0x000000002a107229 */ /* 0x000fe20000000010 */
[----:B------:R-:W1:Y:S01]  /*2c40*/  F2F.F64.F32 R32, R6 ;  /* 0x0000000600207310 */ /* 0x000e620000201800 */
[----:B------:R-:W-:Y:S01]  /*2c50*/  DSETP.MAX.AND P0, P1, |R24|, |R30|, PT ;  /* 0x4000001e1800722a */ /* 0x000fe2000390f200 */
[----:B------:R-:W-:-:S02]  /*2c60*/  IMAD.MOV.U32 R38, RZ, RZ, R31 ;  /* 0x000000ffff267224 */ /* 0x000fc400078e001f */
[----:B------:R-:W-:Y:S01]  /*2c70*/  IMAD.MOV.U32 R37, RZ, RZ, R25 ;  /* 0x000000ffff257224 */ /* 0x000fe200078e0019 */
[----:B------:R-:W-:Y:S01]  /*2c80*/  MOV R22, R26 ;  /* 0x0000001a00167202 */ /* 0x000fe20000000f00 */
[----:B------:R-:W-:Y:S01]  /*2c90*/  IMAD.MOV.U32 R39, RZ, RZ, R30 ;  /* 0x000000ffff277224 */ /* 0x000fe200078e001e */
[----:B----4-:R-:W-:Y:S01]  /*2ca0*/  DADD R18, R28, R18 ;  /* 0x000000001c127229 */ /* 0x010fe20000000012 */
[----:B------:R-:W2:Y:S01]  /*2cb0*/  F2F.F64.F32 R34, R9 ;  /* 0x0000000900227310 */ /* 0x000ea20000201800 */
[----:B------:R-:W-:Y:S02]  /*2cc0*/  FSEL R37, |R37|, |R38|, P0 ;  /* 0x4000002625257208 */ /* 0x000fe40000000200 */
[----:B------:R-:W-:-:S04]  /*2cd0*/  SEL R24, R24, R39, P0 ;  /* 0x0000002718187207 */ /* 0x000fc80000000000 */
[----:B------:R-:W-:Y:S01]  /*2ce0*/  @P1 LOP3.LUT R37, R38, 0x80000, RZ, 0xfc, !PT ;  /* 0x0008000026251812 */ /* 0x000fe200078efcff */
[----:B------:R-:W3:Y:S01]  /*2cf0*/  F2F.F64.F32 R30, R7 ;  /* 0x00000007001e7310 */ /* 0x000ee20000201800 */
[----:B0-----:R-:W-:Y:S01]  /*2d00*/  DADD R38, -R28, R20 ;  /* 0x000000001c267229 */ /* 0x001fe20000000114 */
[----:B------:R-:W-:Y:S01]  /*2d10*/  IMAD.MOV.U32 R5, RZ, RZ, R24 ;  /* 0x000000ffff057224 */ /* 0x000fe200078e0018 */
[--C-:B-1----:R-:W-:Y:S01]  /*2d20*/  DADD R20, R20, -R32.reuse ;  /* 0x0000000014147229 */ /* 0x102fe20000000820 */
[----:B------:R-:W-:Y:S01]  /*2d30*/  IMAD.MOV.U32 R25, RZ, RZ, R37 ;  /* 0x000000ffff197224 */ /* 0x000fe200078e0025 */
[----:B------:R-:W-:Y:S02]  /*2d40*/  DADD R32, -R28, R32 ;  /* 0x000000001c207229 */ /* 0x000fe40000000120 */
[----:B--2---:R-:W-:Y:S01]  /*2d50*/  DADD R18, R18, R34 ;  /* 0x0000000012127229 */ /* 0x004fe20000000022 */
[----:B------:R-:W0:Y:S02]  /*2d60*/  F2F.F64.F32 R8, R8 ;  /* 0x0000000800087310 */ /* 0x000e240000201800 */
[----:B------:R-:W-:-:S02]  /*2d70*/  DSETP.MAX.AND P2, P3, |R26|, R24, PT ;  /* 0x000000181a00722a */ /* 0x000fc40003b4f200 */
[----:B------:R-:W-:Y:S02]  /*2d80*/  DSETP.MAX.AND P0, P1, |R20|, |R38|, PT ;  /* 0x400000261400722a */ /* 0x000fe4000390f200 */
[----:B---3--:R-:W-:Y:S02]  /*2d90*/  DADD R6, -R34, R30 ;  /* 0x0000000022067229 */ /* 0x008fe4000000011e */
[----:B------:R-:W-:Y:S01]  /*2da0*/  SEL R22, R22, R5, P2 ;  /* 0x0000000516167207 */ /* 0x000fe20001000000 */
[----:B------:R-:W-:Y:S01]  /*2db0*/  IMAD.MOV.U32 R5, RZ, RZ, R21 ;  /* 0x000000ffff057224 */ /* 0x000fe200078e0015 */
[----:B------:R-:W-:Y:S01]  /*2dc0*/  FSEL R23, |R27|, R25, P2 ;  /* 0x000000191b177208 */ /* 0x000fe20001000200 */
[----:B------:R-:W1:Y:S03]  /*2dd0*/  F2F.F64.F32 R36, R36 ;  /* 0x0000002400247310 */ /* 0x000e660000201800 */
[----:B------:R-:W-:Y:S01]  /*2de0*/  FSEL R5, |R5|, |R39|, P0 ;  /* 0x4000002705057208 */ /* 0x000fe20000000200 */
[--C-:B0-----:R-:W-:Y:S01]  /*2df0*/  DADD R30, R30, -R8.reuse ;  /* 0x000000001e1e7229 */ /* 0x101fe20000000808 */
[----:B------:R-:W-:Y:S01]  /*2e00*/  @P3 LOP3.LUT R23, R25, 0x80000, RZ, 0xfc, !PT ;  /* 0x0008000019173812 */ /* 0x000fe200078efcff */
[----:B------:R-:W-:Y:S01]  /*2e10*/  IMAD.MOV.U32 R25, RZ, RZ, R38 ;  /* 0x000000ffff197224 */ /* 0x000fe200078e0026 */
[----:B------:R-:W-:Y:S01]  /*2e20*/  @P1 LOP3.LUT R5, R39, 0x80000, RZ, 0xfc, !PT ;  /* 0x0008000027051812 */ /* 0x000fe200078efcff */
[----:B------:R-:W-:-:S03]  /*2e30*/  DADD R8, -R34, R8 ;  /* 0x0000000022087229 */ /* 0x000fc60000000108 */
[----:B------:R-:W-:Y:S01]  /*2e40*/  SEL R20, R20, R25, P0 ;  /* 0x0000001914147207 */ /* 0x000fe20000000000 */
[----:B------:R-:W-:Y:S01]  /*2e50*/  DSETP.MAX.AND P3, P2, |R30|, |R6|, PT ;  /* 0x400000061e00722a */ /* 0x000fe20003a6f200 */
[----:B------:R-:W-:Y:S01]  /*2e60*/  MOV R21, R5 ;  /* 0x0000000500157202 */ /* 0x000fe20000000f00 */
[----:B------:R-:W-:Y:S01]  /*2e70*/  DADD R16, R16, R22 ;  /* 0x0000000010107229 */ /* 0x000fe20000000016 */
[----:B------:R-:W-:Y:S01]  /*2e80*/  IMAD.MOV.U32 R5, RZ, RZ, R31 ;  /* 0x000000ffff057224 */ /* 0x000fe200078e001f */
[----:B-1----:R-:W-:Y:S01]  /*2e90*/  DADD R18, R18, R36 ;  /* 0x0000000012127229 */ /* 0x002fe20000000024 */
[----:B------:R-:W-:Y:S01]  /*2ea0*/  IMAD.MOV.U32 R22, RZ, RZ, R7 ;  /* 0x000000ffff167224 */ /* 0x000fe200078e0007 */
[----:B------:R-:W-:Y:S01]  /*2eb0*/  SEL R6, R30, R6, P3 ;  /* 0x000000061e067207 */ /* 0x000fe20001800000 */
[----:B------:R-:W-:-:S03]  /*2ec0*/  DSETP.MAX.AND P0, P1, |R32|, R20, PT ;  /* 0x000000142000722a */ /* 0x000fc6000390f200 */
[----:B------:R-:W-:Y:S01]  /*2ed0*/  FSEL R23, |R5|, |R22|, P3 ;  /* 0x4000001605177208 */ /* 0x000fe20001800200 */
[----:B------:R-:W-:Y:S02]  /*2ee0*/  IMAD.MOV.U32 R5, RZ, RZ, R33 ;  /* 0x000000ffff057224 */ /* 0x000fe400078e0021 */
[----:B------:R-:W-:Y:S02]  /*2ef0*/  SEL R20, R32, R20, P0 ;  /* 0x0000001420147207 */ /* 0x000fe40000000000 */
[----:B------:R-:W-:Y:S01]  /*2f00*/  @P2 LOP3.LUT R23, R22, 0x80000, RZ, 0xfc, !PT ;  /* 0x0008000016172812 */ /* 0x000fe200078efcff */
[----:B------:R-:W-:-:S04]  /*2f10*/  IMAD.MOV.U32 R22, RZ, RZ, R21 ;  /* 0x000000ffff167224 */ /* 0x000fc800078e0015 */
[----:B------:R-:W-:Y:S01]  /*2f20*/  IMAD.MOV.U32 R7, RZ, RZ, R23 ;  /* 0x000000ffff077224 */ /* 0x000fe200078e0017 */
[----:B------:R-:W-:Y:S02]  /*2f30*/  FSEL R5, |R5|, R22, P0 ;  /* 0x0000001605057208 */ /* 0x000fe40000000200 */
[----:B------:R-:W-:-:S03]  /*2f40*/  @P1 LOP3.LUT R5, R22, 0x80000, RZ, 0xfc, !PT ;  /* 0x0008000016051812 */ /* 0x000fc600078efcff */
[----:B------:R-:W-:Y:S01]  /*2f50*/  DSETP.MAX.AND P0, P1, |R8|, R6, PT ;  /* 0x000000060800722a */ /* 0x000fe2000390f200 */
[----:B------:R-:W-:Y:S01]  /*2f60*/  MOV R21, R5 ;  /* 0x0000000500157202 */ /* 0x000fe20000000f00 */
[----:B------:R-:W-:Y:S02]  /*2f70*/  IMAD.MOV.U32 R5, RZ, RZ, R8 ;  /* 0x000000ffff057224 */ /* 0x000fe400078e0008 */
[----:B------:R-:W-:-:S03]  /*2f80*/  IMAD.MOV.U32 R8, RZ, RZ, R7 ;  /* 0x000000ffff087224 */ /* 0x000fc600078e0007 */
[----:B------:R-:W-:Y:S01]  /*2f90*/  SEL R6, R5, R6, P0 ;  /* 0x0000000605067207 */ /* 0x000fe20000000000 */
[----:B------:R-:W-:Y:S01]  /*2fa0*/  DADD R16, R16, R20 ;  /* 0x0000000010107229 */ /* 0x000fe20000000014 */
[----:B------:R-:W-:Y:S02]  /*2fb0*/  FSEL R9, |R9|, R8, P0 ;  /* 0x0000000809097208 */ /* 0x000fe40000000200 */
[----:B------:R-:W-:-:S03]  /*2fc0*/  ISETP.NE.AND P0, PT, R4, UR4, PT ;  /* 0x0000000404007c0c */ /* 0x000fc6000bf05270 */
[----:B------:R-:W-:-:S05]  /*2fd0*/  @P1 LOP3.LUT R9, R8, 0x80000, RZ, 0xfc, !PT ;  /* 0x0008000008091812 */ /* 0x000fca00078efcff */
[----:B------:R-:W-:-:S06]  /*2fe0*/  IMAD.MOV.U32 R7, RZ, RZ, R9 ;  /* 0x000000ffff077224 */ /* 0x000fcc00078e0009 */
[----:B------:R-:W-:Y:S01]  /*2ff0*/  DADD R16, R16, R6 ;  /* 0x0000000010107229 */ /* 0x000fe20000000006 */
[----:B------:R-:W-:Y:S10]  /*3000*/  @P0 BRA `(.L_x_16) ;  /* 0xfffffff400540947 */ /* 0x000ff4000383ffff */
.L_x_14:
[----:B------:R-:W-:-:S13]  /*3010*/  ISETP.NE.AND P0, PT, R3, RZ, PT ;  /* 0x000000ff0300720c */ /* 0x000fda0003f05270 */
[----:B------:R-:W-:Y:S05]  /*3020*/  @!P0 BRA `(.L_x_13) ;  /* 0x0000000800808947 */ /* 0x000fea0003800000 */
[----:B------:R-:W-:-:S13]  /*3030*/  ISETP.NE.AND P0, PT, R3, 0x1, PT ;  /* 0x000000010300780c */ /* 0x000fda0003f05270 */
[----:B------:R-:W-:Y:S05]  /*3040*/  @!P0 BRA `(.L_x_17) ;  /* 0x0000000400808947 */ /* 0x000fea0003800000 */
[----:B------:R-:W0:Y:S01]  /*3050*/  LDCU UR4, c[0x0][0x3a0] ;  /* 0x00007400ff0477ac */ /* 0x000e220008000800 */
[----:B------:R-:W1:Y:S01]  /*3060*/  LDC.64 R4, c[0x0][0x390] ;  /* 0x0000e400ff047b82 */ /* 0x000e620000000a00 */
[----:B0-----:R-:W-:-:S03]  /*3070*/  IMAD.WIDE.U32 R8, R2, UR4, RZ ;  /* 0x0000000402087c25 */ /* 0x001fc6000f8e00ff */
[----:B------:R-:W-:-:S04]  /*3080*/  IADD3 R3, P0, PT, R8, UR10, RZ ;  /* 0x0000000a08037c10 */ /* 0x000fc8000ff1e0ff */
[----:B------:R-:W-:Y:S02]  /*3090*/  IADD3.X R20, PT, PT, RZ, R9, RZ, P0, !PT ;  /* 0x00000009ff147210 */ /* 0x000fe400007fe4ff */
[----:B-1----:R-:W-:-:S04]  /*30a0*/  LEA R6, P0, R3, R4, 0x2 ;  /* 0x0000000403067211 */ /* 0x002fc800078010ff */
[----:B------:R-:W-:-:S05]  /*30b0*/  LEA.HI.X R7, R3, R5, R20, 0x2, P0 ;  /* 0x0000000503077211 */ /* 0x000fca00000f1414 */
[----:B------:R0:W5:Y:S01]  /*30c0*/  LDG.E.CONSTANT R3, desc[UR24][R6.64] ;  /* 0x0000001806037981 */ /* 0x000162000c1e9900 */
[----:B------:R-:W-:-:S13]  /*30d0*/  ISETP.NE.AND P0, PT, R2, RZ, PT ;  /* 0x000000ff0200720c */ /* 0x000fda0003f05270 */
[----:B0-----:R-:W-:Y:S05]  /*30e0*/  @!P0 BRA `(.L_x_18) ;  /* 0x0000000000908947 */ /* 0x001fea0003800000 */
[C---:B------:R-:W-:Y:S01]  /*30f0*/  IMAD.SHL.U32 R28, R8.reuse, 0x4, RZ ;  /* 0x00000004081c7824 */ /* 0x040fe200078e00ff */
[----:B------:R-:W-:Y:S01]  /*3100*/  SHF.L.U64.HI R8, R8, 0x2, R9 ;  /* 0x0000000208087819 */ /* 0x000fe20000010209 */
[----:B------:R-:W-:Y:S02]  /*3110*/  IMAD.U32 R6, RZ, RZ, UR10 ;  /* 0x0000000aff067e24 */ /* 0x000fe4000f8e00ff */
[----:B------:R-:W-:Y:S01]  /*3120*/  VIADD R21, R2, 0xffffffff ;  /* 0xffffffff02157836 */ /* 0x000fe20000000000 */
[C---:B------:R-:W-:Y:S01]  /*3130*/  IADD3 R26, P0, PT, R28.reuse, UR15, RZ ;  /* 0x0000000f1c1a7c10 */ /* 0x040fe2000ff1e0ff */
[----:B------:R-:W-:Y:S01]  /*3140*/  IMAD.MOV.U32 R7, RZ, RZ, RZ ;  /* 0x000000ffff077224 */ /* 0x000fe200078e00ff */
[----:B------:R-:W-:Y:S02]  /*3150*/  IADD3 R28, P1, PT, R28, UR14, RZ ;  /* 0x0000000e1c1c7c10 */ /* 0x000fe4000ff3e0ff */
[C---:B------:R-:W-:Y:S01]  /*3160*/  IADD3.X R27, PT, PT, R8.reuse, UR13, RZ, P0, !PT ;  /* 0x0000000d081b7c10 */ /* 0x040fe200087fe4ff */
[----:B------:R-:W-:Y:S01]  /*3170*/  IMAD.WIDE.U32 R6, R21, UR4, R6 ;  /* 0x0000000415067c25 */ /* 0x000fe2000f8e0006 */
[----:B------:R-:W-:-:S03]  /*3180*/  IADD3.X R29, PT, PT, R8, UR12, RZ, P1, !PT ;  /* 0x0000000c081d7c10 */ /* 0x000fc60008ffe4ff */
[----:B------:R-:W2:Y:S01]  /*3190*/  LDG.E.CONSTANT R26, desc[UR24][R26.64] ;  /* 0x000000181a1a7981 */ /* 0x000ea2000c1e9900 */
[----:B------:R-:W-:-:S03]  /*31a0*/  LEA R24, P0, R6, R4, 0x2 ;  /* 0x0000000406187211 */ /* 0x000fc600078010ff */
[----:B------:R-:W3:Y:S01]  /*31b0*/  LDG.E.CONSTANT R20, desc[UR24][R28.64] ;  /* 0x000000181c147981 */ /* 0x000ee2000c1e9900 */
[----:B------:R-:W-:-:S05]  /*31c0*/  LEA.HI.X R25, R6, R5, R7, 0x2, P0 ;  /* 0x0000000506197211 */ /* 0x000fca00000f1407 */
[----:B------:R-:W4:Y:S01]  /*31d0*/  LDG.E.CONSTANT R24, desc[UR24][R24.64] ;  /* 0x0000001818187981 */ /* 0x000f22000c1e9900 */
[----:B--2---:R-:W-:Y:S08]  /*31e0*/  F2F.F64.F32 R8, R26 ;  /* 0x0000001a00087310 */ /* 0x004ff00000201800 */
[----:B---3--:R-:W0:Y:S08]  /*31f0*/  F2F.F64.F32 R20, R20 ;  /* 0x0000001400147310 */ /* 0x008e300000201800 */
[----:B----4-:R-:W1:Y:S01]  /*3200*/  F2F.F64.F32 R6, R24 ;  /* 0x0000001800067310 */ /* 0x010e620000201800 */
[----:B0-----:R-:W-:-:S02]  /*3210*/  DADD R22, R8, -R20 ;  /* 0x0000000008167229 */ /* 0x001fc40000000814 */
[----:B-1----:R-:W-:-:S08]  /*3220*/  DADD R8, -R6, R8 ;  /* 0x0000000006087229 */ /* 0x002fd00000000108 */
[----:B------:R-:W-:Y:S01]  /*3230*/  DSETP.MAX.AND P0, P1, |R22|, |R8|, PT ;  /* 0x400000081600722a */ /* 0x000fe2000390f200 */
[----:B------:R-:W-:Y:S01]  /*3240*/  MOV R30, R22 ;  /* 0x00000016001e7202 */ /* 0x000fe20000000f00 */
[----:B------:R-:W-:Y:S01]  /*3250*/  IMAD.MOV.U32 R22, RZ, RZ, R9 ;  /* 0x000000ffff167224 */ /* 0x000fe200078e0009 */
[----:B------:R-:W-:-:S04]  /*3260*/  DADD R6, -R6, R20 ;  /* 0x0000000006067229 */ /* 0x000fc80000000114 */
[----:B------:R-:W-:Y:S02]  /*3270*/  FSEL R23, |R23|, |R22|, P0 ;  /* 0x4000001617177208 */ /* 0x000fe40000000200 */
[----:B------:R-:W-:-:S05]  /*3280*/  SEL R8, R30, R8, P0 ;  /* 0x000000081e087207 */ /* 0x000fca0000000000 */
[----:B------:R-:W-:-:S05]  /*3290*/  @P1 LOP3.LUT R23, R22, 0x80000, RZ, 0xfc, !PT ;  /* 0x0008000016171812 */ /* 0x000fca00078efcff */
[----:B------:R-:W-:-:S06]  /*32a0*/  IMAD.MOV.U32 R9, RZ, RZ, R23 ;  /* 0x000000ffff097224 */ /* 0x000fcc00078e0017 */
[----:B------:R-:W-:Y:S01]  /*32b0*/  DSETP.MAX.AND P0, P1, |R6|, R8, PT ;  /* 0x000000080600722a */ /* 0x000fe2000390f200 */
[----:B------:R-:W-:Y:S02]  /*32c0*/  IMAD.MOV.U32 R20, RZ, RZ, R7 ;  /* 0x000000ffff147224 */ /* 0x000fe400078e0007 */
[----:B------:R-:W-:-:S05]  /*32d0*/  IMAD.MOV.U32 R21, RZ, RZ, R9 ;  /* 0x000000ffff157224 */ /* 0x000fca00078e0009 */
[----:B------:R-:W-:Y:S02]  /*32e0*/  FSEL R23, |R20|, R21, P0 ;  /* 0x0000001514177208 */ /* 0x000fe40000000200 */
[----:B------:R-:W-:-:S04]  /*32f0*/  SEL R6, R6, R8, P0 ;  /* 0x0000000806067207 */ /* 0x000fc80000000000 */
[----:B------:R-:W-:-:S04]  /*3300*/  @P1 LOP3.LUT R23, R21, 0x80000, RZ, 0xfc, !PT ;  /* 0x0008000015171812 */ /* 0x000fc800078efcff */
[----:B------:R-:W-:Y:S01]  /*3310*/  MOV R7, R23 ;  /* 0x0000001700077202 */ /* 0x000fe20000000f00 */
[----:B------:R-:W-:Y:S06]  /*3320*/  BRA `(.L_x_19) ;  /* 0x0000000000287947 */ /* 0x000fec0003800000 */
.L_x_18:
[----:B------:R-:W-:Y:S02]  /*3330*/  IMAD.U32 R8, RZ, RZ, UR15 ;  /* 0x0000000fff087e24 */ /* 0x000fe4000f8e00ff */
[----:B------:R-:W-:Y:S02]  /*3340*/  IMAD.U32 R20, RZ, RZ, UR14 ;  /* 0x0000000eff147e24 */ /* 0x000fe4000f8e00ff */
[----:B------:R-:W-:Y:S02]  /*3350*/  IMAD.U32 R9, RZ, RZ, UR13 ;  /* 0x0000000dff097e24 */ /* 0x000fe4000f8e00ff */
[----:B------:R-:W-:-:S03]  /*3360*/  IMAD.U32 R21, RZ, RZ, UR12 ;  /* 0x0000000cff157e24 */ /* 0x000fc6000f8e00ff */
[----:B------:R-:W2:Y:S04]  /*3370*/  LDG.E.CONSTANT R8, desc[UR24][R8.64] ;  /* 0x0000001808087981 */ /* 0x000ea8000c1e9900 */
[----:B------:R-:W3:Y:S01]  /*3380*/  LDG.E.CONSTANT R20, desc[UR24][R20.64] ;  /* 0x0000001814147981 */ /* 0x000ee2000c1e9900 */
[----:B--2---:R-:W-:Y:S08]  /*3390*/  F2F.F64.F32 R6, R8 ;  /* 0x0000000800067310 */ /* 0x004ff00000201800 */
[----:B---3--:R-:W0:Y:S02]  /*33a0*/  F2F.F64.F32 R22, R20 ;  /* 0x0000001400167310 */ /* 0x008e240000201800 */
[----:B0-----:R-:W-:-:S08]  /*33b0*/  DADD R6, R6, -R22 ;  /* 0x0000000006067229 */ /* 0x001fd00000000816 */
[----:B------:R-:W-:-:S11]  /*33c0*/  DADD R6, -RZ, |R6| ;  /* 0x00000000ff067229 */ /* 0x000fd60000000506 */
.L_x_19:
[----:B------:R-:W-:-:S05]  /*33d0*/  IADD3 R8, PT, PT, R2, 0x1, RZ ;  /* 0x0000000102087810 */ /* 0x000fca0007ffe0ff */
[----:B------:R-:W-:-:S04]  /*33e0*/  IMAD.WIDE.U32 R8, R8, UR4, RZ ;  /* 0x0000000408087c25 */ /* 0x000fc8000f8e00ff */
[C---:B------:R-:W-:Y:S01]  /*33f0*/  IMAD.SHL.U32 R28, R8.reuse, 0x4, RZ ;  /* 0x00000004081c7824 */ /* 0x040fe200078e00ff */
[----:B------:R-:W-:-:S04]  /*3400*/  SHF.L.U64.HI R20, R8, 0x2, R9 ;  /* 0x0000000208147819 */ /* 0x000fc80000010209 */
[C---:B------:R-:W-:Y:S02]  /*3410*/  IADD3 R26, P0, PT, R28.reuse, UR15, RZ ;  /* 0x0000000f1c1a7c10 */ /* 0x040fe4000ff1e0ff */
[----:B------:R-:W-:Y:S02]  /*3420*/  IADD3 R28, P1, PT, R28, UR14, RZ ;  /* 0x0000000e1c1c7c10 */ /* 0x000fe4000ff3e0ff */
[C---:B------:R-:W-:Y:S02]  /*3430*/  IADD3.X R27, PT, PT, R20.reuse, UR13, RZ, P0, !PT ;  /* 0x0000000d141b7c10 */ /* 0x040fe400087fe4ff */
[----:B------:R-:W-:-:S03]  /*3440*/  IADD3.X R29, PT, PT, R20, UR12, RZ, P1, !PT ;  /* 0x0000000c141d7c10 */ /* 0x000fc60008ffe4ff */
[----:B------:R-:W2:Y:S04]  /*3450*/  LDG.E.CONSTANT R26, desc[UR24][R26.64] ;  /* 0x000000181a1a7981 */ /* 0x000ea8000c1e9900 */
[----:B------:R-:W3:Y:S01]  /*3460*/  LDG.E.CONSTANT R28, desc[UR24][R28.64] ;  /* 0x000000181c1c7981 */ /* 0x000ee2000c1e9900 */
[----:B------:R-:W-:-:S05]  /*3470*/  IADD3 R8, P0, PT, R8, UR10, RZ ;  /* 0x0000000a08087c10 */ /* 0x000fca000ff1e0ff */
[----:B------:R-:W-:Y:S01]  /*3480*/  IMAD.X R9, RZ, RZ, R9, P0 ;  /* 0x000000ffff097224 */ /* 0x000fe200000e0609 */
[----:B------:R-:W-:-:S04]  /*3490*/  LEA R24, P0, R8, R4, 0x2 ;  /* 0x0000000408187211 */ /* 0x000fc800078010ff */
[----:B------:R-:W-:-:S05]  /*34a0*/  LEA.HI.X R25, R8, R5, R9, 0x2, P0 ;  /* 0x0000000508197211 */ /* 0x000fca00000f1409 */
[----:B------:R-:W4:Y:S01]  /*34b0*/  LDG.E.CONSTANT R24, desc[UR24][R24.64] ;  /* 0x0000001818187981 */ /* 0x000f22000c1e9900 */
[----:B-----5:R-:W0:Y:S01]  /*34c0*/  F2F.F64.F32 R4, R3 ;  /* 0x0000000300047310 */ /* 0x020e220000201800 */
[----:B------:R-:W-:Y:S01]  /*34d0*/  DADD R16, R16, R6 ;  /* 0x0000000010107229 */ /* 0x000fe20000000006 */
[----:B------:R-:W-:Y:S01]  /*34e0*/  VIADD R2, R2, 0x2 ;  /* 0x0000000202027836 */ /* 0x000fe20000000000 */
[----:B0-----:R-:W-:-:S05]  /*34f0*/  DADD R18, R18, R4 ;  /* 0x0000000012127229 */ /* 0x001fca0000000004 */
[----:B--2---:R-:W0:Y:S08]  /*3500*/  F2F.F64.F32 R8, R26 ;  /* 0x0000001a00087310 */ /* 0x004e300000201800 */
[----:B---3--:R-:W1:Y:S01]  /*3510*/  F2F.F64.F32 R20, R28 ;  /* 0x0000001c00147310 */ /* 0x008e620000201800 */
[----:B0-----:R-:W-:Y:S02]  /*3520*/  DADD R22, -R4, R8 ;  /* 0x0000000004167229 */ /* 0x001fe40000000108 */
[----:B-1----:R-:W-:-:S08]  /*3530*/  DADD R8, R8, -R20 ;  /* 0x0000000008087229 */ /* 0x002fd00000000814 */
[----:B------:R-:W-:Y:S01]  /*3540*/  IMAD.MOV.U32 R27, RZ, RZ, R22 ;  /* 0x000000ffff1b7224 */ /* 0x000fe200078e0016 */
[----:B------:R-:W-:Y:S02]  /*3550*/  DADD R20, -R4, R20 ;  /* 0x0000000004147229 */ /* 0x000fe40000000114 */
[----:B------:R-:W-:Y:S01]  /*3560*/  DSETP.MAX.AND P0, P1, |R8|, |R22|, PT ;  /* 0x400000160800722a */ /* 0x000fe2000390f200 */
[----:B------:R-:W-:-:S07]  /*3570*/  IMAD.MOV.U32 R22, RZ, RZ, R9 ;  /* 0x000000ffff167224 */ /* 0x000fce00078e0009 */
[----:B------:R-:W-:Y:S01]  /*3580*/  IMAD.MOV.U32 R3, RZ, RZ, R21 ;  /* 0x000000ffff037224 */ /* 0x000fe200078e0015 */
[----:B------:R-:W-:Y:S02]  /*3590*/  FSEL R29, |R22|, |R23|, P0 ;  /* 0x40000017161d7208 */ /* 0x000fe40000000200 */
[----:B------:R-:W-:Y:S02]  /*35a0*/  SEL R22, R8, R27, P0 ;  /* 0x0000001b08167207 */ /* 0x000fe40000000000 */
[----:B----4-:R-:W0:Y:S01]  /*35b0*/  F2F.F64.F32 R8, R24 ;  /* 0x0000001800087310 */ /* 0x010e220000201800 */
[----:B------:R-:W-:-:S04]  /*35c0*/  @P1 LOP3.LUT R29, R23, 0x80000, RZ, 0xfc, !PT ;  /* 0x00080000171d1812 */ /* 0x000fc800078efcff */
[----:B------:R-:W-:-:S05]  /*35d0*/  MOV R23, R29 ;  /* 0x0000001d00177202 */ /* 0x000fca0000000f00 */
[----:B------:R-:W-:Y:S01]  /*35e0*/  IMAD.MOV.U32 R6, RZ, RZ, R23 ;  /* 0x000000ffff067224 */ /* 0x000fe200078e0017 */
[----:B------:R-:W-:Y:S02]  /*35f0*/  DSETP.MAX.AND P0, P1, |R20|, R22, PT ;  /* 0x000000161400722a */ /* 0x000fe4000390f200 */
[----:B0-----:R-:W-:-:S04]  /*3600*/  DADD R18, R8, R18 ;  /* 0x0000000008127229 */ /* 0x001fc80000000012 */
[----:B------:R-:W-:Y:S02]  /*3610*/  FSEL R5, |R3|, R6, P0 ;  /* 0x0000000603057208 */ /* 0x000fe40000000200 */
[----:B------:R-:W-:-:S06]  /*3620*/  SEL R4, R20, R22, P0 ;  /* 0x0000001614047207 */ /* 0x000fcc0000000000 */
[----:B------:R-:W-:-:S06]  /*3630*/  @P1 LOP3.LUT R5, R6, 0x80000, RZ, 0xfc, !PT ;  /* 0x0008000006051812 */ /* 0x000fcc00078efcff */
[----:B------:R-:W-:-:S11]  /*3640*/  DADD R16, R16, R4 ;  /* 0x0000000010107229 */ /* 0x000fd60000000004 */
.L_x_17:
[----:B------:R-:W-:-:S04]  /*3650*/  LOP3.LUT R0, R0, 0x1, RZ, 0xc0, !PT ;  /* 0x0000000100007812 */ /* 0x000fc800078ec0ff */
[----:B------:R-:W-:-:S13]  /*3660*/  ISETP.NE.U32.AND P0, PT, R0, 0x1, PT ;  /* 0x000000010000780c */ /* 0x000fda0003f05070 */
[----:B------:R-:W-:Y:S05]  /*3670*/  @P0 BRA `(.L_x_13) ;  /* 0x0000000000ec0947 */ /* 0x000fea0003800000 */
[----:B------:R-:W0:Y:S01]  /*3680*/  LDCU UR4, c[0x0][0x3a0] ;  /* 0x00007400ff0477ac */ /* 0x000e220008000800 */
[----:B------:R-:W1:Y:S01]  /*3690*/  LDC.64 R20, c[0x0][0x390] ;  /* 0x0000e400ff147b82 */ /* 0x000e620000000a00 */
[----:B0-----:R-:W-:-:S03]  /*36a0*/  IMAD.WIDE.U32 R8, R2, UR4, RZ ;  /* 0x0000000402087c25 */ /* 0x001fc6000f8e00ff */
[----:B------:R-:W-:-:S05]  /*36b0*/  IADD3 R0, P0, PT, R8, UR10, RZ ;  /* 0x0000000a08007c10 */ /* 0x000fca000ff1e0ff */
[----:B------:R-:W-:Y:S01]  /*36c0*/  IMAD.X R3, RZ, RZ, R9, P0 ;  /* 0x000000ffff037224 */ /* 0x000fe200000e0609 */
[----:B-1----:R-:W-:-:S04]  /*36d0*/  LEA R6, P0, R0, R20, 0x2 ;  /* 0x0000001400067211 */ /* 0x002fc800078010ff */
[----:B------:R-:W-:-:S05]  /*36e0*/  LEA.HI.X R7, R0, R21, R3, 0x2, P0 ;  /* 0x0000001500077211 */ /* 0x000fca00000f1403 */
[----:B------:R-:W2:Y:S01]  /*36f0*/  LDG.E.CONSTANT R4, desc[UR24][R6.64] ;  /* 0x0000001806047981 */ /* 0x000ea2000c1e9900 */
[----:B------:R-:W-:Y:S01]  /*3700*/  ISETP.NE.AND P0, PT, R2, RZ, PT ;  /* 0x000000ff0200720c */ /* 0x000fe20003f05270 */
[----:B--2---:R-:W0:Y:S02]  /*3710*/  F2F.F64.F32 R4, R4 ;  /* 0x0000000400047310 */ /* 0x004e240000201800 */
[----:B0-----:R-:W-:-:S10]  /*3720*/  DADD R18, R18, R4 ;  /* 0x0000000012127229 */ /* 0x001fd40000000004 */
[----:B------:R-:W-:Y:S05]  /*3730*/  @!P0 BRA `(.L_x_20) ;  /* 0x0000000000908947 */ /* 0x000fea0003800000 */
[----:B------:R-:W-:Y:S01]  /*3740*/  MOV R4, UR10 ;  /* 0x0000000a00047c02 */ /* 0x000fe20008000f00 */
[C---:B------:R-:W-:Y:S01]  /*3750*/  IMAD.SHL.U32 R24, R8.reuse, 0x4, RZ ;  /* 0x0000000408187824 */ /* 0x040fe200078e00ff */
[----:B------:R-:W-:Y:S01]  /*3760*/  SHF.L.U64.HI R8, R8, 0x2, R9 ;  /* 0x0000000208087819 */ /* 0x000fe20000010209 */
[----:B------:R-:W-:Y:S02]  /*3770*/  VIADD R3, R2, 0xffffffff ;  /* 0xffffffff02037836 */ /* 0x000fe40000000000 */
[----:B------:R-:W-:Y:S01]  /*3780*/  IMAD.MOV.U32 R5, RZ, RZ, RZ ;  /* 0x000000ffff057224 */ /* 0x000fe200078e00ff */
[C---:B------:R-:W-:Y:S02]  /*3790*/  IADD3 R22, P0, PT, R24.reuse, UR15, RZ ;  /* 0x0000000f18167c10 */ /* 0x040fe4000ff1e0ff */
[----:B------:R-:W-:Y:S01]  /*37a0*/  IADD3 R24, P1, PT, R24, UR14, RZ ;  /* 0x0000000e18187c10 */ /* 0x000fe2000ff3e0ff */
[----:B------:R-:W-:Y:S01]  /*37b0*/  IMAD.WIDE.U32 R2, R3, UR4, R4 ;  /* 0x0000000403027c25 */ /* 0x000fe2000f8e0004 */
[----:B------:R-:W-:-:S02]  /*37c0*/  IADD3.X R23, PT, PT, R8, UR13, RZ, P0, !PT ;  /* 0x0000000d08177c10 */ /* 0x000fc400087fe4ff */
[----:B------:R-:W-:Y:S02]  /*37d0*/  IADD3.X R25, PT, PT, R8, UR12, RZ, P1, !PT ;  /* 0x0000000c08197c10 */ /* 0x000fe40008ffe4ff */
[C---:B------:R-:W-:Y:S01]  /*37e0*/  LEA R20, P0, R2.reuse, R20, 0x2 ;  /* 0x0000001402147211 */ /* 0x040fe200078010ff */
[----:B------:R-:W2:Y:S03]  /*37f0*/  LDG.E.CONSTANT R22, desc[UR24][R22.64] ;  /* 0x0000001816167981 */ /* 0x000ea6000c1e9900 */
[----:B------:R-:W-:Y:S01]  /*3800*/  LEA.HI.X R21, R2, R21, R3, 0x2, P0 ;  /* 0x0000001502157211 */ /* 0x000fe200000f1403 */
[----:B------:R-:W3:Y:S04]  /*3810*/  LDG.E.CONSTANT R6, desc[UR24][R24.64] ;  /* 0x0000001818067981 */ /* 0x000ee8000c1e9900 */
[----:B------:R-:W4:Y:S01]  /*3820*/  LDG.E.CONSTANT R20, desc[UR24][R20.64] ;  /* 0x0000001814147981 */ /* 0x000f22000c1e9900 */
[----:B--2---:R-:W-:Y:S08]  /*3830*/  F2F.F64.F32 R4, R22 ;  /* 0x0000001600047310 */ /* 0x004ff00000201800 */
[----:B---3--:R-:W0:Y:S08]  /*3840*/  F2F.F64.F32 R6, R6 ;  /* 0x0000000600067310 */ /* 0x008e300000201800 */
[----:B----4-:R-:W1:Y:S01]  /*3850*/  F2F.F64.F32 R2, R20 ;  /* 0x0000001400027310 */ /* 0x010e620000201800 */
[----:B0-----:R-:W-:-:S02]  /*3860*/  DADD R8, R4, -R6 ;  /* 0x0000000004087229 */ /* 0x001fc40000000806 */
[----:B-1----:R-:W-:-:S08]  /*3870*/  DADD R4, -R2, R4 ;  /* 0x0000000002047229 */ /* 0x002fd00000000104 */
[----:B------:R-:W-:Y:S01]  /*3880*/  DSETP.MAX.AND P0, P1, |R8|, |R4|, PT ;  /* 0x400000040800722a */ /* 0x000fe2000390f200 */
[----:B------:R-:W-:Y:S01]  /*3890*/  IMAD.MOV.U32 R0, RZ, RZ, R8 ;  /* 0x000000ffff007224 */ /* 0x000fe200078e0008 */
[----:B------:R-:W-:-:S04]  /*38a0*/  MOV R8, R5 ;  /* 0x0000000500087202 */ /* 0x000fc80000000f00 */
[----:B------:R-:W-:Y:S01]  /*38b0*/  FSEL R9, |R9|, |R8|, P0 ;  /* 0x4000000809097208 */ /* 0x000fe20000000200 */
[----:B------:R-:W-:Y:S01]  /*38c0*/  DADD R2, -R2, R6 ;  /* 0x0000000002027229 */ /* 0x000fe20000000106 */
[----:B------:R-:W-:-:S06]  /*38d0*/  SEL R4, R0, R4, P0 ;  /* 0x0000000400047207 */ /* 0x000fcc0000000000 */
[----:B------:R-:W-:-:S05]  /*38e0*/  @P1 LOP3.LUT R9, R8, 0x80000, RZ, 0xfc, !PT ;  /* 0x0008000008091812 */ /* 0x000fca00078efcff */
[----:B------:R-:W-:-:S06]  /*38f0*/  IMAD.MOV.U32 R5, RZ, RZ, R9 ;  /* 0x000000ffff057224 */ /* 0x000fcc00078e0009 */
[----:B------:R-:W-:Y:S01]  /*3900*/  DSETP.MAX.AND P0, P1, |R2|, R4, PT ;  /* 0x000000040200722a */ /* 0x000fe2000390f200 */
[----:B------:R-:W-:Y:S02]  /*3910*/  IMAD.MOV.U32 R0, RZ, RZ, R3 ;  /* 0x000000ffff007224 */ /* 0x000fe400078e0003 */
[----:B------:R-:W-:-:S05]  /*3920*/  IMAD.MOV.U32 R7, RZ, RZ, R5 ;  /* 0x000000ffff077224 */ /* 0x000fca00078e0005 */
[----:B------:R-:W-:-:S06]  /*3930*/  FSEL R9, |R0|, R7, P0 ;  /* 0x0000000700097208 */ /* 0x000fcc0000000200 */
[----:B------:R-:W-:Y:S02]  /*3940*/  @P1 LOP3.LUT R9, R7, 0x80000, RZ, 0xfc, !PT ;  /* 0x0008000007091812 */ /* 0x000fe400078efcff */
[----:B------:R-:W-:-:S03]  /*3950*/  SEL R2, R2, R4, P0 ;  /* 0x0000000402027207 */ /* 0x000fc60000000000 */
[----:B------:R-:W-:Y:S01]  /*3960*/  IMAD.MOV.U32 R3, RZ, RZ, R9 ;  /* 0x000000ffff037224 */ /* 0x000fe200078e0009 */
[----:B------:R-:W-:Y:S06]  /*3970*/  BRA `(.L_x_21) ;  /* 0x0000000000287947 */ /* 0x000fec0003800000 */
.L_x_20:
[----:B------:R-:W-:Y:S01]  /*3980*/  MOV R4, UR15 ;  /* 0x0000000f00047c02 */ /* 0x000fe20008000f00 */
        /* <DEDUP_REMOVED lines=9> */
.L_x_21:
[----:B------:R-:W-:-:S11]  /*3a20*/  DADD R16, R16, R2 ;  /* 0x0000000010107229 */ /* 0x000fd60000000002 */
.L_x_13:
[----:B------:R-:W0:Y:S01]  /*3a30*/  LDCU.64 UR4, c[0x0][0x3b8] ;  /* 0x00007700ff0477ac */ /* 0x000e220008000a00 */
[----:B------:R-:W1:Y:S01]  /*3a40*/  LDC R0, c[0x0][0x3a8] ;  /* 0x0000ea00ff007b82 */ /* 0x000e620000000800 */
[----:B------:R-:W2:Y:S01]  /*3a50*/  LDCU UR22, c[0x0][0x3a4] ;  /* 0x00007480ff1677ac */ /* 0x000ea20008000800 */
[----:B------:R-:W1:Y:S01]  /*3a60*/  LDCU UR23, c[0x0][0x3b0] ;  /* 0x00007600ff1777ac */ /* 0x000e620008000800 */
[----:B0-----:R-:W-:-:S04]  /*3a70*/  UIADD3 UR4, UP0, UPT, UR19, UR4, URZ ;  /* 0x0000000413047290 */ /* 0x001fc8000ff1e0ff */
[----:B------:R-:W-:Y:S02]  /*3a80*/  UIADD3.X UR5, UPT, UPT, UR26, UR5, URZ, UP0, !UPT ;  /* 0x000000051a057290 */ /* 0x000fe400087fe4ff */
[----:B--2---:R-:W-:Y:S01]  /*3a90*/  UISETP.GE.AND UP0, UPT, UR22, 0x1, UPT ;  /* 0x000000011600788c */ /* 0x004fe2000bf06270 */
[----:B------:R-:W-:Y:S01]  /*3aa0*/  IMAD.U32 R2, RZ, RZ, UR4 ;  /* 0x00000004ff027e24 */ /* 0x000fe2000f8e00ff */
[----:B-1----:R-:W-:Y:S02]  /*3ab0*/  VIMNMX.U32 R5, PT, PT, R0, UR23, !PT ;  /* 0x0000001700057c48 */ /* 0x002fe4000ffe0000 */
[----:B------:R-:W-:Y:S01]  /*3ac0*/  UISETP.LT.OR UP1, UPT, UR17, 0x2, !UP0 ;  /* 0x000000021100788c */ /* 0x000fe2000c721670 */
[----:B------:R-:W-:Y:S02]  /*3ad0*/  MOV R3, UR5 ;  /* 0x0000000500037c02 */ /* 0x000fe40008000f00 */
[----:B------:R-:W-:-:S06]  /*3ae0*/  VIADD R5, R5, 0xffffffff ;  /* 0xffffffff05057836 */ /* 0x000fcc0000000000 */
[----:B------:R-:W-:Y:S05]  /*3af0*/  BRA.U UP1, `(.L_x_22) ;  /* 0x0000000501047547 */ /* 0x000fea000b800000 */
[----:B------:R-:W-:Y:S01]  /*3b00*/  VIMNMX.U32 R5, PT, PT, R5, UR22, PT ;  /* 0x0000001605057c48 */ /* 0x000fe2000bfe0000 */
[----:B------:R-:W-:-:S03]  /*3b10*/  IMAD.MOV.U32 R4, RZ, RZ, RZ ;  /* 0x000000ffff047224 */ /* 0x000fc600078e00ff */
[C---:B------:R-:W-:Y:S02]  /*3b20*/  ISETP.GE.U32.AND P0, PT, R5.reuse, 0x8, PT ;  /* 0x000000080500780c */ /* 0x040fe40003f06070 */
[----:B------:R-:W-:-:S04]  /*3b30*/  LOP3.LUT R32, R5, 0x7, RZ, 0xc0, !PT ;  /* 0x0000000705207812 */ /* 0x000fc800078ec0ff */
[----:B------:R-:W-:-:S07]  /*3b40*/  ISETP.NE.AND P1, PT, R32, RZ, PT ;  /* 0x000000ff2000720c */ /* 0x000fce0003f25270 */
[----:B------:R-:W-:Y:S06]  /*3b50*/  @!P0 BRA `(.L_x_23) ;  /* 0x0000000000608947 */ /* 0x000fec0003800000 */
[----:B------:R-:W0:Y:S01]  /*3b60*/  LDC R35, c[0x0][0x3a0] ;  /* 0x0000e800ff237b82 */ /* 0x000e220000000800 */
[----:B------:R-:W-:Y:S01]  /*3b70*/  LOP3.LUT R4, R5, 0x7ffffff8, RZ, 0xc0, !PT ;  /* 0x7ffffff805047812 */ /* 0x000fe200078ec0ff */
[----:B------:R-:W-:Y:S02]  /*3b80*/  IMAD.MOV.U32 R33, RZ, RZ, RZ ;  /* 0x000000ffff217224 */ /* 0x000fe400078e00ff */
[----:B------:R-:W-:-:S07]  /*3b90*/  IMAD.MOV.U32 R37, RZ, RZ, 0x7fffffff ;  /* 0x7fffffffff257424 */ /* 0x000fce00078e00ff */
.L_x_24:
[C---:B01----:R-:W-:Y:S01]  /*3ba0*/  IMAD R7, R33.reuse, R35, RZ ;  /* 0x0000002321077224 */ /* 0x043fe200078e02ff */
[----:B------:R-:W-:-:S03]  /*3bb0*/  IADD3 R33, PT, PT, R33, 0x8, RZ ;  /* 0x0000000821217810 */ /* 0x000fc60007ffe0ff */
[----:B------:R-:W-:Y:S01]  /*3bc0*/  IMAD.WIDE R6, R7, 0x4, R2 ;  /* 0x0000000407067825 */ /* 0x000fe200078e0202 */
[----:B------:R-:W-:-:S04]  /*3bd0*/  ISETP.NE.AND P0, PT, R33, R4, PT ;  /* 0x000000042100720c */ /* 0x000fc80003f05270 */
[----:B------:R1:W-:Y:S01]  /*3be0*/  STG.E desc[UR24][R6.64], R37 ;  /* 0x0000002506007986 */ /* 0x0003e2000c101918 */
[----:B------:R-:W-:-:S05]  /*3bf0*/  IMAD.WIDE R8, R35, 0x4, R6 ;  /* 0x0000000423087825 */ /* 0x000fca00078e0206 */
        /* <DEDUP_REMOVED lines=13> */
[----:B------:R-:W-:Y:S05]  /*3cd0*/  @P0 BRA `(.L_x_24) ;  /* 0xfffffffc00b00947 */ /* 0x000fea000383ffff */
.L_x_23:
[----:B------:R-:W-:Y:S05]  /*3ce0*/  @!P1 BRA `(.L_x_22) ;  /* 0x0000000000889947 */ /* 0x000fea0003800000 */
[----:B------:R-:W-:Y:S02]  /*3cf0*/  ISETP.GE.U32.AND P0, PT, R32, 0x4, PT ;  /* 0x000000042000780c */ /* 0x000fe40003f06070 */
[----:B-1----:R-:W-:-:S04]  /*3d00*/  LOP3.LUT R24, R5, 0x3, RZ, 0xc0, !PT ;  /* 0x0000000305187812 */ /* 0x002fc800078ec0ff */
[----:B------:R-:W-:-:S07]  /*3d10*/  ISETP.NE.AND P1, PT, R24, RZ, PT ;  /* 0x000000ff1800720c */ /* 0x000fce0003f25270 */
[----:B------:R-:W-:Y:S06]  /*3d20*/  @!P0 BRA `(.L_x_25) ;  /* 0x0000000000308947 */ /* 0x000fec0003800000 */
[----:B------:R-:W0:Y:S01]  /*3d30*/  LDC R23, c[0x0][0x3a0] ;  /* 0x0000e800ff177b82 */ /* 0x000e220000000800 */
[----:B------:R-:W-:Y:S02]  /*3d40*/  IMAD.MOV.U32 R25, RZ, RZ, 0x7fffffff ;  /* 0x7fffffffff197424 */ /* 0x000fe400078e00ff */
[C---:B0-----:R-:W-:Y:S02]  /*3d50*/  IMAD R7, R4.reuse, R23, RZ ;  /* 0x0000001704077224 */ /* 0x041fe400078e02ff */
[----:B------:R-:W-:Y:S02]  /*3d60*/  VIADD R4, R4, 0x4 ;  /* 0x0000000404047836 */ /* 0x000fe40000000000 */
[----:B------:R-:W-:-:S05]  /*3d70*/  IMAD.WIDE R6, R7, 0x4, R2 ;  /* 0x0000000407067825 */ /* 0x000fca00078e0202 */
[----:B------:R0:W-:Y:S01]  /*3d80*/  STG.E desc[UR24][R6.64], R25 ;  /* 0x0000001906007986 */ /* 0x0001e2000c101918 */
[----:B------:R-:W-:-:S05]  /*3d90*/  IMAD.WIDE R8, R23, 0x4, R6 ;  /* 0x0000000417087825 */ /* 0x000fca00078e0206 */
[----:B------:R0:W-:Y:S01]  /*3da0*/  STG.E desc[UR24][R8.64], R25 ;  /* 0x0000001908007986 */ /* 0x0001e2000c101918 */
[----:B------:R-:W-:-:S05]  /*3db0*/  IMAD.WIDE R20, R23, 0x4, R8 ;  /* 0x0000000417147825 */ /* 0x000fca00078e0208 */
[----:B------:R0:W-:Y:S01]  /*3dc0*/  STG.E desc[UR24][R20.64], R25 ;  /* 0x0000001914007986 */ /* 0x0001e2000c101918 */
[----:B------:R-:W-:-:S05]  /*3dd0*/  IMAD.WIDE R22, R23, 0x4, R20 ;  /* 0x0000000417167825 */ /* 0x000fca00078e0214 */
[----:B------:R0:W-:Y:S02]  /*3de0*/  STG.E desc[UR24][R22.64], R25 ;  /* 0x0000001916007986 */ /* 0x0001e4000c101918 */
.L_x_25:
[----:B------:R-:W-:Y:S05]  /*3df0*/  @!P1 BRA `(.L_x_22) ;  /* 0x0000000000449947 */ /* 0x000fea0003800000 */
[----:B------:R-:W-:Y:S02]  /*3e00*/  LOP3.LUT R5, R5, 0x1, RZ, 0xc0, !PT ;  /* 0x0000000105057812 */ /* 0x000fe400078ec0ff */
[----:B------:R-:W-:Y:S02]  /*3e10*/  ISETP.NE.AND P0, PT, R24, 0x1, PT ;  /* 0x000000011800780c */ /* 0x000fe40003f05270 */
[----:B------:R-:W-:-:S13]  /*3e20*/  ISETP.NE.U32.AND P1, PT, R5, 0x1, PT ;  /* 0x000000010500780c */ /* 0x000fda0003f25070 */
[----:B0-----:R-:W0:Y:S01]  /*3e30*/  @!P1 LDC R21, c[0x0][0x3a0] ;  /* 0x0000e800ff159b82 */ /* 0x001e220000000800 */
[----:B------:R-:W-:Y:S05]  /*3e40*/  @!P0 BRA `(.L_x_26) ;  /* 0x0000000000208947 */ /* 0x000fea0003800000 */
[----:B------:R-:W1:Y:S01]  /*3e50*/  LDC R9, c[0x0][0x3a0] ;  /* 0x0000e800ff097b82 */ /* 0x000e620000000800 */
[----:B------:R-:W-:Y:S02]  /*3e60*/  IMAD.MOV.U32 R5, RZ, RZ, 0x7fffffff ;  /* 0x7fffffffff057424 */ /* 0x000fe400078e00ff */
[C---:B-1----:R-:W-:Y:S02]  /*3e70*/  IMAD R7, R4.reuse, R9, RZ ;  /* 0x0000000904077224 */ /* 0x042fe400078e02ff */
[----:B------:R-:W-:Y:S02]  /*3e80*/  VIADD R4, R4, 0x2 ;  /* 0x0000000204047836 */ /* 0x000fe40000000000 */
[----:B------:R-:W-:-:S05]  /*3e90*/  IMAD.WIDE R6, R7, 0x4, R2 ;  /* 0x0000000407067825 */ /* 0x000fca00078e0202 */
[----:B------:R1:W-:Y:S01]  /*3ea0*/  STG.E desc[UR24][R6.64], R5 ;  /* 0x0000000506007986 */ /* 0x0003e2000c101918 */
[----:B------:R-:W-:-:S05]  /*3eb0*/  IMAD.WIDE R8, R9, 0x4, R6 ;  /* 0x0000000409087825 */ /* 0x000fca00078e0206 */
[----:B------:R1:W-:Y:S02]  /*3ec0*/  STG.E desc[UR24][R8.64], R5 ;  /* 0x0000000508007986 */ /* 0x0003e4000c101918 */
.L_x_26:
[----:B01----:R-:W-:Y:S01]  /*3ed0*/  @!P1 IMAD R5, R4, R21, RZ ;  /* 0x0000001504059224 */ /* 0x003fe200078e02ff */
[----:B------:R-:W-:-:S03]  /*3ee0*/  @!P1 MOV R7, 0x7fffffff ;  /* 0x7fffffff00079802 */ /* 0x000fc60000000f00 */
[----:B------:R-:W-:-:S05]  /*3ef0*/  @!P1 IMAD.WIDE R2, R5, 0x4, R2 ;  /* 0x0000000405029825 */ /* 0x000fca00078e0202 */
[----:B------:R2:W-:Y:S02]  /*3f00*/  @!P1 STG.E desc[UR24][R2.64], R7 ;  /* 0x0000000702009986 */ /* 0x0005e4000c101918 */
.L_x_22:
[----:B------:R-:W3:Y:S02]  /*3f10*/  LDCU.64 UR6, c[0x0][0x3c0] ;  /* 0x00007800ff0677ac */ /* 0x000ee40008000a00 */
[----:B---3--:R-:W-:-:S04]  /*3f20*/  UIADD3 UR6, UP1, UPT, UR19, UR6, URZ ;  /* 0x0000000613067290 */ /* 0x008fc8000ff3e0ff */
[----:B------:R-:W-:Y:S02]  /*3f30*/  UIADD3.X UR7, UPT, UPT, UR26, UR7, URZ, UP1, !UPT ;  /* 0x000000071a077290 */ /* 0x000fe40008ffe4ff */
[----:B------:R-:W-:-:S09]  /*3f40*/  UISETP.LT.OR UP1, UPT, UR23, 0x2, !UP0 ;  /* 0x000000021700788c */ /* 0x000fd2000c721670 */
[----:B------:R-:W-:Y:S05]  /*3f50*/  BRA.U UP1, `(.L_x_27) ;  /* 0x0000000501887547 */ /* 0x000fea000b800000 */
[----:B------:R-:W-:-:S04]  /*3f60*/  UISETP.LT.U32.AND UP1, UPT, UR16, UR22, UPT ;  /* 0x000000161000728c */ /* 0x000fc8000bf21070 */
[----:B------:R-:W-:-:S04]  /*3f70*/  USEL UR18, UR16, UR22, UP1 ;  /* 0x0000001610127287 */ /* 0x000fc80008800000 */
[----:B------:R-:W-:Y:S02]  /*3f80*/  UIADD3 UR4, UPT, UPT, UR18, -0x1, URZ ;  /* 0xffffffff12047890 */ /* 0x000fe4000fffe0ff */
[----:B------:R-:W-:Y:S02]  /*3f90*/  ULOP3.LUT UR20, UR18, 0x7, URZ, 0xc0, !UPT ;  /* 0x0000000712147892 */ /* 0x000fe4000f8ec0ff */
[----:B------:R-:W-:Y:S02]  /*3fa0*/  UISETP.GE.U32.AND UP1, UPT, UR4, 0x7, UPT ;  /* 0x000000070400788c */ /* 0x000fe4000bf26070 */
[----:B------:R-:W-:Y:S01]  /*3fb0*/  UISETP.NE.AND UP2, UPT, UR20, URZ, UPT ;  /* 0x000000ff1400728c */ /* 0x000fe2000bf45270 */
[----:B------:R-:W-:-:S06]  /*3fc0*/  UMOV UR4, URZ ;  /* 0x000000ff00047c82 */ /* 0x000fcc0008000000 */
[----:B------:R-:W-:Y:S05]  /*3fd0*/  BRA.U !UP1, `(.L_x_28) ;  /* 0x0000000109a07547 */ /* 0x000fea000b800000 */
[----:B-1----:R-:W-:Y:S01]  /*3fe0*/  IMAD.MOV.U32 R29, RZ, RZ, 0x7fffffff ;  /* 0x7fffffffff1d7424 */ /* 0x002fe200078e00ff */
[----:B------:R-:W1:Y:S01]  /*3ff0*/  LDCU UR21, c[0x0][0x3a0] ;  /* 0x00007400ff1577ac */ /* 0x000e620008000800 */
[----:B------:R-:W-:Y:S01]  /*4000*/  ULOP3.LUT UR4, UR18, 0x7ffffff8, URZ, 0xc0, !UPT ;  /* 0x7ffffff812047892 */ /* 0x000fe2000f8ec0ff */
[----:B------:R-:W-:-:S11]  /*4010*/  UMOV UR5, URZ ;  /* 0x000000ff00057c82 */ /* 0x000fd60008000000 */
.L_x_29:
[----:B-1----:R-:W-:Y:S02]  /*4020*/  UIMAD UR16, UR5, UR21, URZ ;  /* 0x00000015051072a4 */ /* 0x002fe4000f8e02ff */
[----:B------:R-:W-:Y:S02]  /*4030*/  UIADD3 UR5, UPT, UPT, UR5, 0x8, URZ ;  /* 0x0000000805057890 */ /* 0x000fe4000fffe0ff */
[----:B------:R-:W-:Y:S02]  /*4040*/  UIMAD.WIDE UR16, UR16, 0x4, UR6 ;  /* 0x00000004101078a5 */ /* 0x000fe4000f8e0206 */
[----:B------:R-:W-:Y:S02]  /*4050*/  UISETP.NE.AND UP1, UPT, UR5, UR4, UPT ;  /* 0x000000040500728c */ /* 0x000fe4000bf25270 */
[----:B------:R-:W-:Y:S02]  /*4060*/  UIMAD.WIDE UR28, UR21, 0x4, UR16 ;  /* 0x00000004151c78a5 */ /* 0x000fe4000f8e0210 */
[----:B--23--:R-:W-:-:S02]  /*4070*/  IMAD.U32 R2, RZ, RZ, UR16 ;  /* 0x00000010ff027e24 */ /* 0x00cfc4000f8e00ff */
[----:B------:R-:W-:Y:S01]  /*4080*/  UIMAD.WIDE UR30, UR21, 0x4, UR28 ;  /* 0x00000004151e78a5 */ /* 0x000fe2000f8e021c */
[----:B------:R-:W-:Y:S01]  /*4090*/  IMAD.U32 R3, RZ, RZ, UR17 ;  /* 0x00000011ff037e24 */ /* 0x000fe2000f8e00ff */
[----:B------:R-:W-:Y:S01]  /*40a0*/  MOV R5, UR29 ;  /* 0x0000001d00057c02 */ /* 0x000fe20008000f00 */
[----:B------:R-:W-:Y:S01]  /*40b0*/  IMAD.U32 R4, RZ, RZ, UR28 ;  /* 0x0000001cff047e24 */ /* 0x000fe2000f8e00ff */
[----:B------:R-:W-:Y:S02]  /*40c0*/  UIMAD.WIDE UR32, UR21, 0x4, UR30 ;  /* 0x00000004152078a5 */ /* 0x000fe4000f8e021e */
[----:B0-----:R-:W-:Y:S01]  /*40d0*/  IMAD.U32 R6, RZ, RZ, UR30 ;  /* 0x0000001eff067e24 */ /* 0x001fe2000f8e00ff */
[----:B------:R3:W-:Y:S01]  /*40e0*/  STG.E desc[UR24][R2.64], R29 ;  /* 0x0000001d02007986 */ /* 0x0007e2000c101918 */
[----:B------:R-:W-:Y:S01]  /*40f0*/  UIMAD.WIDE UR34, UR21, 0x4, UR32 ;  /* 0x00000004152278a5 */ /* 0x000fe2000f8e0220 */
[----:B------:R-:W-:Y:S02]  /*4100*/  IMAD.U32 R7, RZ, RZ, UR31 ;  /* 0x0000001fff077e24 */ /* 0x000fe4000f8e00ff */
[----:B------:R-:W-:Y:S01]  /*4110*/  IMAD.U32 R8, RZ, RZ, UR32 ;  /* 0x00000020ff087e24 */ /* 0x000fe2000f8e00ff */
[----:B------:R-:W-:Y:S01]  /*4120*/  UIMAD.WIDE UR36, UR21, 0x4, UR34 ;  /* 0x00000004152478a5 */ /* 0x000fe2000f8e0222 */
[----:B------:R-:W-:Y:S01]  /*4130*/  IMAD.U32 R9, RZ, RZ, UR33 ;  /* 0x00000021ff097e24 */ /* 0x000fe2000f8e00ff */
[----:B------:R-:W-:Y:S01]  /*4140*/  MOV R20, UR34 ;  /* 0x0000002200147c02 */ /* 0x000fe20008000f00 */
[----:B------:R-:W-:Y:S01]  /*4150*/  IMAD.U32 R21, RZ, RZ, UR35 ;  /* 0x00000023ff157e24 */ /* 0x000fe2000f8e00ff */
[----:B------:R-:W-:Y:S01]  /*4160*/  UIMAD.WIDE UR16, UR21, 0x4, UR36 ;  /* 0x00000004151078a5 */ /* 0x000fe2000f8e0224 */
[----:B------:R3:W-:Y:S01]  /*4170*/  STG.E desc[UR24][R4.64], R29 ;  /* 0x0000001d04007986 */ /* 0x0007e2000c101918 */
[----:B------:R-:W-:-:S02]  /*4180*/  IMAD.U32 R22, RZ, RZ, UR36 ;  /* 0x00000024ff167e24 */ /* 0x000fc4000f8e00ff */
[----:B------:R-:W-:Y:S01]  /*4190*/  UIMAD.WIDE UR28, UR21, 0x4, UR16 ;  /* 0x00000004151c78a5 */ /* 0x000fe2000f8e0210 */
[----:B------:R-:W-:Y:S01]  /*41a0*/  IMAD.U32 R23, RZ, RZ, UR37 ;  /* 0x00000025ff177e24 */ /* 0x000fe2000f8e00ff */
[----:B------:R-:W-:Y:S01]  /*41b0*/  MOV R25, UR17 ;  /* 0x0000001100197c02 */ /* 0x000fe20008000f00 */
[----:B------:R-:W-:Y:S01]  /*41c0*/  IMAD.U32 R24, RZ, RZ, UR16 ;  /* 0x00000010ff187e24 */ /* 0x000fe2000f8e00ff */
[----:B------:R3:W-:Y:S02]  /*41d0*/  STG.E desc[UR24][R6.64], R29 ;  /* 0x0000001d06007986 */ /* 0x0007e4000c101918 */
[----:B------:R-:W-:Y:S02]  /*41e0*/  IMAD.U32 R26, RZ, RZ, UR28 ;  /* 0x0000001cff1a7e24 */ /* 0x000fe4000f8e00ff */
[----:B------:R-:W-:Y:S01]  /*41f0*/  IMAD.U32 R27, RZ, RZ, UR29 ;  /* 0x0000001dff1b7e24 */ /* 0x000fe2000f8e00ff */
[----:B------:R3:W-:Y:S04]  /*4200*/  STG.E desc[UR24][R8.64], R29 ;  /* 0x0000001d08007986 */ /* 0x0007e8000c101918 */
[----:B------:R3:W-:Y:S04]  /*4210*/  STG.E desc[UR24][R20.64], R29 ;  /* 0x0000001d14007986 */ /* 0x0007e8000c101918 */
[----:B------:R3:W-:Y:S04]  /*4220*/  STG.E desc[UR24][R22.64], R29 ;  /* 0x0000001d16007986 */ /* 0x0007e8000c101918 */
[----:B------:R3:W-:Y:S04]  /*4230*/  STG.E desc[UR24][R24.64], R29 ;  /* 0x0000001d18007986 */ /* 0x0007e8000c101918 */
[----:B------:R3:W-:Y:S01]  /*4240*/  STG.E desc[UR24][R26.64], R29 ;  /* 0x0000001d1a007986 */ /* 0x0007e2000c101918 */
[----:B------:R-:W-:Y:S05]  /*4250*/  BRA.U UP1, `(.L_x_29) ;  /* 0xfffffffd01707547 */ /* 0x000fea000b83ffff */
.L_x_28:
[----:B------:R-:W-:Y:S05]  /*4260*/  BRA.U !UP2, `(.L_x_27) ;  /* 0x000000010ac47547 */ /* 0x000fea000b800000 */
[----:B------:R-:W-:Y:S02]  /*4270*/  UISETP.GE.U32.AND UP1, UPT, UR20, 0x4, UPT ;  /* 0x000000041400788c */ /* 0x000fe4000bf26070 */
[----:B------:R-:W-:-:S04]  /*4280*/  ULOP3.LUT UR27, UR18, 0x3, URZ, 0xc0, !UPT ;  /* 0x00000003121b7892 */ /* 0x000fc8000f8ec0ff */
[----:B------:R-:W-:-:S03]  /*4290*/  UISETP.NE.AND UP2, UPT, UR27, URZ, UPT ;  /* 0x000000ff1b00728c */ /* 0x000fc6000bf45270 */
[----:B------:R-:W-:Y:S08]  /*42a0*/  BRA.U !UP1, `(.L_x_30) ;  /* 0x0000000109507547 */ /* 0x000ff0000b800000 */
[----:B------:R-:W4:Y:S01]  /*42b0*/  LDCU UR20, c[0x0][0x3a0] ;  /* 0x00007400ff1477ac */ /* 0x000f220008000800 */
[----:B01-3--:R-:W-:Y:S01]  /*42c0*/  IMAD.MOV.U32 R21, RZ, RZ, 0x7fffffff ;  /* 0x7fffffffff157424 */ /* 0x00bfe200078e00ff */
[----:B----4-:R-:W-:Y:S02]  /*42d0*/  UIMAD UR16, UR4, UR20, URZ ;  /* 0x00000014041072a4 */ /* 0x010fe4000f8e02ff */
[----:B------:R-:W-:Y:S02]  /*42e0*/  UIADD3 UR4, UPT, UPT, UR4, 0x4, URZ ;  /* 0x0000000404047890 */ /* 0x000fe4000fffe0ff */
[----:B------:R-:W-:-:S04]  /*42f0*/  UIMAD.WIDE UR16, UR16, 0x4, UR6 ;  /* 0x00000004101078a5 */ /* 0x000fc8000f8e0206 */
[----:B------:R-:W-:Y:S02]  /*4300*/  UIMAD.WIDE UR28, UR20, 0x4, UR16 ;  /* 0x00000004141c78a5 */ /* 0x000fe4000f8e0210 */
[----:B--2---:R-:W-:Y:S01]  /*4310*/  IMAD.U32 R2, RZ, RZ, UR16 ;  /* 0x00000010ff027e24 */ /* 0x004fe2000f8e00ff */
[----:B------:R-:W-:Y:S01]  /*4320*/  MOV R3, UR17 ;  /* 0x0000001100037c02 */ /* 0x000fe20008000f00 */
[----:B------:R-:W-:Y:S02]  /*4330*/  UIMAD.WIDE UR30, UR20, 0x4, UR28 ;  /* 0x00000004141e78a5 */ /* 0x000fe4000f8e021c */
[----:B------:R-:W-:Y:S02]  /*4340*/  IMAD.U32 R4, RZ, RZ, UR28 ;  /* 0x0000001cff047e24 */ /* 0x000fe4000f8e00ff */
[----:B------:R-:W-:Y:S01]  /*4350*/  UIMAD.WIDE UR20, UR20, 0x4, UR30 ;  /* 0x00000004141478a5 */ /* 0x000fe2000f8e021e */
[----:B------:R-:W-:Y:S01]  /*4360*/  IMAD.U32 R5, RZ, RZ, UR29 ;  /* 0x0000001dff057e24 */ /* 0x000fe2000f8e00ff */
[----:B------:R4:W-:Y:S01]  /*4370*/  STG.E desc[UR24][R2.64], R21 ;  /* 0x0000001502007986 */ /* 0x0009e2000c101918 */
[----:B------:R-:W-:-:S02]  /*4380*/  IMAD.U32 R6, RZ, RZ, UR30 ;  /* 0x0000001eff067e24 */ /* 0x000fc4000f8e00ff */
[----:B------:R-:W-:Y:S01]  /*4390*/  IMAD.U32 R7, RZ, RZ, UR31 ;  /* 0x0000001fff077e24 */ /* 0x000fe2000f8e00ff */
[----:B------:R-:W-:Y:S01]  /*43a0*/  MOV R8, UR20 ;  /* 0x0000001400087c02 */ /* 0x000fe20008000f00 */
[----:B------:R-:W-:Y:S01]  /*43b0*/  IMAD.U32 R9, RZ, RZ, UR21 ;  /* 0x00000015ff097e24 */ /* 0x000fe2000f8e00ff */
[----:B------:R4:W-:Y:S04]  /*43c0*/  STG.E desc[UR24][R4.64], R21 ;  /* 0x0000001504007986 */ /* 0x0009e8000c101918 */
[----:B------:R4:W-:Y:S04]  /*43d0*/  STG.E desc[UR24][R6.64], R21 ;  /* 0x0000001506007986 */ /* 0x0009e8000c101918 */
[----:B------:R4:W-:Y:S02]  /*43e0*/  STG.E desc[UR24][R8.64], R21 ;  /* 0x0000001508007986 */ /* 0x0009e4000c101918 */
.L_x_30:
[----:B------:R-:W-:Y:S05]  /*43f0*/  BRA.U !UP2, `(.L_x_27) ;  /* 0x000000010a607547 */ /* 0x000fea000b800000 */
[----:B------:R-:W-:Y:S02]  /*4400*/  ULOP3.LUT UR18, UR18, 0x1, URZ, 0xc0, !UPT ;  /* 0x0000000112127892 */ /* 0x000fe4000f8ec0ff */
[----:B------:R-:W-:Y:S02]  /*4410*/  UISETP.NE.AND UP1, UPT, UR27, 0x1, UPT ;  /* 0x000000011b00788c */ /* 0x000fe4000bf25270 */
[----:B------:R-:W-:-:S11]  /*4420*/  UISETP.NE.U32.AND UP2, UPT, UR18, 0x1, UPT ;  /* 0x000000011200788c */ /* 0x000fd6000bf45070 */
[----:B------:R-:W0:Y:S01]  /*4430*/  @!UP2 LDCU UR5, c[0x0][0x3a0] ;  /* 0x00007400ff05a7ac */ /* 0x000e220008000800 */
[----:B------:R-:W-:Y:S05]  /*4440*/  BRA.U !UP1, `(.L_x_31) ;  /* 0x0000000109307547 */ /* 0x000fea000b800000 */
[----:B------:R-:W5:Y:S01]  /*4450*/  LDCU UR20, c[0x0][0x3a0] ;  /* 0x00007400ff1477ac */ /* 0x000f620008000800 */
[----:B01234-:R-:W-:Y:S01]  /*4460*/  IMAD.MOV.U32 R7, RZ, RZ, 0x7fffffff ;  /* 0x7fffffffff077424 */ /* 0x01ffe200078e00ff */
[----:B-----5:R-:W-:Y:S02]  /*4470*/  UIMAD UR16, UR4, UR20, URZ ;  /* 0x00000014041072a4 */ /* 0x020fe4000f8e02ff */
[----:B------:R-:W-:Y:S02]  /*4480*/  UIADD3 UR4, UPT, UPT, UR4, 0x2, URZ ;  /* 0x0000000204047890 */ /* 0x000fe4000fffe0ff */
[----:B------:R-:W-:-:S04]  /*4490*/  UIMAD.WIDE UR16, UR16, 0x4, UR6 ;  /* 0x00000004101078a5 */ /* 0x000fc8000f8e0206 */
[----:B------:R-:W-:Y:S02]  /*44a0*/  UIMAD.WIDE UR20, UR20, 0x4, UR16 ;  /* 0x00000004141478a5 */ /* 0x000fe4000f8e0210 */
[----:B------:R-:W-:Y:S02]  /*44b0*/  IMAD.U32 R2, RZ, RZ, UR16 ;  /* 0x00000010ff027e24 */ /* 0x000fe4000f8e00ff */
[----:B------:R-:W-:Y:S02]  /*44c0*/  IMAD.U32 R3, RZ, RZ, UR17 ;  /* 0x00000011ff037e24 */ /* 0x000fe4000f8e00ff */
[----:B------:R-:W-:Y:S01]  /*44d0*/  MOV R4, UR20 ;  /* 0x0000001400047c02 */ /* 0x000fe20008000f00 */
[----:B------:R-:W-:Y:S02]  /*44e0*/  IMAD.U32 R5, RZ, RZ, UR21 ;  /* 0x00000015ff057e24 */ /* 0x000fe4000f8e00ff */
[----:B------:R0:W-:Y:S04]  /*44f0*/  STG.E desc[UR24][R2.64], R7 ;  /* 0x0000000702007986 */ /* 0x0001e8000c101918 */
[----:B------:R0:W-:Y:S02]  /*4500*/  STG.E desc[UR24][R4.64], R7 ;  /* 0x0000000704007986 */ /* 0x0001e4000c101918 */
.L_x_31:
[----:B0-----:R-:W-:Y:S01]  /*4510*/  @!UP2 UIMAD UR4, UR4, UR5, URZ ;  /* 0x000000050404a2a4 */ /* 0x001fe2000f8e02ff */
[----:B------:R-:W-:Y:S01]  /*4520*/  PLOP3.LUT P0, PT, PT, PT, UP2, 0x80, 0x8 ;  /* 0x000000000008781c */ /* 0x000fe20003f0f028 */
[----:B---34-:R-:W-:Y:S02]  /*4530*/  IMAD.MOV.U32 R5, RZ, RZ, 0x7fffffff ;  /* 0x7fffffffff057424 */ /* 0x018fe400078e00ff */
[----:B------:R-:W-:-:S06]  /*4540*/  @!UP2 UIMAD.WIDE UR6, UR4, 0x4, UR6 ;  /* 0x000000040406a8a5 */ /* 0x000fcc000f8e0206 */
[----:B--2---:R-:W-:Y:S02]  /*4550*/  IMAD.U32 R2, RZ, RZ, UR6 ;  /* 0x00000006ff027e24 */ /* 0x004fe4000f8e00ff */
[----:B------:R-:W-:-:S05]  /*4560*/  IMAD.U32 R3, RZ, RZ, UR7 ;  /* 0x00000007ff037e24 */ /* 0x000fca000f8e00ff */
[----:B------:R0:W-:Y:S02]  /*4570*/  @!P0 STG.E desc[UR24][R2.64], R5 ;  /* 0x0000000502008986 */ /* 0x0001e4000c101918 */
.L_x_27:
[----:B------:R-:W5:Y:S02]  /*4580*/  LDCU.64 UR6, c[0x0][0x3c8] ;  /* 0x00007900ff0677ac */ /* 0x000f640008000a00 */
[----:B-----5:R-:W-:-:S04]  /*4590*/  UIADD3 UR6, UP1, UPT, UR19, UR6, URZ ;  /* 0x0000000613067290 */ /* 0x020fc8000ff3e0ff */
[----:B------:R-:W-:Y:S01]  /*45a0*/  UIADD3.X UR7, UPT, UPT, UR26, UR7, URZ, UP1, !UPT ;  /* 0x000000071a077290 */ /* 0x000fe20008ffe4ff */
[----:B------:R-:W-:Y:S11]  /*45b0*/  BRA.U !UP0, `(.L_x_32) ;  /* 0x0000000508847547 */ /* 0x000ff6000b800000 */
[----:B------:R-:W-:Y:S01]  /*45c0*/  UISETP.LT.AND UP0, UPT, UR22, UR23, UPT ;  /* 0x000000171600728c */ /* 0x000fe2000bf01270 */
[----:B------:R-:W-:-:S03]  /*45d0*/  UMOV UR4, URZ ;  /* 0x000000ff00047c82 */ /* 0x000fc60008000000 */
[----:B------:R-:W-:-:S04]  /*45e0*/  USEL UR20, UR22, UR23, UP0 ;  /* 0x0000001716147287 */ /* 0x000fc80008000000 */
[----:B------:R-:W-:Y:S02]  /*45f0*/  UISETP.GE.U32.AND UP0, UPT, UR20, 0x8, UPT ;  /* 0x000000081400788c */ /* 0x000fe4000bf06070 */
[----:B------:R-:W-:-:S04]  /*4600*/  ULOP3.LUT UR18, UR20, 0x7, URZ, 0xc0, !UPT ;  /* 0x0000000714127892 */ /* 0x000fc8000f8ec0ff */
[----:B------:R-:W-:-:S03]  /*4610*/  UISETP.NE.AND UP1, UPT, UR18, URZ, UPT ;  /* 0x000000ff1200728c */ /* 0x000fc6000bf25270 */
[----:B------:R-:W-:Y:S08]  /*4620*/  BRA.U !UP0, `(.L_x_33) ;  /* 0x0000000108a07547 */ /* 0x000ff0000b800000 */
[----:B-1-3--:R-:W-:Y:S01]  /*4630*/  MOV R29, 0x7fffffff ;  /* 0x7fffffff001d7802 */ /* 0x00afe20000000f00 */
[----:B------:R-:W1:Y:S01]  /*4640*/  LDCU UR19, c[0x0][0x3a0] ;  /* 0x00007400ff1377ac */ /* 0x000e620008000800 */
[----:B------:R-:W-:Y:S01]  /*4650*/  ULOP3.LUT UR4, UR20, 0x7ffffff8, URZ, 0xc0, !UPT ;  /* 0x7ffffff814047892 */ /* 0x000fe2000f8ec0ff */
[----:B------:R-:W-:-:S11]  /*4660*/  UMOV UR5, URZ ;  /* 0x000000ff00057c82 */ /* 0x000fd60008000000 */
.L_x_34:
[----:B-1----:R-:W-:Y:S02]  /*4670*/  UIMAD UR16, UR5, UR19, URZ ;  /* 0x00000013051072a4 */ /* 0x002fe4000f8e02ff */
[----:B------:R-:W-:Y:S02]  /*4680*/  UIADD3 UR5, UPT, UPT, UR5, 0x8, URZ ;  /* 0x0000000805057890 */ /* 0x000fe4000fffe0ff */
[----:B------:R-:W-:Y:S02]  /*4690*/  UIMAD.WIDE UR16, UR16, 0x4, UR6 ;  /* 0x00000004101078a5 */ /* 0x000fe4000f8e0206 */
[----:B------:R-:W-:Y:S02]  /*46a0*/  UISETP.NE.AND UP0, UPT, UR5, UR4, UPT ;  /* 0x000000040500728c */ /* 0x000fe4000bf05270 */
[----:B------:R-:W-:Y:S02]  /*46b0*/  UIMAD.WIDE UR22, UR19, 0x4, UR16 ;  /* 0x00000004131678a5 */ /* 0x000fe4000f8e0210 */
[----:B0-2-4-:R-:W-:-:S02]  /*46c0*/  IMAD.U32 R2, RZ, RZ, UR16 ;  /* 0x00000010ff027e24 */ /* 0x015fc4000f8e00ff */
        /* <DEDUP_REMOVED lines=14> */
[----:B------:R-:W-:Y:S01]  /*47b0*/  UIMAD.WIDE UR16, UR19, 0x4, UR32 ;  /* 0x00000004131078a5 */ /* 0x000fe2000f8e0220 */
[----:B------:R0:W-:Y:S01]  /*47c0*/  STG.E desc[UR24][R4.64], R29 ;  /* 0x0000001d04007986 */ /* 0x0001e2000c101918 */
        /* <DEDUP_REMOVED lines=10> */
[----:B------:R0:W-:Y:S04]  /*4870*/  STG.E desc[UR24][R22.64], R29 ;  /* 0x0000001d16007986 */ /* 0x0001e8000c101918 */
[----:B------:R0:W-:Y:S04]  /*4880*/  STG.E desc[UR24][R24.64], R29 ;  /* 0x0000001d18007986 */ /* 0x0001e8000c101918 */
[----:B------:R0:W-:Y:S01]  /*4890*/  STG.E desc[UR24][R26.64], R29 ;  /* 0x0000001d1a007986 */ /* 0x0001e2000c101918 */
[----:B------:R-:W-:Y:S05]  /*48a0*/  BRA.U UP0, `(.L_x_34) ;  /* 0xfffffffd00707547 */ /* 0x000fea000b83ffff */
.L_x_33:
[----:B------:R-:W-:Y:S05]  /*48b0*/  BRA.U !UP1, `(.L_x_32) ;  /* 0x0000000109c47547 */ /* 0x000fea000b800000 */
[----:B------:R-:W-:Y:S02]  /*48c0*/  UISETP.GE.U32.AND UP0, UPT, UR18, 0x4, UPT ;  /* 0x000000041200788c */ /* 0x000fe4000bf06070 */
[----:B------:R-:W-:-:S04]  /*48d0*/  ULOP3.LUT UR21, UR20, 0x3, URZ, 0xc0, !UPT ;  /* 0x0000000314157892 */ /* 0x000fc8000f8ec0ff */
[----:B------:R-:W-:-:S03]  /*48e0*/  UISETP.NE.AND UP1, UPT, UR21, URZ, UPT ;  /* 0x000000ff1500728c */ /* 0x000fc6000bf25270 */
[----:B------:R-:W-:Y:S08]  /*48f0*/  BRA.U !UP0, `(.L_x_35) ;  /* 0x0000000108507547 */ /* 0x000ff0000b800000 */
[----:B------:R-:W5:Y:S01]  /*4900*/  LDCU UR18, c[0x0][0x3a0] ;  /* 0x00007400ff1277ac */ /* 0x000f620008000800 */
[----:B01-34-:R-:W-:Y:S01]  /*4910*/  IMAD.MOV.U32 R21, RZ, RZ, 0x7fffffff ;  /* 0x7fffffffff157424 */ /* 0x01bfe200078e00ff */
[----:B-----5:R-:W-:Y:S02]  /*4920*/  UIMAD UR16, UR4, UR18, URZ ;  /* 0x00000012041072a4 */ /* 0x020fe4000f8e02ff */
[----:B------:R-:W-:Y:S02]  /*4930*/  UIADD3 UR4, UPT, UPT, UR4, 0x4, URZ ;  /* 0x0000000404047890 */ /* 0x000fe4000fffe0ff */
[----:B------:R-:W-:-:S04]  /*4940*/  UIMAD.WIDE UR16, UR16, 0x4, UR6 ;  /* 0x00000004101078a5 */ /* 0x000fc8000f8e0206 */
[----:B------:R-:W-:Y:S02]  /*4950*/  UIMAD.WIDE UR22, UR18, 0x4, UR16 ;  /* 0x00000004121678a5 */ /* 0x000fe4000f8e0210 */
[----:B--2---:R-:W-:Y:S02]  /*4960*/  IMAD.U32 R2, RZ, RZ, UR16 ;  /* 0x00000010ff027e24 */ /* 0x004fe4000f8e00ff */
[----:B------:R-:W-:Y:S01]  /*4970*/  UIMAD.WIDE UR26, UR18, 0x4, UR22 ;  /* 0x00000004121a78a5 */ /* 0x000fe2000f8e0216 */
[----:B------:R-:W-:Y:S01]  /*4980*/  IMAD.U32 R3, RZ, RZ, UR17 ;  /* 0x00000011ff037e24 */ /* 0x000fe2000f8e00ff */
[----:B------:R-:W-:Y:S01]  /*4990*/  MOV R4, UR22 ;  /* 0x0000001600047c02 */ /* 0x000fe20008000f00 */
[----:B------:R-:W-:Y:S01]  /*49a0*/  IMAD.U32 R5, RZ, RZ, UR23 ;  /* 0x00000017ff057e24 */ /* 0x000fe2000f8e00ff */
[----:B------:R-:W-:Y:S02]  /*49b0*/  UIMAD.WIDE UR18, UR18, 0x4, UR26 ;  /* 0x00000004121278a5 */ /* 0x000fe4000f8e021a */
[----:B------:R-:W-:Y:S01]  /*49c0*/  IMAD.U32 R6, RZ, RZ, UR26 ;  /* 0x0000001aff067e24 */ /* 0x000fe2000f8e00ff */
[----:B------:R0:W-:Y:S01]  /*49d0*/  STG.E desc[UR24][R2.64], R21 ;  /* 0x0000001502007986 */ /* 0x0001e2000c101918 */
[----:B------:R-:W-:-:S02]  /*49e0*/  IMAD.U32 R7, RZ, RZ, UR27 ;  /* 0x0000001bff077e24 */ /* 0x000fc4000f8e00ff */
[----:B------:R-:W-:Y:S01]  /*49f0*/  IMAD.U32 R8, RZ, RZ, UR18 ;  /* 0x00000012ff087e24 */ /* 0x000fe2000f8e00ff */
[----:B------:R-:W-:Y:S01]  /*4a00*/  MOV R9, UR19 ;  /* 0x0000001300097c02 */ /* 0x000fe20008000f00 */
[----:B------:R0:W-:Y:S04]  /*4a10*/  STG.E desc[UR24][R4.64], R21 ;  /* 0x0000001504007986 */ /* 0x0001e8000c101918 */
[----:B------:R0:W-:Y:S04]  /*4a20*/  STG.E desc[UR24][R6.64], R21 ;  /* 0x0000001506007986 */ /* 0x0001e8000c101918 */
[----:B------:R0:W-:Y:S02]  /*4a30*/  STG.E desc[UR24][R8.64], R21 ;  /* 0x0000001508007986 */ /* 0x0001e4000c101918 */
.L_x_35:
        /* <DEDUP_REMOVED lines=14> */
[----:B------:R-:W-:Y:S01]  /*4b20*/  IMAD.U32 R4, RZ, RZ, UR18 ;  /* 0x00000012ff047e24 */ /* 0x000fe2000f8e00ff */
[----:B------:R-:W-:Y:S02]  /*4b30*/  MOV R5, UR19 ;  /* 0x0000001300057c02 */ /* 0x000fe40008000f00 */
[----:B------:R0:W-:Y:S04]  /*4b40*/  STG.E desc[UR24][R2.64], R7 ;  /* 0x0000000702007986 */ /* 0x0001e8000c101918 */
[----:B------:R0:W-:Y:S02]  /*4b50*/  STG.E desc[UR24][R4.64], R7 ;  /* 0x0000000704007986 */ /* 0x0001e4000c101918 */
.L_x_36:
[----:B0-----:R-:W-:Y:S01]  /*4b60*/  @!UP1 UIMAD UR4, UR4, UR5, URZ ;  /* 0x00000005040492a4 */ /* 0x001fe2000f8e02ff */
[----:B------:R-:W-:Y:S01]  /*4b70*/  PLOP3.LUT P0, PT, PT, PT, UP1, 0x80, 0x8 ;  /* 0x000000000008781c */ /* 0x000fe20003f0f018 */
[----:B---34-:R-:W-:Y:S02]  /*4b80*/  IMAD.MOV.U32 R5, RZ, RZ, 0x7fffffff ;  /* 0x7fffffffff057424 */ /* 0x018fe400078e00ff */
[----:B------:R-:W-:-:S06]  /*4b90*/  @!UP1 UIMAD.WIDE UR6, UR4, 0x4, UR6 ;  /* 0x00000004040698a5 */ /* 0x000fcc000f8e0206 */
[----:B--2---:R-:W-:Y:S02]  /*4ba0*/  IMAD.U32 R2, RZ, RZ, UR6 ;  /* 0x00000006ff027e24 */ /* 0x004fe4000f8e00ff */
[----:B------:R-:W-:-:S05]  /*4bb0*/  IMAD.U32 R3, RZ, RZ, UR7 ;  /* 0x00000007ff037e24 */ /* 0x000fca000f8e00ff */
[----:B------:R0:W-:Y:S02]  /*4bc0*/  @!P0 STG.E desc[UR24][R2.64], R5 ;  /* 0x0000000502008986 */ /* 0x0001e4000c101918 */
.L_x_32:
[----:B0-234-:R-:W0:Y:S08]  /*4bd0*/  I2F.F64.U32 R2, R0 ;  /* 0x0000000000027312 */ /* 0x01de300000201800 */
[----:B0-----:R-:W1:Y:S01]  /*4be0*/  MUFU.RCP64H R5, R3 ;  /* 0x0000000300057308 */ /* 0x001e620000001800 */
[----:B------:R-:W-:-:S05]  /*4bf0*/  VIADD R4, R3, 0x300402 ;  /* 0x0030040203047836 */ /* 0x000fca0000000000 */
[----:B------:R-:W-:Y:S01]  /*4c00*/  FSETP.GEU.AND P0, PT, |R4|, 5.8789094863358348022e-39, PT ;  /* 0x004004020400780b */ /* 0x000fe20003f0e200 */
[----:B-1----:R-:W-:-:S08]  /*4c10*/  DFMA R6, -R2, R4, 1 ;  /* 0x3ff000000206742b */ /* 0x002fd00000000104 */
[----:B------:R-:W-:-:S08]  /*4c20*/  DFMA R6, R6, R6, R6 ;  /* 0x000000060606722b */ /* 0x000fd00000000006 */
[----:B------:R-:W-:-:S08]  /*4c30*/  DFMA R6, R4, R6, R4 ;  /* 0x000000060406722b */ /* 0x000fd00000000004 */
[----:B------:R-:W-:-:S08]  /*4c40*/  DFMA R20, -R2, R6, 1 ;  /* 0x3ff000000214742b */ /* 0x000fd00000000106 */
[----:B------:R-:W-:Y:S01]  /*4c50*/  DFMA R20, R6, R20, R6 ;  /* 0x000000140614722b */ /* 0x000fe20000000006 */
[----:B------:R-:W-:Y:S10]  /*4c60*/  @P0 BRA `(.L_x_37) ;  /* 0x0000000000200947 */ /* 0x000ff40003800000 */
[----:B------:R-:W-:Y:S01]  /*4c70*/  LOP3.LUT R0, R3, 0x7fffffff, RZ, 0xc0, !PT ;  /* 0x7fffffff03007812 */ /* 0x000fe200078ec0ff */
[----:B------:R-:W-:Y:S01]  /*4c80*/  IMAD.MOV.U32 R23, RZ, RZ, R3 ;  /* 0x000000ffff177224 */ /* 0x000fe200078e0003 */
[----:B------:R-:W-:-:S03]  /*4c90*/  MOV R22, R2 ;  /* 0x0000000200167202 */ /* 0x000fc60000000f00 */
[----:B------:R-:W-:Y:S01]  /*4ca0*/  VIADD R6, R0, 0xfff00000 ;  /* 0xfff0000000067836 */ /* 0x000fe20000000000 */
[----:B------:R-:W-:-:S07]  /*4cb0*/  MOV R0, 0x4cd0 ;  /* 0x00004cd000007802 */ /* 0x000fce0000000f00 */
[----:B------:R-:W-:Y:S05]  /*4cc0*/  CALL.REL.NOINC `($__internal_0_$__cuda_sm20_dblrcp_rn_slowpath_v3) ;  /* 0x0000004800e87944 */ /* 0x000fea0003c00000 */
[----:B------:R-:W-:Y:S02]  /*4cd0*/  IMAD.U32 R20, RZ, RZ, UR4 ;  /* 0x00000004ff147e24 */ /* 0x000fe4000f8e00ff */
[----:B------:R-:W-:-:S07]  /*4ce0*/  IMAD.U32 R21, RZ, RZ, UR5 ;  /* 0x00000005ff157e24 */ /* 0x000fce000f8e00ff */
.L_x_37:
[----:B------:R-:W0:Y:S01]  /*4cf0*/  MUFU.RCP64H R3, R11 ;  /* 0x0000000b00037308 */ /* 0x000e220000001800 */
[----:B------:R-:W-:-:S04]  /*4d00*/  IADD3 R2, PT, PT, R11, 0x300402, RZ ;  /* 0x003004020b027810 */ /* 0x000fc80007ffe0ff */
[----:B------:R-:W-:Y:S02]  /*4d10*/  FSETP.GEU.AND P0, PT, |R2|, 5.8789094863358348022e-39, PT ;  /* 0x004004020200780b */ /* 0x000fe40003f0e200 */
[----:B0-----:R-:W-:-:S08]  /*4d20*/  DFMA R4, -R10, R2, 1 ;  /* 0x3ff000000a04742b */ /* 0x001fd00000000102 */
[----:B------:R-:W-:-:S08]  /*4d30*/  DFMA R4, R4, R4, R4 ;  /* 0x000000040404722b */ /* 0x000fd00000000004 */
[----:B------:R-:W-:-:S08]  /*4d40*/  DFMA R4, R2, R4, R2 ;  /* 0x000000040204722b */ /* 0x000fd00000000002 */
[----:B------:R-:W-:-:S08]  /*4d50*/  DFMA R22, -R10, R4, 1 ;  /* 0x3ff000000a16742b */ /* 0x000fd00000000104 */
[----:B------:R-:W-:Y:S01]  /*4d60*/  DFMA R22, R4, R22, R4 ;  /* 0x000000160416722b */ /* 0x000fe20000000004 */
[----:B------:R-:W-:Y:S10]  /*4d70*/  @P0 BRA `(.L_x_38) ;  /* 0x0000000000200947 */ /* 0x000ff40003800000 */
[----:B------:R-:W-:Y:S01]  /*4d80*/  LOP3.LUT R0, R11, 0x7fffffff, RZ, 0xc0, !PT ;  /* 0x7fffffff0b007812 */ /* 0x000fe200078ec0ff */
[----:B------:R-:W-:Y:S02]  /*4d90*/  IMAD.MOV.U32 R22, RZ, RZ, R10 ;  /* 0x000000ffff167224 */ /* 0x000fe400078e000a */
[----:B------:R-:W-:Y:S02]  /*4da0*/  IMAD.MOV.U32 R23, RZ, RZ, R11 ;  /* 0x000000ffff177224 */ /* 0x000fe400078e000b */
[----:B------:R-:W-:Y:S01]  /*4db0*/  VIADD R6, R0, 0xfff00000 ;  /* 0xfff0000000067836 */ /* 0x000fe20000000000 */
[----:B------:R-:W-:-:S07]  /*4dc0*/  MOV R0, 0x4de0 ;  /* 0x00004de000007802 */ /* 0x000fce0000000f00 */
[----:B------:R-:W-:Y:S05]  /*4dd0*/  CALL.REL.NOINC `($__internal_0_$__cuda_sm20_dblrcp_rn_slowpath_v3) ;  /* 0x0000004800a47944 */ /* 0x000fea0003c00000 */
[----:B------:R-:W-:Y:S01]  /*4de0*/  IMAD.U32 R22, RZ, RZ, UR4 ;  /* 0x00000004ff167e24 */ /* 0x000fe2000f8e00ff */
[----:B------:R-:W-:-:S07]  /*4df0*/  MOV R23, UR5 ;  /* 0x0000000500177c02 */ /* 0x000fce0008000f00 */
.L_x_38:
[----:B------:R-:W0:Y:S01]  /*4e00*/  LDC.U16 R4, c[0x0][0x3b0] ;  /* 0x0000ec00ff047b82 */ /* 0x000e220000000400 */
[----:B------:R-:W1:Y:S01]  /*4e10*/  LDCU UR4, c[0x0][0x3b0] ;  /* 0x00007600ff0477ac */ /* 0x000e620008000800 */
[----:B------:R-:W-:Y:S02]  /*4e20*/  PRMT R0, RZ, 0x7610, R0 ;  /* 0x00007610ff007816 */ /* 0x000fe40000000000 */
[----:B------:R-:W-:Y:S01]  /*4e30*/  PRMT R2, RZ, 0x7610, R2 ;  /* 0x00007610ff027816 */ /* 0x000fe20000000002 */
[----:B------:R-:W-:Y:S01]  /*4e40*/  ULOP3.LUT UR5, UR11, 0x7, URZ, 0x3c, !UPT ;  /* 0x000000070b057892 */ /* 0x000fe2000f8e3cff */
[----:B------:R-:W-:Y:S01]  /*4e50*/  PRMT R3, RZ, 0x7610, R3 ;  /* 0x00007610ff037816 */ /* 0x000fe20000000003 */
[----:B------:R-:W-:Y:S02]  /*4e60*/  ULOP3.LUT UR16, URZ, UR11, URZ, 0x33, !UPT ;  /* 0x0000000bff107292 */ /* 0x000fe4000f8e33ff */
[----:B------:R-:W-:Y:S01]  /*4e70*/  UMOV UR18, UR11 ;  /* 0x0000000b00127c82 */ /* 0x000fe20008000000 */
[----:B-1----:R-:W-:-:S02]  /*4e80*/  ULEA UR17, UR4, 0x1, 0x1 ;  /* 0x0000000104117891 */ /* 0x002fc4000f8e08ff */
[----:B------:R-:W-:Y:S02]  /*4e90*/  ULEA UR16, UR4, UR16, 0x1 ;  /* 0x0000001004107291 */ /* 0x000fe4000f8e08ff */
[----:B------:R-:W-:Y:S01]  /*4ea0*/  UIADD3 UR17, UPT, UPT, UR17, -0x3, URZ ;  /* 0xfffffffd11117890 */ /* 0x000fe2000fffe0ff */
[----:B0-----:R-:W-:Y:S01]  /*4eb0*/  LEA R4, R4, UR5, 0x1 ;  /* 0x0000000504047c11 */ /* 0x001fe2000f8e08ff */
[----:B------:R-:W-:-:S10]  /*4ec0*/  UMOV UR4, URZ ;  /* 0x000000ff00047c82 */ /* 0x000fd40008000000 */
.L_x_56:
[----:B01----:R-:W0:Y:S01]  /*4ed0*/  LDC R9, c[0x0][0x3a8] ;  /* 0x0000ea00ff097b82 */ /* 0x003e220000000800 */
[----:B------:R-:W1:Y:S01]  /*4ee0*/  LDCU UR28, c[0x0][0x3a0] ;  /* 0x00007400ff1c77ac */ /* 0x000e620008000800 */
[----:B--23--:R-:W-:Y:S01]  /*4ef0*/  IMAD.U32 R6, RZ, RZ, UR10 ;  /* 0x0000000aff067e24 */ /* 0x00cfe2000f8e00ff */
[----:B------:R-:W2:Y:S01]  /*4f00*/  LDCU.64 UR30, c[0x0][0x390] ;  /* 0x00007200ff1e77ac */ /* 0x000ea20008000a00 */
[----:B------:R-:W-:Y:S01]  /*4f10*/  UMOV UR5, URZ ;  /* 0x000000ff00057c82 */ /* 0x000fe20008000000 */
[----:B-1----:R-:W-:-:S04]  /*4f20*/  UIMAD.WIDE.U32 UR20, UR18, UR28, URZ ;  /* 0x0000001c121472a5 */ /* 0x002fc8000f8e00ff */
[----:B------:R-:W-:Y:S01]  /*4f30*/  UIADD3 UR19, UPT, UPT, UR21, UR5, URZ ;  /* 0x0000000515137290 */ /* 0x000fe2000fffe0ff */
[----:B0-----:R-:W-:Y:S01]  /*4f40*/  VIADD R5, R9, UR11 ;  /* 0x0000000b09057c36 */ /* 0x001fe20008000000 */
[----:B------:R-:W-:-:S04]  /*4f50*/  UIADD3 UR5, UP0, UPT, UR10, UR20, URZ ;  /* 0x000000140a057290 */ /* 0x000fc8000ff1e0ff */
[----:B------:R-:W-:Y:S01]  /*4f60*/  ISETP.LE.AND P0, PT, R5, UR18, PT ;  /* 0x0000001205007c0c */ /* 0x000fe2000bf03270 */
[----:B------:R-:W-:Y:S02]  /*4f70*/  UIADD3.X UR6, UPT, UPT, URZ, UR19, URZ, UP0, !UPT ;  /* 0x00000013ff067290 */ /* 0x000fe400087fe4ff */
[----:B--2---:R-:W-:-:S04]  /*4f80*/  ULEA UR7, UP0, UR5, UR30, 0x2 ;  /* 0x0000001e05077291 */ /* 0x004fc8000f8010ff */
[----:B------:R-:W-:Y:S01]  /*4f90*/  ULEA.HI.X UR6, UR5, UR31, UR6, 0x2, UP0 ;  /* 0x0000001f05067291 */ /* 0x000fe200080f1406 */
[----:B------:R-:W0:Y:S05]  /*4fa0*/  LDCU UR5, c[0x0][0x3b0] ;  /* 0x00007600ff0577ac */ /* 0x000e2a0008000800 */
[----:B------:R-:W-:Y:S01]  /*4fb0*/  @P0 IADD3 R9, PT, PT, -R9, UR18, RZ ;  /* 0x0000001209090c10 */ /* 0x000fe2000fffe1ff */
[----:B------:R-:W-:-:S03]  /*4fc0*/  @P0 IMAD.MOV.U32 R7, RZ, RZ, RZ ;  /* 0x000000ffff070224 */ /* 0x000fc600078e00ff */
[----:B------:R-:W-:Y:S01]  /*4fd0*/  @P0 SHF.R.S32.HI R8, RZ, 0x1f, R9 ;  /* 0x0000001fff080819 */ /* 0x000fe20000011409 */
[----:B------:R-:W-:-:S04]  /*4fe0*/  @P0 IMAD.WIDE.U32 R6, R9, UR28, R6 ;  /* 0x0000001c09060c25 */ /* 0x000fc8000f8e0006 */
[----:B------:R-:W-:Y:S01]  /*4ff0*/  @P0 IMAD R9, R8, UR28, RZ ;  /* 0x0000001c08090c24 */ /* 0x000fe2000f8e02ff */
[----:B------:R-:W-:Y:S02]  /*5000*/  @P0 LEA R26, P1, R6, UR30, 0x2 ;  /* 0x0000001e061a0c11 */ /* 0x000fe4000f8210ff */
[----:B------:R-:W-:Y:S01]  /*5010*/  MOV R8, UR7 ;  /* 0x0000000700087c02 */ /* 0x000fe20008000f00 */
[----:B------:R-:W-:Y:S02]  /*5020*/  @P0 IMAD.IADD R7, R7, 0x1, R9 ;  /* 0x0000000107070824 */ /* 0x000fe400078e0209 */
[----:B------:R-:W-:-:S03]  /*5030*/  IMAD.U32 R9, RZ, RZ, UR6 ;  /* 0x00000006ff097e24 */ /* 0x000fc6000f8e00ff */
[----:B------:R-:W-:Y:S02]  /*5040*/  @P0 LEA.HI.X R27, R6, UR31, R7, 0x2, P1 ;  /* 0x0000001f061b0c11 */ /* 0x000fe400088f1407 */
[----:B------:R-:W2:Y:S04]  /*5050*/  @P0 LDG.E.CONSTANT R6, desc[UR24][R8.64] ;  /* 0x0000001808060981 */ /* 0x000ea8000c1e9900 */
[----:B------:R-:W3:Y:S01]  /*5060*/  @P0 LDG.E.CONSTANT R26, desc[UR24][R26.64] ;  /* 0x000000181a1a0981 */ /* 0x000ee2000c1e9900 */
[----:B0-----:R-:W-:-:S04]  /*5070*/  UIADD3 UR5, UPT, UPT, UR11, UR5, URZ ;  /* 0x000000050b057290 */ /* 0x001fc8000fffe0ff */
[----:B------:R-:W-:Y:S01]  /*5080*/  UISETP.GE.AND UP0, UPT, UR18, UR5, UPT ;  /* 0x000000051200728c */ /* 0x000fe2000bf06270 */
[----:B--2---:R-:W-:Y:S08]  /*5090*/  @P0 F2F.F64.F32 R6, R6 ;  /* 0x0000000600060310 */ /* 0x004ff00000201800 */
[----:B---3--:R-:W0:Y:S02]  /*50a0*/  @P0 F2F.F64.F32 R10, R26 ;  /* 0x0000001a000a0310 */ /* 0x008e240000201800 */
[----:B0-----:R-:W-:-:S02]  /*50b0*/  @P0 DFMA R24, -R10, R10, R12 ;  /* 0x0000000a0a18022b */ /* 0x001fc4000000010c */
[----:B------:R-:W-:-:S06]  /*50c0*/  @P0 DADD R10, R6, -R10 ;  /* 0x00000000060a0229 */ /* 0x000fcc000000080a */
[----:B------:R-:W-:Y:S02]  /*50d0*/  @P0 DFMA R12, R6, R6, R24 ;  /* 0x00000006060c022b */ /* 0x000fe40000000018 */
[----:B------:R-:W-:Y:S01]  /*50e0*/  @P0 DADD R14, R14, R10 ;  /* 0x000000000e0e0229 */ /* 0x000fe2000000000a */
[----:B------:R-:W-:Y:S10]  /*50f0*/  BRA.U !UP0, `(.L_x_39) ;  /* 0x0000000508b07547 */ /* 0x000ff4000b800000 */
[----:B------:R-:W-:Y:S01]  /*5100*/  UIADD3 UR21, UPT, UPT, UR18, -0x1, URZ ;  /* 0xffffffff12157890 */ /* 0x000fe2000fffe0ff */
[----:B------:R-:W0:Y:S01]  /*5110*/  LDC R28, c[0x0][0x3b0] ;  /* 0x0000ec00ff1c7b82 */ /* 0x000e220000000800 */
[----:B------:R-:W-:Y:S01]  /*5120*/  USHF.L.U32 UR22, UR20, 0x2, URZ ;  /* 0x0000000214167899 */ /* 0x000fe200080006ff */
[----:B------:R-:W-:Y:S01]  /*5130*/  UMOV UR6, UR10 ;  /* 0x0000000a00067c82 */ /* 0x000fe20008000000 */
[----:B------:R-:W-:Y:S01]  /*5140*/  UMOV UR7, URZ ;  /* 0x000000ff00077c82 */ /* 0x000fe20008000000 */
[----:B------:R-:W-:Y:S01]  /*5150*/  USHF.L.U64.HI UR19, UR20, 0x2, UR19 ;  /* 0x0000000214137899 */ /* 0x000fe20008010213 */
[----:B------:R-:W-:Y:S01]  /*5160*/  UMOV UR5, URZ ;  /* 0x000000ff00057c82 */ /* 0x000fe20008000000 */
[----:B------:R-:W-:Y:S01]  /*5170*/  UIMAD.WIDE.U32 UR20, UR21, UR28, UR6 ;  /* 0x0000001c151472a5 */ /* 0x000fe2000f8e0006 */
[----:B------:R-:W-:Y:S01]  /*5180*/  IMAD.U32 R32, RZ, RZ, UR15 ;  /* 0x0000000fff207e24 */ /* 0x000fe2000f8e00ff */
[----:B------:R-:W-:Y:S01]  /*5190*/  UIADD3 UR26, UP1, UPT, UR22, UR15, URZ ;  /* 0x0000000f161a7290 */ /* 0x000fe2000ff3e0ff */
[----:B------:R-:W-:Y:S01]  /*51a0*/  IMAD.U32 R33, RZ, RZ, UR13 ;  /* 0x0000000dff217e24 */ /* 0x000fe2000f8e00ff */
[----:B------:R-:W-:Y:S01]  /*51b0*/  UIADD3 UR22, UP2, UPT, UR22, UR14, URZ ;  /* 0x0000000e16167290 */ /* 0x000fe2000ff5e0ff */
[----:B------:R-:W2:Y:S01]  /*51c0*/  LDG.E.CONSTANT R10, desc[UR24][R8.64] ;  /* 0x00000018080a7981 */ /* 0x000ea2000c1e9900 */
[----:B------:R-:W-:-:S02]  /*51d0*/  UIADD3 UR21, UPT, UPT, UR21, UR5, URZ ;  /* 0x0000000515157290 */ /* 0x000fc4000fffe0ff */
[----:B------:R-:W-:Y:S01]  /*51e0*/  ULEA UR27, UP0, UR20, UR30, 0x2 ;  /* 0x0000001e141b7291 */ /* 0x000fe2000f8010ff */
[----:B------:R-:W-:Y:S01]  /*51f0*/  IMAD.U32 R24, RZ, RZ, UR26 ;  /* 0x0000001aff187e24 */ /* 0x000fe2000f8e00ff */
[----:B------:R-:W-:Y:S01]  /*5200*/  UIADD3.X UR23, UPT, UPT, UR19, UR12, URZ, UP2, !UPT ;  /* 0x0000000c13177290 */ /* 0x000fe200097fe4ff */
[----:B------:R-:W-:Y:S01]  /*5210*/  MOV R26, UR22 ;  /* 0x00000016001a7c02 */ /* 0x000fe20008000f00 */
[----:B------:R-:W-:Y:S02]  /*5220*/  UIADD3.X UR5, UPT, UPT, UR19, UR13, URZ, UP1, !UPT ;  /* 0x0000000d13057290 */ /* 0x000fe40008ffe4ff */
[----:B------:R-:W-:Y:S01]  /*5230*/  ULEA.HI.X UR20, UR20, UR31, UR21, 0x2, UP0 ;  /* 0x0000001f14147291 */ /* 0x000fe200080f1415 */
[----:B------:R-:W-:Y:S02]  /*5240*/  IMAD.U32 R30, RZ, RZ, UR27 ;  /* 0x0000001bff1e7e24 */ /* 0x000fe4000f8e00ff */
[----:B------:R-:W-:Y:S02]  /*5250*/  IMAD.U32 R27, RZ, RZ, UR23 ;  /* 0x00000017ff1b7e24 */ /* 0x000fe4000f8e00ff */
[----:B------:R-:W-:-:S02]  /*5260*/  IMAD.U32 R25, RZ, RZ, UR5 ;  /* 0x00000005ff197e24 */ /* 0x000fc4000f8e00ff */
[----:B------:R-:W-:Y:S01]  /*5270*/  IMAD.U32 R31, RZ, RZ, UR20 ;  /* 0x00000014ff1f7e24 */ /* 0x000fe2000f8e00ff */
[----:B------:R1:W3:Y:S04]  /*5280*/  LDG.E.CONSTANT R40, desc[UR24][R26.64] ;  /* 0x000000181a287981 */ /* 0x0002e8000c1e9900 */
[----:B------:R-:W4:Y:S04]  /*5290*/  LDG.E.CONSTANT R39, desc[UR24][R24.64] ;  /* 0x0000001818277981 */ /* 0x000f28000c1e9900 */
[----:B------:R5:W2:Y:S01]  /*52a0*/  LDG.E.CONSTANT R38, desc[UR24][R30.64] ;  /* 0x000000181e267981 */ /* 0x000aa2000c1e9900 */
[----:B0-----:R-:W-:-:S04]  /*52b0*/  IADD3 R28, PT, PT, -R28, UR18, RZ ;  /* 0x000000121c1c7c10 */ /* 0x001fc8000fffe1ff */
[----:B------:R-:W-:Y:S01]  /*52c0*/  SHF.R.S32.HI R11, RZ, 0x1f, R28 ;  /* 0x0000001fff0b7819 */ /* 0x000fe2000001141c */
[C---:B------:R-:W-:Y:S01]  /*52d0*/  IMAD.WIDE.U32 R6, R28.reuse, UR28, RZ ;  /* 0x0000001c1c067c25 */ /* 0x040fe2000f8e00ff */
[----:B------:R-:W-:-:S03]  /*52e0*/  ISETP.NE.AND P0, PT, R28, RZ, PT ;  /* 0x000000ff1c00720c */ /* 0x000fc60003f05270 */
[----:B------:R-:W-:Y:S01]  /*52f0*/  IMAD R29, R11, UR28, RZ ;  /* 0x0000001c0b1d7c24 */ /* 0x000fe2000f8e02ff */
[----:B------:R-:W-:Y:S01]  /*5300*/  IADD3 R11, P1, PT, R6, UR10, RZ ;  /* 0x0000000a060b7c10 */ /* 0x000fe2000ff3e0ff */
[----:B-1----:R-:W-:Y:S01]  /*5310*/  IMAD.U32 R27, RZ, RZ, UR12 ;  /* 0x0000000cff1b7e24 */ /* 0x002fe2000f8e00ff */
[----:B------:R-:W-:Y:S01]  /*5320*/  MOV R26, UR14 ;  /* 0x0000000e001a7c02 */ /* 0x000fe20008000f00 */
[----:B------:R-:W-:Y:S01]  /*5330*/  IMAD.IADD R29, R7, 0x1, R29 ;  /* 0x00000001071d7824 */ /* 0x000fe200078e021d */
[----:B------:R-:W-:-:S03]  /*5340*/  LEA R36, P2, R11, UR30, 0x2 ;  /* 0x0000001e0b247c11 */ /* 0x000fc6000f8410ff */
[----:B-----5:R-:W-:Y:S02]  /*5350*/  IMAD.X R30, RZ, RZ, R29, P1 ;  /* 0x000000ffff1e7224 */ /* 0x020fe400008e061d */
[----:B------:R2:W5:Y:S04]  /*5360*/  @!P0 LDG.E.CONSTANT R24, desc[UR24][R32.64] ;  /* 0x0000001820188981 */ /* 0x000568000c1e9900 */
[----:B------:R-:W5:Y:S01]  /*5370*/  @!P0 LDG.E.CONSTANT R26, desc[UR24][R26.64] ;  /* 0x000000181a1a8981 */ /* 0x000f62000c1e9900 */
[----:B------:R-:W-:-:S05]  /*5380*/  LEA.HI.X R37, R11, UR31, R30, 0x2, P2 ;  /* 0x0000001f0b257c11 */ /* 0x000fca00090f141e */
[----:B------:R-:W5:Y:S01]  /*5390*/  LDG.E.CONSTANT R36, desc[UR24][R36.64] ;  /* 0x0000001824247981 */ /* 0x000f62000c1e9900 */
[----:B---3--:R-:W-:Y:S08]  /*53a0*/  F2F.F64.F32 R30, R40 ;  /* 0x00000028001e7310 */ /* 0x008ff00000201800 */
[----:B----4-:R-:W0:Y:S08]  /*53b0*/  F2F.F64.F32 R34, R39 ;  /* 0x0000002700227310 */ /* 0x010e300000201800 */
[----:B--2---:R-:W1:Y:S01]  /*53c0*/  F2F.F64.F32 R32, R38 ;  /* 0x0000002600207310 */ /* 0x004e620000201800 */
[----:B0-----:R-:W-:-:S02]  /*53d0*/  DADD R8, R34, -R30 ;  /* 0x0000000022087229 */ /* 0x001fc4000000081e */
[----:B-1----:R-:W-:-:S08]  /*53e0*/  DADD R34, -R32, R34 ;  /* 0x0000000020227229 */ /* 0x002fd00000000122 */
[----:B------:R-:W-:Y:S02]  /*53f0*/  DSETP.MAX.AND P1, P2, |R8|, |R34|, PT ;  /* 0x400000220800722a */ /* 0x000fe40003a2f200 */
[----:B------:R-:W-:Y:S01]  /*5400*/  DADD R30, -R32, R30 ;  /* 0x00000000201e7229 */ /* 0x000fe2000000011e */
[----:B------:R-:W-:Y:S01]  /*5410*/  MOV R32, R9 ;  /* 0x0000000900207202 */ /* 0x000fe20000000f00 */
[----:B-----5:R-:W-:Y:S01]  /*5420*/  @!P0 F2F.F64.F32 R24, R24 ;  /* 0x0000001800188310 */ /* 0x020fe20000201800 */
[----:B------:R-:W-:Y:S02]  /*5430*/  IMAD.MOV.U32 R41, RZ, RZ, R34 ;  /* 0x000000ffff297224 */ /* 0x000fe400078e0022 */
[----:B------:R-:W-:-:S05]  /*5440*/  FSEL R33, |R32|, |R35|, P1 ;  /* 0x4000002320217208 */ /* 0x000fca0000800200 */
[----:B------:R-:W0:Y:S02]  /*5450*/  @!P0 F2F.F64.F32 R26, R26 ;  /* 0x0000001a001a8310 */ /* 0x000e240000201800 */
[----:B------:R-:W-:Y:S02]  /*5460*/  @P2 LOP3.LUT R33, R35, 0x80000, RZ, 0xfc, !PT ;  /* 0x0008000023212812 */ /* 0x000fe400078efcff */
[----:B------:R-:W-:-:S03]  /*5470*/  SEL R8, R8, R41, P1 ;  /* 0x0000002908087207 */ /* 0x000fc60000800000 */
[----:B------:R-:W-:Y:S01]  /*5480*/  IMAD.MOV.U32 R9, RZ, RZ, R33 ;  /* 0x000000ffff097224 */ /* 0x000fe200078e0021 */
[----:B------:R-:W-:Y:S05]  /*5490*/  F2F.F64.F32 R10, R10 ;  /* 0x0000000a000a7310 */ /* 0x000fea0000201800 */
[----:B------:R-:W-:-:S03]  /*54a0*/  DSETP.MAX.AND P1, P2, |R30|, R8, PT ;  /* 0x000000081e00722a */ /* 0x000fc60003a2f200 */
[----:B------:R-:W1:Y:S01]  /*54b0*/  F2F.F64.F32 R36, R36 ;  /* 0x0000002400247310 */ /* 0x000e620000201800 */
[----:B0-----:R-:W-:Y:S01]  /*54c0*/  @!P0 DADD R26, R24, -R26 ;  /* 0x00000000181a8229 */ /* 0x001fe2000000081a */
[----:B------:R-:W-:Y:S02]  /*54d0*/  IMAD.MOV.U32 R33, RZ, RZ, R9 ;  /* 0x000000ffff217224 */ /* 0x000fe400078e0009 */
[----:B------:R-:W-:-:S05]  /*54e0*/  IMAD.MOV.U32 R24, RZ, RZ, R31 ;  /* 0x000000ffff187224 */ /* 0x000fca00078e001f */
[----:B------:R-:W-:Y:S01]  /*54f0*/  @!P0 DADD R26, -RZ, |R26| ;  /* 0x00000000ff1a8229 */ /* 0x000fe2000000051a */
[----:B------:R-:W-:Y:S02]  /*5500*/  FSEL R25, |R24|, R33, P1 ;  /* 0x0000002118197208 */ /* 0x000fe40000800200 */
[----:B------:R-:W-:Y:S01]  /*5510*/  SEL R24, R30, R8, P1 ;  /* 0x000000081e187207 */ /* 0x000fe20000800000 */
[----:B-1----:R-:W-:Y:S01]  /*5520*/  DADD R10, R10, -R36 ;  /* 0x000000000a0a7229 */ /* 0x002fe20000000824 */
[----:B------:R-:W-:Y:S01]  /*5530*/  @P2 LOP3.LUT R25, R33, 0x80000, RZ, 0xfc, !PT ;  /* 0x0008000021192812 */ /* 0x000fe200078efcff */
[----:B------:R-:W-:Y:S09]  /*5540*/  @!P0 BRA `(.L_x_40) ;  /* 0x0000000000908947 */ /* 0x000ff20003800000 */
[----:B------:R-:W-:Y:S01]  /*5550*/  VIADD R8, R28, 0xffffffff ;  /* 0xffffffff1c087836 */ /* 0x000fe20000000000 */
[----:B------:R-:W-:Y:S01]  /*5560*/  MOV R9, UR28 ;  /* 0x0000001c00097c02 */ /* 0x000fe20008000f00 */
[C---:B------:R-:W-:Y:S01]  /*5570*/  IMAD.SHL.U32 R34, R6.reuse, 0x4, RZ ;  /* 0x0000000406227824 */ /* 0x040fe200078e00ff */
[----:B------:R-:W-:Y:S02]  /*5580*/  SHF.L.U64.HI R29, R6, 0x2, R29 ;  /* 0x00000002061d7819 */ /* 0x000fe4000001021d */
[----:B------:R-:W-:Y:S01]  /*5590*/  SHF.R.S32.HI R7, RZ, 0x1f, R8 ;  /* 0x0000001fff077819 */ /* 0x000fe20000011408 */
[----:B------:R-:W-:Y:S01]  /*55a0*/  IMAD.WIDE.U32 R8, R8, R9, UR6 ;  /* 0x0000000608087e25 */ /* 0x000fe2000f8e0009 */
[C---:B------:R-:W-:Y:S02]  /*55b0*/  IADD3 R6, P1, PT, R34.reuse, UR15, RZ ;  /* 0x0000000f22067c10 */ /* 0x040fe4000ff3e0ff */
[----:B------:R-:W-:Y:S01]  /*55c0*/  IADD3 R34, P2, PT, R34, UR14, RZ ;  /* 0x0000000e22227c10 */ /* 0x000fe2000ff5e0ff */
[----:B------:R-:W-:Y:S01]  /*55d0*/  IMAD R27, R7, UR28, RZ ;  /* 0x0000001c071b7c24 */ /* 0x000fe2000f8e02ff */
[----:B------:R-:W-:-:S02]  /*55e0*/  LEA R26, P0, R8, UR30, 0x2 ;  /* 0x0000001e081a7c11 */ /* 0x000fc4000f8010ff */
[----:B------:R-:W-:Y:S01]  /*55f0*/  IADD3.X R7, PT, PT, R29, UR13, RZ, P1, !PT ;  /* 0x0000000d1d077c10 */ /* 0x000fe20008ffe4ff */
[----:B------:R-:W-:Y:S01]  /*5600*/  IMAD.IADD R9, R9, 0x1, R27 ;  /* 0x0000000109097824 */ /* 0x000fe200078e021b */
[----:B------:R-:W-:-:S03]  /*5610*/  IADD3.X R35, PT, PT, R29, UR12, RZ, P2, !PT ;  /* 0x0000000c1d237c10 */ /* 0x000fc600097fe4ff */
[----:B------:R-:W2:Y:S01]  /*5620*/  LDG.E.CONSTANT R6, desc[UR24][R6.64] ;  /* 0x0000001806067981 */ /* 0x000ea2000c1e9900 */
[----:B------:R-:W-:-:S03]  /*5630*/  LEA.HI.X R27, R8, UR31, R9, 0x2, P0 ;  /* 0x0000001f081b7c11 */ /* 0x000fc600080f1409 */
        /* <DEDUP_REMOVED lines=8> */
[----:B------:R-:W-:Y:S02]  /*56c0*/  IMAD.MOV.U32 R36, RZ, RZ, R32 ;  /* 0x000000ffff247224 */ /* 0x000fe400078e0020 */
[----:B------:R-:W-:Y:S01]  /*56d0*/  IMAD.MOV.U32 R32, RZ, RZ, R31 ;  /* 0x000000ffff207224 */ /* 0x000fe200078e001f */
[----:B------:R-:W-:Y:S02]  /*56e0*/  DADD R8, -R28, R8 ;  /* 0x000000001c087229 */ /* 0x000fe40000000108 */
[----:B------:R-:W-:Y:S02]  /*56f0*/  SEL R6, R36, R30, P0 ;  /* 0x0000001e24067207 */ /* 0x000fe40000000000 */
[----:B------:R-:W-:-:S06]  /*5700*/  FSEL R7, |R33|, |R32|, P0 ;  /* 0x4000002021077208 */ /* 0x000fcc0000000200 */
[----:B------:R-:W-:-:S06]  /*5710*/  @P1 LOP3.LUT R7, R32, 0x80000, RZ, 0xfc, !PT ;  /* 0x0008000020071812 */ /* 0x000fcc00078efcff */
[----:B------:R-:W-:Y:S01]  /*5720*/  DSETP.MAX.AND P0, P1, |R8|, R6, PT ;  /* 0x000000060800722a */ /* 0x000fe2000390f200 */
[----:B------:R-:W-:Y:S01]  /*5730*/  IMAD.MOV.U32 R27, RZ, RZ, R7 ;  /* 0x000000ffff1b7224 */ /* 0x000fe200078e0007 */
[----:B------:R-:W-:-:S04]  /*5740*/  MOV R26, R9 ;  /* 0x00000009001a7202 */ /* 0x000fc80000000f00 */
[----:B------:R-:W-:Y:S02]  /*5750*/  FSEL R29, |R26|, R27, P0 ;  /* 0x0000001b1a1d7208 */ /* 0x000fe40000000200 */
[----:B------:R-:W-:-:S06]  /*5760*/  SEL R26, R8, R6, P0 ;  /* 0x00000006081a7207 */ /* 0x000fcc0000000000 */
[----:B------:R-:W-:-:S05]  /*5770*/  @P1 LOP3.LUT R29, R27, 0x80000, RZ, 0xfc, !PT ;  /* 0x000800001b1d1812 */ /* 0x000fca00078efcff */
[----:B------:R-:W-:-:S07]  /*5780*/  IMAD.MOV.U32 R27, RZ, RZ, R29 ;  /* 0x000000ffff1b7224 */ /* 0x000fce00078e001d */
.L_x_40:
[----:B------:R-:W-:Y:S02]  /*5790*/  DADD R26, R24, -R26 ;  /* 0x00000000181a7229 */ /* 0x000fe4000000081a */
[----:B------:R-:W-:-:S06]  /*57a0*/  DADD R18, R18, R10 ;  /* 0x0000000012127229 */ /* 0x000fcc000000000a */
[----:B------:R-:W-:-:S11]  /*57b0*/  DADD R16, R16, R26 ;  /* 0x0000000010107229 */ /* 0x000fd6000000001a */
.L_x_39:
[----:B------:R-:W0:Y:S01]  /*57c0*/  LDCU UR5, c[0x0][0x3b0] ;  /* 0x00007600ff0577ac */ /* 0x000e220008000800 */
[----:B------:R-:W1:Y:S01]  /*57d0*/  LDCU UR6, c[0x0][0x3a8] ;  /* 0x00007500ff0677ac */ /* 0x000e620008000800 */
[----:B------:R-:W1:Y:S01]  /*57e0*/  LDCU UR7, c[0x0][0x3b0] ;  /* 0x00007600ff0777ac */ /* 0x000e620008000800 */
[----:B0-----:R-:W-:-:S04]  /*57f0*/  UIADD3 UR5, UPT, UPT, UR5, -0x1, URZ ;  /* 0xffffffff05057890 */ /* 0x001fc8000fffe0ff */
[----:B------:R-:W-:Y:S02]  /*5800*/  UIADD3 UR5, UPT, UPT, UR11, UR5, URZ ;  /* 0x000000050b057290 */ /* 0x000fe4000fffe0ff */
[----:B-1----:R-:W-:-:S04]  /*5810*/  UISETP.LT.U32.AND UP0, UPT, UR6, UR7, UPT ;  /* 0x000000070600728c */ /* 0x002fc8000bf01070 */
[----:B------:R-:W-:Y:S01]  /*5820*/  IMAD.U32 R6, RZ, RZ, UR5 ;  /* 0x00000005ff067e24 */ /* 0x000fe2000f8e00ff */
[----:B------:R-:W-:-:S04]  /*5830*/  USEL UR6, UR6, UR7, !UP0 ;  /* 0x0000000706067287 */ /* 0x000fc8000c000000 */
[----:B------:R-:W-:Y:S01]  /*5840*/  VIADDMNMX R5, R5, 0xffffffff, R6, !PT ;  /* 0xffffffff05057846 */ /* 0x000fe20007800106 */
[----:B------:R-:W-:-:S06]  /*5850*/  UIADD3 UR6, UPT, UPT, UR6, -0x1, URZ ;  /* 0xffffffff06067890 */ /* 0x000fcc000fffe0ff */
[----:B------:R-:W-:-:S04]  /*5860*/  VIMNMX R5, PT, PT, R5, UR6, !PT ;  /* 0x0000000605057c48 */ /* 0x000fc8000ffe0100 */
[----:B------:R-:W-:-:S13]  /*5870*/  ISETP.LE.AND P0, PT, R5, UR18, PT ;  /* 0x0000001205007c0c */ /* 0x000fda000bf03270 */
[----:B------:R-:W-:Y:S05]  /*5880*/  @!P0 BRA `(.L_x_41) ;  /* 0x0000000000e88947 */ /* 0x000fea0003800000 */
[----:B------:R-:W-:Y:S01]  /*5890*/  DMUL R6, R14, R20 ;  /* 0x000000140e067228 */ /* 0x000fe20000000000 */
[----:B------:R-:W-:Y:S02]  /*58a0*/  IMAD.MOV.U32 R5, RZ, RZ, RZ ;  /* 0x000000ffff057224 */ /* 0x000fe400078e00ff */
[----:B------:R-:W-:Y:S02]  /*58b0*/  IMAD.MOV.U32 R24, RZ, RZ, RZ ;  /* 0x000000ffff187224 */ /* 0x000fe400078e00ff */
[----:B------:R-:W-:Y:S02]  /*58c0*/  IMAD.MOV.U32 R26, RZ, RZ, 0x0 ;  /* 0x00000000ff1a7424 */ /* 0x000fe400078e00ff */
[----:B------:R-:W-:Y:S01]  /*58d0*/  IMAD.MOV.U32 R27, RZ, RZ, 0x3fd80000 ;  /* 0x3fd80000ff1b7424 */ /* 0x000fe200078e00ff */
[----:B------:R-:W-:-:S08]  /*58e0*/  DMUL R8, R6, R6 ;  /* 0x0000000606087228 */ /* 0x000fd00000000000 */
[----:B------:R-:W-:-:S08]  /*58f0*/  DFMA R8, R12, R20, -R8 ;  /* 0x000000140c08722b */ /* 0x000fd00000000808 */
[----:B------:R-:W-:Y:S02]  /*5900*/  DSETP.MAX.AND P0, P1, RZ, R8, PT ;  /* 0x00000008ff00722a */ /* 0x000fe4000390f000 */
[----:B------:R-:W-:-:S04]  /*5910*/  MOV R10, R9 ;  /* 0x00000009000a7202 */ /* 0x000fc80000000f00 */
[----:B------:R-:W-:Y:S02]  /*5920*/  FSEL R25, R5, R10, P0 ;  /* 0x0000000a05197208 */ /* 0x000fe40000000000 */
[----:B------:R-:W-:-:S06]  /*5930*/  SEL R24, R24, R8, P0 ;  /* 0x0000000818187207 */ /* 0x000fcc0000000000 */
[----:B------:R-:W-:-:S04]  /*5940*/  @P1 LOP3.LUT R25, R10, 0x80000, RZ, 0xfc, !PT ;  /* 0x000800000a191812 */ /* 0x000fc800078efcff */
[----:B------:R-:W0:Y:S01]  /*5950*/  MUFU.RSQ64H R11, R25 ;  /* 0x00000019000b7308 */ /* 0x000e220000001c00 */
[----:B------:R-:W-:-:S05]  /*5960*/  VIADD R10, R25, 0xfcb00000 ;  /* 0xfcb00000190a7836 */ /* 0x000fca0000000000 */
[----:B------:R-:W-:Y:S01]  /*5970*/  ISETP.GE.U32.AND P0, PT, R10, 0x7ca00000, PT ;  /* 0x7ca000000a00780c */ /* 0x000fe20003f06070 */
[----:B0-----:R-:W-:-:S08]  /*5980*/  DMUL R8, R10, R10 ;  /* 0x0000000a0a087228 */ /* 0x001fd00000000000 */
[----:B------:R-:W-:-:S08]  /*5990*/  DFMA R8, R24, -R8, 1 ;  /* 0x3ff000001808742b */ /* 0x000fd00000000808 */
[----:B------:R-:W-:Y:S02]  /*59a0*/  DFMA R26, R8, R26, 0.5 ;  /* 0x3fe00000081a742b */ /* 0x000fe4000000001a */
[----:B------:R-:W-:-:S08]  /*59b0*/  DMUL R8, R10, R8 ;  /* 0x000000080a087228 */ /* 0x000fd00000000000 */
[----:B------:R-:W-:-:S08]  /*59c0*/  DFMA R28, R26, R8, R10 ;  /* 0x000000081a1c722b */ /* 0x000fd0000000000a */
[----:B------:R-:W-:Y:S02]  /*59d0*/  DMUL R30, R24, R28 ;  /* 0x0000001c181e7228 */ /* 0x000fe40000000000 */
[----:B------:R-:W-:Y:S01]  /*59e0*/  IADD3 R27, PT, PT, R29, -0x100000, RZ ;  /* 0xfff000001d1b7810 */ /* 0x000fe20007ffe0ff */
[----:B------:R-:W-:-:S05]  /*59f0*/  IMAD.MOV.U32 R26, RZ, RZ, R28 ;  /* 0x000000ffff1a7224 */ /* 0x000fca00078e001c */
[----:B------:R-:W-:-:S08]  /*5a00*/  DFMA R32, R30, -R30, R24 ;  /* 0x8000001e1e20722b */ /* 0x000fd00000000018 */
[----:B------:R-:W-:Y:S01]  /*5a10*/  DFMA R8, R32, R26, R30 ;  /* 0x0000001a2008722b */ /* 0x000fe2000000001e */
[----:B------:R-:W-:Y:S10]  /*5a20*/  @!P0 BRA `(.L_x_42) ;  /* 0x0000000000108947 */ /* 0x000ff40003800000 */
[----:B------:R-:W-:-:S07]  /*5a30*/  MOV R8, 0x5a50 ;  /* 0x00005a5000087802 */ /* 0x000fce0000000f00 */
[----:B------:R-:W-:Y:S05]  /*5a40*/  CALL.REL.NOINC `($__internal_2_$__cuda_sm20_dsqrt_rn_f64_mediumpath_v1) ;  /* 0x0000004400807944 */ /* 0x000fea0003c00000 */
[----:B------:R-:W-:Y:S02]  /*5a50*/  IMAD.MOV.U32 R8, RZ, RZ, R10 ;  /* 0x000000ffff087224 */ /* 0x000fe400078e000a */
[----:B------:R-:W-:-:S07]  /*5a60*/  IMAD.MOV.U32 R9, RZ, RZ, R11 ;  /* 0x000000ffff097224 */ /* 0x000fce00078e000b */
.L_x_42:
[----:B------:R-:W0:Y:S01]  /*5a70*/  LDCU UR7, c[0x0][0x3b4] ;  /* 0x00007680ff0777ac */ /* 0x000e220008000800 */
[----:B------:R-:W-:Y:S01]  /*5a80*/  DMUL R24, R16, UR8 ;  /* 0x0000000810187c28 */ /* 0x000fe20008000000 */
[----:B------:R-:W1:Y:S01]  /*5a90*/  LDC R28, c[0x0][0x3a0] ;  /* 0x0000e800ff1c7b82 */ /* 0x000e620000000800 */
[----:B------:R-:W2:Y:S01]  /*5aa0*/  LDCU UR6, c[0x0][0x3ac] ;  /* 0x00007580ff0677ac */ /* 0x000ea20008000800 */
[----:B------:R-:W3:Y:S01]  /*5ab0*/  LDCU.64 UR20, c[0x0][0x3b8] ;  /* 0x00007700ff1477ac */ /* 0x000ee20008000a00 */
[----:B0-----:R-:W0:Y:S01]  /*5ac0*/  F2F.F64.F32 R26, UR7 ;  /* 0x00000007001a7d10 */ /* 0x001e220008201800 */
[----:B------:R-:W-:-:S07]  /*5ad0*/  USHF.R.U32.HI UR7, URZ, 0x1e, UR10 ;  /* 0x0000001eff077899 */ /* 0x000fce000801160a */
[----:B--2---:R-:W2:Y:S01]  /*5ae0*/  F2F.F64.F32 R10, UR6 ;  /* 0x00000006000a7d10 */ /* 0x004ea20008201800 */
[----:B------:R-:W-:-:S04]  /*5af0*/  USHF.L.U32 UR6, UR10, 0x2, URZ ;  /* 0x000000020a067899 */ /* 0x000fc800080006ff */
[----:B---3--:R-:W-:Y:S01]  /*5b00*/  UIADD3 UR6, UP0, UPT, UR6, UR20, URZ ;  /* 0x0000001406067290 */ /* 0x008fe2000ff1e0ff */
[----:B0-----:R-:W-:-:S03]  /*5b10*/  DMUL R26, R24, R26 ;  /* 0x0000001a181a7228 */ /* 0x001fc60000000000 */
[----:B------:R-:W-:Y:S01]  /*5b20*/  UIADD3.X UR7, UPT, UPT, UR7, UR21, URZ, UP0, !UPT ;  /* 0x0000001507077290 */ /* 0x000fe200087fe4ff */
[CCC-:B--2---:R-:W-:Y:S02]  /*5b30*/  DFMA R24, R10.reuse, R8.reuse, R6.reuse ;  /* 0x000000080a18722b */ /* 0x1c4fe40000000006 */
[----:B------:R-:W-:Y:S02]  /*5b40*/  DFMA R6, R10, -R8, R6 ;  /* 0x800000080a06722b */ /* 0x000fe40000000006 */
[C-C-:B------:R-:W-:Y:S02]  /*5b50*/  DFMA R8, R18.reuse, UR8, -R26.reuse ;  /* 0x0000000812087c2b */ /* 0x140fe4000800081a */
[----:B------:R-:W-:-:S06]  /*5b60*/  DFMA R26, R18, UR8, R26 ;  /* 0x00000008121a7c2b */ /* 0x000fcc000800001a */
[----:B------:R-:W-:Y:S02]  /*5b70*/  DSETP.GT.AND P0, PT, R6, R8, PT ;  /* 0x000000080600722a */ /* 0x000fe40003f04000 */
[----:B------:R-:W-:Y:S02]  /*5b80*/  DSETP.GT.AND P1, PT, R24, R26, PT ;  /* 0x0000001a1800722a */ /* 0x000fe40003f24000 */
[----:B------:R-:W-:Y:S01]  /*5b90*/  DSETP.GEU.AND P2, PT, R6, R8, PT ;  /* 0x000000080600722a */ /* 0x000fe20003f4e000 */
[----:B------:R-:W-:Y:S01]  /*5ba0*/  MOV R7, UR7 ;  /* 0x0000000700077c02 */ /* 0x000fe20008000f00 */
[----:B------:R-:W-:Y:S02]  /*5bb0*/  IMAD.U32 R6, RZ, RZ, UR6 ;  /* 0x00000006ff067e24 */ /* 0x000fe4000f8e00ff */
[----:B------:R-:W-:Y:S01]  /*5bc0*/  FSEL R5, RZ, 1, !P1 ;  /* 0x3f800000ff057808 */ /* 0x000fe20004800000 */
[----:B------:R-:W-:Y:S01]  /*5bd0*/  DSETP.GEU.AND P1, PT, R24, R26, PT ;  /* 0x0000001a1800722a */ /* 0x000fe20003f2e000 */
[----:B-1----:R-:W-:-:S02]  /*5be0*/  IMAD R9, R28, UR18, RZ ;  /* 0x000000121c097c24 */ /* 0x002fc4000f8e02ff */
[----:B------:R-:W-:Y:S02]  /*5bf0*/  FSEL R5, R5, RZ, !P2 ;  /* 0x000000ff05057208 */ /* 0x000fe40005000000 */
[----:B------:R-:W-:Y:S02]  /*5c00*/  IMAD.WIDE.U32 R6, R9, 0x4, R6 ;  /* 0x0000000409067825 */ /* 0x000fe400078e0006 */
[----:B------:R-:W-:-:S05]  /*5c10*/  @P0 FSEL R5, R5, -1, P1 ;  /* 0xbf80000005050808 */ /* 0x000fca0000800000 */
[----:B------:R0:W-:Y:S02]  /*5c20*/  STG.E desc[UR24][R6.64], R5 ;  /* 0x0000000506007986 */ /* 0x0001e4000c101918 */
.L_x_41:
[----:B------:R-:W-:-:S09]  /*5c30*/  UISETP.GE.AND UP0, UPT, UR18, UR5, UPT ;  /* 0x000000051200728c */ /* 0x000fd2000bf06270 */
[----:B------:R-:W-:Y:S05]  /*5c40*/  BRA.U !UP0, `(.L_x_43) ;  /* 0x0000003908dc7547 */ /* 0x000fea000b800000 */
[----:B------:R-:W1:Y:S01]  /*5c50*/  LDCU UR19, c[0x0][0x3b0] ;  /* 0x00007600ff1377ac */ /* 0x000e620008000800 */
[----:B0-----:R-:W-:Y:S02]  /*5c60*/  PRMT R5, RZ, 0x7610, R5 ;  /* 0x00007610ff057816 */ /* 0x001fe40000000005 */
[----:B------:R-:W-:Y:S02]  /*5c70*/  CS2R R24, SRZ ;  /* 0x0000000000187805 */ /* 0x000fe4000001ff00 */
[----:B------:R-:W-:Y:S01]  /*5c80*/  PRMT R7, RZ, 0x7610, R7 ;  /* 0x00007610ff077816 */ /* 0x000fe20000000007 */
[----:B------:R-:W-:Y:S01]  /*5c90*/  IMAD.MOV.U32 R26, RZ, RZ, 0x0 ;  /* 0x00000000ff1a7424 */ /* 0x000fe200078e00ff */
[----:B------:R-:W-:Y:S01]  /*5ca0*/  PRMT R6, RZ, 0x7610, R6 ;  /* 0x00007610ff067816 */ /* 0x000fe20000000006 */
[----:B------:R-:W-:Y:S01]  /*5cb0*/  IMAD.MOV.U32 R27, RZ, RZ, 0x3ff00000 ;  /* 0x3ff00000ff1b7424 */ /* 0x000fe200078e00ff */
[----:B------:R-:W-:Y:S01]  /*5cc0*/  CS2R R28, SRZ ;  /* 0x00000000001c7805 */ /* 0x000fe2000001ff00 */
[----:B------:R-:W-:Y:S01]  /*5cd0*/  UMOV UR5, URZ ;  /* 0x000000ff00057c82 */ /* 0x000fe20008000000 */
[----:B-1----:R-:W-:-:S12]  /*5ce0*/  UIADD3 UR19, UPT, UPT, UR18, -UR19, URZ ;  /* 0x8000001312137290 */ /* 0x002fd8000fffe0ff */
.L_x_54:
[----:B------:R-:W0:Y:S01]  /*5cf0*/  LDCU UR43, c[0x0][0x3b0] ;  /* 0x00007600ff2b77ac */ /* 0x000e220008000800 */
[----:B------:R-:W-:Y:S01]  /*5d00*/  IMAD.IADD R8, R7, 0x1, R2 ;  /* 0x0000000107087824 */ /* 0x000fe200078e0202 */
[----:B------:R-:W-:Y:S01]  /*5d10*/  CS2R R42, SRZ ;  /* 0x00000000002a7805 */ /* 0x000fe2000001ff00 */
[----:B------:R-:W-:Y:S02]  /*5d20*/  UIADD3 UR22, UPT, UPT, UR5, UR4, URZ ;  /* 0x0000000405167290 */ /* 0x000fe4000fffe0ff */
[----:B------:R-:W-:Y:S01]  /*5d30*/  IMAD.MOV R8, RZ, RZ, -R8 ;  /* 0x000000ffff087224 */ /* 0x000fe200078e0a08 */
[----:B------:R-:W-:Y:S01]  /*5d40*/  UMOV UR7, UR19 ;  /* 0x0000001300077c82 */ /* 0x000fe20008000000 */
[----:B------:R-:W-:-:S03]  /*5d50*/  UIADD3 UR19, UPT, UPT, UR19, 0x1, URZ ;  /* 0x0000000113137890 */ /* 0x000fc6000fffe0ff */
[----:B------:R-:W-:Y:S01]  /*5d60*/  PRMT R9, R8, 0x7710, RZ ;  /* 0x0000771008097816 */ /* 0x000fe200000000ff */
[----:B0-----:R-:W-:Y:S02]  /*5d70*/  UIADD3 UR6, UPT, UPT, -UR43, URZ, URZ ;  /* 0x000000ff2b067290 */ /* 0x001fe4000fffe1ff */
[----:B------:R-:W-:Y:S02]  /*5d80*/  UIADD3 UR26, UPT, UPT, UR19, -UR43, URZ ;  /* 0x8000002b131a7290 */ /* 0x000fe4000fffe0ff */
[----:B------:R-:W-:Y:S02]  /*5d90*/  ULEA UR6, UR6, UR11, 0x1 ;  /* 0x0000000b06067291 */ /* 0x000fe4000f8e08ff */
[----:B------:R-:W-:Y:S02]  /*5da0*/  UIADD3 UR21, UPT, UPT, UR26, 0x1, URZ ;  /* 0x000000011a157890 */ /* 0x000fe4000fffe0ff */
[----:B------:R-:W-:-:S04]  /*5db0*/  UIADD3 UR6, UPT, UPT, UR6, 0x2, UR22 ;  /* 0x0000000206067890 */ /* 0x000fc8000fffe016 */
[----:B------:R-:W-:Y:S01]  /*5dc0*/  UISETP.LT.AND UP0, UPT, UR19, UR6, UPT ;  /* 0x000000061300728c */ /* 0x000fe2000bf01270 */
[----:B------:R-:W-:-:S03]  /*5dd0*/  UMOV UR23, UR21 ;  /* 0x0000001500177c82 */ /* 0x000fc60008000000 */
[----:B------:R-:W-:-:S04]  /*5de0*/  USEL UR20, UR19, UR6, !UP0 ;  /* 0x0000000613147287 */ /* 0x000fc8000c000000 */
[----:B------:R-:W-:Y:S02]  /*5df0*/  UIADD3 UR22, UPT, UPT, UR20, UR16, -UR22 ;  /* 0x0000001014167290 */ /* 0x000fe4000fffe816 */
[----:B------:R-:W-:Y:S02]  /*5e00*/  IADD3 R8, PT, PT, R4, UR20, R9 ;  /* 0x0000001404087c10 */ /* 0x000fe4000fffe009 */
[----:B------:R-:W-:Y:S02]  /*5e10*/  UIADD3 UR44, UPT, UPT, UR22, -0x1, URZ ;  /* 0xffffffff162c7890 */ /* 0x000fe4000fffe0ff */
[----:B------:R-:W-:Y:S02]  /*5e20*/  LOP3.LUT R8, R8, 0x7, RZ, 0xc0, !PT ;  /* 0x0000000708087812 */ /* 0x000fe400078ec0ff */
[----:B------:R-:W-:-:S09]  /*5e30*/  UISETP.GE.U32.AND UP0, UPT, UR44, 0xf, UPT ;  /* 0x0000000f2c00788c */ /* 0x000fd2000bf06070 */
[----:B------:R-:W-:Y:S05]  /*5e40*/  BRA.U !UP0, `(.L_x_44) ;  /* 0x0000000d08387547 */ /* 0x000fea000b800000 */
[----:B------:R-:W-:Y:S01]  /*5e50*/  UIADD3 UR6, UPT, UPT, -UR4, UR43, -UR11 ;  /* 0x0000002b04067290 */ /* 0x000fe2000fffe90b */
[----:B------:R-:W-:Y:S01]  /*5e60*/  CS2R R42, SRZ ;  /* 0x00000000002a7805 */ /* 0x000fe2000001ff00 */
[----:B------:R-:W-:Y:S02]  /*5e70*/  ULOP3.LUT UR36, UR22, 0xfffffff0, URZ, 0xc0, !UPT ;  /* 0xfffffff016247892 */ /* 0x000fe4000f8ec0ff */
[----:B------:R-:W-:Y:S01]  /*5e80*/  UIADD3 UR6, UPT, UPT, -UR5, UR6, UR7 ;  /* 0x0000000605067290 */ /* 0x000fe2000fffe107 */
[----:B------:R-:W0:Y:S01]  /*5e90*/  LDCU UR50, c[0x0][0x3a0] ;  /* 0x00007400ff3277ac */ /* 0x000e220008000800 */
[----:B------:R-:W1:Y:S01]  /*5ea0*/  LDCU.64 UR46, c[0x0][0x390] ;  /* 0x00007200ff2e77ac */ /* 0x000e620008000a00 */
[----:B------:R-:W-:Y:S02]  /*5eb0*/  UIADD3 UR23, UPT, UPT, UR26, 0x7, URZ ;  /* 0x000000071a177890 */ /* 0x000fe4000fffe0ff */
[----:B------:R-:W-:-:S12]  /*5ec0*/  UIADD3 UR36, UPT, UPT, -UR36, UR6, URZ ;  /* 0x0000000624247290 */ /* 0x000fd8000fffe1ff */
.L_x_45:
[----:B------:R-:W-:Y:S01]  /*5ed0*/  UIADD3 UR26, UPT, UPT, UR23, -0x6, URZ ;  /* 0xfffffffa171a7890 */ /* 0x000fe2000fffe0ff */
[----:B------:R-:W-:Y:S01]  /*5ee0*/  UMOV UR6, UR10 ;  /* 0x0000000a00067c82 */ /* 0x000fe20008000000 */
[----:B------:R-:W-:Y:S02]  /*5ef0*/  UMOV UR7, URZ ;  /* 0x000000ff00077c82 */ /* 0x000fe40008000000 */
[----:B------:R-:W-:Y:S02]  /*5f00*/  USHF.R.S32.HI UR29, URZ, 0x1f, UR26 ;  /* 0x0000001fff1d7899 */ /* 0x000fe4000801141a */
[----:B0-----:R-:W-:Y:S02]  /*5f10*/  UIMAD.WIDE.U32 UR26, UR26, UR50, UR6 ;  /* 0x000000321a1a72a5 */ /* 0x001fe4000f8e0006 */
[----:B------:R-:W-:Y:S02]  /*5f20*/  UIMAD UR29, UR29, UR50, URZ ;  /* 0x000000321d1d72a4 */ /* 0x000fe4000f8e02ff */
[----:B------:R-:W-:-:S02]  /*5f30*/  UIADD3 UR28, UPT, UPT, UR23, -0x5, URZ ;  /* 0xfffffffb171c7890 */ /* 0x000fc4000fffe0ff */
[----:B-1----:R-:W-:Y:S02]  /*5f40*/  ULEA UR31, UP0, UR26, UR46, 0x2 ;  /* 0x0000002e1a1f7291 */ /* 0x002fe4000f8010ff */
[----:B------:R-:W-:Y:S02]  /*5f50*/  UIADD3 UR27, UPT, UPT, UR27, UR29, URZ ;  /* 0x0000001d1b1b7290 */ /* 0x000fe4000fffe0ff */
[----:B------:R-:W-:Y:S02]  /*5f60*/  USHF.R.S32.HI UR30, URZ, 0x1f, UR28 ;  /* 0x0000001fff1e7899 */ /* 0x000fe4000801141c */
[----:B------:R-:W-:Y:S01]  /*5f70*/  ULEA.HI.X UR26, UR26, UR47, UR27, 0x2, UP0 ;  /* 0x0000002f1a1a7291 */ /* 0x000fe200080f141b */
[----:B------:R-:W-:Y:S01]  /*5f80*/  MOV R40, UR31 ;  /* 0x0000001f00287c02 */ /* 0x000fe20008000f00 */
[----:B------:R-:W-:Y:S02]  /*5f90*/  UIMAD.WIDE.U32 UR28, UR28, UR50, UR6 ;  /* 0x000000321c1c72a5 */ /* 0x000fe4000f8e0006 */
[----:B------:R-:W-:-:S02]  /*5fa0*/  UIMAD UR30, UR30, UR50, URZ ;  /* 0x000000321e1e72a4 */ /* 0x000fc4000f8e02ff */
[----:B------:R-:W-:Y:S01]  /*5fb0*/  ULEA UR27, UP0, UR28, UR46, 0x2 ;  /* 0x0000002e1c1b7291 */ /* 0x000fe2000f8010ff */
[----:B------:R-:W-:Y:S01]  /*5fc0*/  IMAD.U32 R41, RZ, RZ, UR26 ;  /* 0x0000001aff297e24 */ /* 0x000fe2000f8e00ff */
[----:B------:R-:W-:Y:S02]  /*5fd0*/  UIADD3 UR29, UPT, UPT, UR29, UR30, URZ ;  /* 0x0000001e1d1d7290 */ /* 0x000fe4000fffe0ff */
[----:B------:R-:W-:Y:S02]  /*5fe0*/  UIADD3 UR26, UPT, UPT, UR23, -0x4, URZ ;  /* 0xfffffffc171a7890 */ /* 0x000fe4000fffe0ff */
[----:B------:R-:W-:Y:S01]  /*5ff0*/  ULEA.HI.X UR29, UR28, UR47, UR29, 0x2, UP0 ;  /* 0x0000002f1c1d7291 */ /* 0x000fe200080f141d */
[----:B------:R-:W-:Y:S01]  /*6000*/  IMAD.U32 R10, RZ, RZ, UR27 ;  /* 0x0000001bff0a7e24 */ /* 0x000fe2000f8e00ff */
[----:B------:R-:W-:Y:S01]  /*6010*/  USHF.R.S32.HI UR28, URZ, 0x1f, UR26 ;  /* 0x0000001fff1c7899 */ /* 0x000fe2000801141a */
[----:B------:R-:W2:Y:S01]  /*6020*/  LDG.E.CONSTANT R40, desc[UR24][R40.64] ;  /* 0x0000001828287981 */ /* 0x000ea2000c1e9900 */
[----:B------:R-:W-:-:S02]  /*6030*/  UIMAD.WIDE.U32 UR26, UR26, UR50, UR6 ;  /* 0x000000321a1a72a5 */ /* 0x000fc4000f8e0006 */
[----:B------:R-:W-:Y:S01]  /*6040*/  UIMAD UR28, UR28, UR50, URZ ;  /* 0x000000321c1c72a4 */ /* 0x000fe2000f8e02ff */
[----:B------:R-:W-:Y:S01]  /*6050*/  IMAD.U32 R11, RZ, RZ, UR29 ;  /* 0x0000001dff0b7e24 */ /* 0x000fe2000f8e00ff */
[----:B------:R-:W-:Y:S02]  /*6060*/  ULEA UR29, UP0, UR26, UR46, 0x2 ;  /* 0x0000002e1a1d7291 */ /* 0x000fe4000f8010ff */
[----:B------:R-:W-:Y:S02]  /*6070*/  UIADD3 UR27, UPT, UPT, UR27, UR28, URZ ;  /* 0x0000001c1b1b7290 */ /* 0x000fe4000fffe0ff */
[----:B------:R0:W3:Y:S02]  /*6080*/  LDG.E.CONSTANT R37, desc[UR24][R10.64] ;  /* 0x000000180a257981 */ /* 0x0000e4000c1e9900 */
[----:B------:R-:W-:Y:S01]  /*6090*/  ULEA.HI.X UR26, UR26, UR47, UR27, 0x2, UP0 ;  /* 0x0000002f1a1a7291 */ /* 0x000fe200080f141b */
[----:B------:R-:W-:-:S05]  /*60a0*/  IMAD.U32 R30, RZ, RZ, UR29 ;  /* 0x0000001dff1e7e24 */ /* 0x000fca000f8e00ff */
[----:B------:R-:W-:Y:S01]  /*60b0*/  MOV R31, UR26 ;  /* 0x0000001a001f7c02 */ /* 0x000fe20008000f00 */
[----:B------:R-:W-:-:S04]  /*60c0*/  UIADD3 UR26, UPT, UPT, UR23, -0x3, URZ ;  /* 0xfffffffd171a7890 */ /* 0x000fc8000fffe0ff */
[----:B------:R-:W-:Y:S01]  /*60d0*/  USHF.R.S32.HI UR28, URZ, 0x1f, UR26 ;  /* 0x0000001fff1c7899 */ /* 0x000fe2000801141a */
[----:B------:R1:W4:Y:S01]  /*60e0*/  LDG.E.CONSTANT R36, desc[UR24][R30.64] ;  /* 0x000000181e247981 */ /* 0x000322000c1e9900 */
[----:B------:R-:W-:Y:S02]  /*60f0*/  UIMAD.WIDE.U32 UR26, UR26, UR50, UR6 ;  /* 0x000000321a1a72a5 */ /* 0x000fe4000f8e0006 */
[----:B------:R-:W-:Y:S02]  /*6100*/  UIMAD UR28, UR28, UR50, URZ ;  /* 0x000000321c1c72a4 */ /* 0x000fe4000f8e02ff */
[----:B------:R-:W-:Y:S02]  /*6110*/  ULEA UR29, UP0, UR26, UR46, 0x2 ;  /* 0x0000002e1a1d7291 */ /* 0x000fe4000f8010ff */
[----:B------:R-:W-:-:S04]  /*6120*/  UIADD3 UR27, UPT, UPT, UR27, UR28, URZ ;  /* 0x0000001c1b1b7290 */ /* 0x000fc8000fffe0ff */
[----:B------:R-:W-:Y:S01]  /*6130*/  ULEA.HI.X UR26, UR26, UR47, UR27, 0x2, UP0 ;  /* 0x0000002f1a1a7291 */ /* 0x000fe200080f141b */
[----:B0-----:R-:W-:-:S05]  /*6140*/  IMAD.U32 R10, RZ, RZ, UR29 ;  /* 0x0000001dff0a7e24 */ /* 0x001fca000f8e00ff */
[----:B------:R-:W-:-:S05]  /*6150*/  IMAD.U32 R11, RZ, RZ, UR26 ;  /* 0x0000001aff0b7e24 */ /* 0x000fca000f8e00ff */
[----:B------:R0:W5:Y:S01]  /*6160*/  LDG.E.CONSTANT R35, desc[UR24][R10.64] ;  /* 0x000000180a237981 */ /* 0x000162000c1e9900 */
[----:B------:R-:W-:Y:S02]  /*6170*/  UIADD3 UR30, UPT, UPT, UR23, -0x2, URZ ;  /* 0xfffffffe171e7890 */ /* 0x000fe4000fffe0ff */
[----:B------:R-:W-:Y:S02]  /*6180*/  USHF.R.S32.HI UR27, URZ, 0x1f, UR23 ;  /* 0x0000001fff1b7899 */ /* 0x000fe40008011417 */
[----:B------:R-:W-:Y:S02]  /*6190*/  USHF.R.S32.HI UR51, URZ, 0x1f, UR30 ;  /* 0x0000001fff337899 */ /* 0x000fe4000801141e */
[----:B------:R-:W-:Y:S02]  /*61a0*/  UIMAD UR55, UR27, UR50, URZ ;  /* 0x000000321b3772a4 */ /* 0x000fe4000f8e02ff */
[----:B------:R-:W-:Y:S02]  /*61b0*/  UIMAD.WIDE.U32 UR34, UR23, UR50, UR6 ;  /* 0x00000032172272a5 */ /* 0x000fe4000f8e0006 */
[----:B------:R-:W-:-:S02]  /*61c0*/  UIMAD.WIDE.U32 UR30, UR30, UR50, UR6 ;  /* 0x000000321e1e72a5 */ /* 0x000fc4000f8e0006 */
[----:B------:R-:W-:Y:S02]  /*61d0*/  UIMAD UR51, UR51, UR50, URZ ;  /* 0x00000032333372a4 */ /* 0x000fe4000f8e02ff */
[----:B------:R-:W-:Y:S02]  /*61e0*/  UIADD3 UR35, UPT, UPT, UR35, UR55, URZ ;  /* 0x0000003723237290 */ /* 0x000fe4000fffe0ff */
[----:B------:R-:W-:Y:S02]  /*61f0*/  ULEA UR56, UP2, UR34, UR46, 0x2 ;  /* 0x0000002e22387291 */ /* 0x000fe4000f8410ff */
[----:B------:R-:W-:Y:S02]  /*6200*/  ULEA UR58, UP0, UR30, UR46, 0x2 ;  /* 0x0000002e1e3a7291 */ /* 0x000fe4000f8010ff */
[----:B------:R-:W-:Y:S02]  /*6210*/  UIADD3 UR31, UPT, UPT, UR31, UR51, URZ ;  /* 0x000000331f1f7290 */ /* 0x000fe4000fffe0ff */
[----:B------:R-:W-:Y:S01]  /*6220*/  ULEA.HI.X UR34, UR34, UR47, UR35, 0x2, UP2 ;  /* 0x0000002f22227291 */ /* 0x000fe200090f1423 */
[----:B-1----:R-:W-:Y:S01]  /*6230*/  IMAD.U32 R30, RZ, RZ, UR56 ;  /* 0x00000038ff1e7e24 */ /* 0x002fe2000f8e00ff */
[----:B------:R-:W-:Y:S01]  /*6240*/  UIADD3 UR32, UPT, UPT, UR23, -0x1, URZ ;  /* 0xffffffff17207890 */ /* 0x000fe2000fffe0ff */
[----:B0-----:R-:W-:Y:S01]  /*6250*/  MOV R10, UR58 ;  /* 0x0000003a000a7c02 */ /* 0x001fe20008000f00 */
[----:B------:R-:W-:-:S02]  /*6260*/  ULEA.HI.X UR35, UR30, UR47, UR31, 0x2, UP0 ;  /* 0x0000002f1e237291 */ /* 0x000fc400080f141f */
[----:B------:R-:W-:Y:S01]  /*6270*/  USHF.R.S32.HI UR52, URZ, 0x1f, UR32 ;  /* 0x0000001fff347899 */ /* 0x000fe20008011420 */
[----:B------:R-:W-:Y:S01]  /*6280*/  IMAD.U32 R31, RZ, RZ, UR34 ;  /* 0x00000022ff1f7e24 */ /* 0x000fe2000f8e00ff */
[----:B------:R-:W-:Y:S02]  /*6290*/  UIMAD.WIDE.U32 UR32, UR32, UR50, UR6 ;  /* 0x00000032202072a5 */ /* 0x000fe4000f8e0006 */
[----:B------:R-:W-:Y:S01]  /*62a0*/  IMAD.U32 R11, RZ, RZ, UR35 ;  /* 0x00000023ff0b7e24 */ /* 0x000fe2000f8e00ff */
[----:B------:R-:W-:Y:S01]  /*62b0*/  UIMAD UR52, UR52, UR50, URZ ;  /* 0x00000032343472a4 */ /* 0x000fe2000f8e02ff */
[----:B------:R-:W5:Y:S01]  /*62c0*/  LDG.E.CONSTANT R34, desc[UR24][R30.64] ;  /* 0x000000181e227981 */ /* 0x000f62000c1e9900 */
[----:B------:R-:W-:Y:S02]  /*62d0*/  UIADD3 UR38, UPT, UPT, UR23, 0x1, URZ ;  /* 0x0000000117267890 */ /* 0x000fe4000fffe0ff */
[----:B------:R-:W-:Y:S01]  /*62e0*/  ULEA UR57, UP1, UR32, UR46, 0x2 ;  /* 0x0000002e20397291 */ /* 0x000fe2000f8210ff */
[----:B------:R0:W5:Y:S01]  /*62f0*/  LDG.E.CONSTANT R45, desc[UR24][R10.64] ;  /* 0x000000180a2d7981 */ /* 0x000162000c1e9900 */
[----:B------:R-:W-:-:S02]  /*6300*/  UIADD3 UR31, UPT, UPT, UR33, UR52, URZ ;  /* 0x00000034211f7290 */ /* 0x000fc4000fffe0ff */
[----:B------:R-:W-:Y:S02]  /*6310*/  USHF.R.S32.HI UR53, URZ, 0x1f, UR38 ;  /* 0x0000001fff357899 */ /* 0x000fe40008011426 */
[----:B------:R-:W-:Y:S02]  /*6320*/  ULEA.HI.X UR32, UR32, UR47, UR31, 0x2, UP1 ;  /* 0x0000002f20207291 */ /* 0x000fe400088f141f */
[----:B------:R-:W-:Y:S02]  /*6330*/  UIMAD.WIDE.U32 UR38, UR38, UR50, UR6 ;  /* 0x00000032262672a5 */ /* 0x000fe4000f8e0006 */
[----:B------:R-:W-:Y:S01]  /*6340*/  UIMAD UR53, UR53, UR50, URZ ;  /* 0x00000032353572a4 */ /* 0x000fe2000f8e02ff */
[----:B------:R-:W-:Y:S01]  /*6350*/  IMAD.U32 R38, RZ, RZ, UR57 ;  /* 0x00000039ff267e24 */ /* 0x000fe2000f8e00ff */
[----:B------:R-:W-:Y:S01]  /*6360*/  ULEA UR55, UP3, UR38, UR46, 0x2 ;  /* 0x0000002e26377291 */ /* 0x000fe2000f8610ff */
[----:B------:R-:W-:Y:S01]  /*6370*/  IMAD.U32 R39, RZ, RZ, UR32 ;  /* 0x00000020ff277e24 */ /* 0x000fe2000f8e00ff */
[----:B------:R-:W-:-:S02]  /*6380*/  UIADD3 UR30, UPT, UPT, UR39, UR53, URZ ;  /* 0x00000035271e7290 */ /* 0x000fc4000fffe0ff */
[----:B------:R-:W-:Y:S02]  /*6390*/  UIADD3 UR40, UPT, UPT, UR23, 0x2, URZ ;  /* 0x0000000217287890 */ /* 0x000fe4000fffe0ff */
[----:B------:R-:W-:Y:S01]  /*63a0*/  ULEA.HI.X UR38, UR38, UR47, UR30, 0x2, UP3 ;  /* 0x0000002f26267291 */ /* 0x000fe200098f141e */
[----:B------:R1:W5:Y:S01]  /*63b0*/  LDG.E.CONSTANT R44, desc[UR24][R38.64] ;  /* 0x00000018262c7981 */ /* 0x000362000c1e9900 */
[----:B------:R-:W-:Y:S01]  /*63c0*/  USHF.R.S32.HI UR54, URZ, 0x1f, UR40 ;  /* 0x0000001fff367899 */ /* 0x000fe20008011428 */
[----:B------:R-:W-:Y:S01]  /*63d0*/  IMAD.U32 R32, RZ, RZ, UR55 ;  /* 0x00000037ff207e24 */ /* 0x000fe2000f8e00ff */
[----:B------:R-:W-:Y:S02]  /*63e0*/  UIADD3 UR26, UPT, UPT, UR23, 0x3, URZ ;  /* 0x00000003171a7890 */ /* 0x000fe4000fffe0ff */
[----:B------:R-:W-:Y:S01]  /*63f0*/  UIMAD.WIDE.U32 UR40, UR40, UR50, UR6 ;  /* 0x00000032282872a5 */ /* 0x000fe2000f8e0006 */
[----:B------:R-:W-:Y:S01]  /*6400*/  MOV R33, UR38 ;  /* 0x0000002600217c02 */ /* 0x000fe20008000f00 */
[----:B------:R-:W-:-:S02]  /*6410*/  UIMAD UR54, UR54, UR50, URZ ;  /* 0x00000032363672a4 */ /* 0x000fc4000f8e02ff */
[----:B------:R-:W-:Y:S02]  /*6420*/  USHF.R.S32.HI UR49, URZ, 0x1f, UR26 ;  /* 0x0000001fff317899 */ /* 0x000fe4000801141a */
[----:B------:R-:W-:Y:S01]  /*6430*/  ULEA UR33, UP0, UR40, UR46, 0x2 ;  /* 0x0000002e28217291 */ /* 0x000fe2000f8010ff */
[----:B------:R-:W5:Y:S01]  /*6440*/  LDG.E.CONSTANT R9, desc[UR24][R32.64] ;  /* 0x0000001820097981 */ /* 0x000f62000c1e9900 */
[----:B------:R-:W-:Y:S02]  /*6450*/  UIADD3 UR32, UPT, UPT, UR41, UR54, URZ ;  /* 0x0000003629207290 */ /* 0x000fe4000fffe0ff */
[----:B------:R-:W-:Y:S02]  /*6460*/  UIADD3 UR37, UPT, UPT, UR23, 0x6, URZ ;  /* 0x0000000617257890 */ /* 0x000fe4000fffe0ff */
[----:B------:R-:W-:Y:S02]  /*6470*/  UIADD3 UR28, UPT, UPT, UR23, 0x4, URZ ;  /* 0x00000004171c7890 */ /* 0x000fe4000fffe0ff */
[----:B------:R-:W-:-:S02]  /*6480*/  UIMAD.WIDE.U32 UR26, UR26, UR50, UR6 ;  /* 0x000000321a1a72a5 */ /* 0x000fc4000f8e0006 */
[----:B------:R-:W-:Y:S02]  /*6490*/  ULEA.HI.X UR40, UR40, UR47, UR32, 0x2, UP0 ;  /* 0x0000002f28287291 */ /* 0x000fe400080f1420 */
[----:B------:R-:W-:Y:S01]  /*64a0*/  UIMAD UR49, UR49, UR50, URZ ;  /* 0x00000032313172a4 */ /* 0x000fe2000f8e02ff */
[----:B0-----:R-:W-:Y:S01]  /*64b0*/  IMAD.U32 R10, RZ, RZ, UR33 ;  /* 0x00000021ff0a7e24 */ /* 0x001fe2000f8e00ff */
[----:B------:R-:W-:Y:S02]  /*64c0*/  USHF.R.S32.HI UR34, URZ, 0x1f, UR37 ;  /* 0x0000001fff227899 */ /* 0x000fe40008011425 */
[----:B------:R-:W-:Y:S02]  /*64d0*/  UIMAD.WIDE.U32 UR32, UR37, UR50, UR6 ;  /* 0x00000032252072a5 */ /* 0x000fe4000f8e0006 */
[----:B------:R-:W-:Y:S02]  /*64e0*/  USHF.R.S32.HI UR45, URZ, 0x1f, UR28 ;  /* 0x0000001fff2d7899 */ /* 0x000fe4000801141c */
[----:B------:R-:W-:-:S02]  /*64f0*/  ULEA UR37, UP0, UR26, UR46, 0x2 ;  /* 0x0000002e1a257291 */ /* 0x000fc4000f8010ff */
[----:B------:R-:W-:Y:S01]  /*6500*/  UIADD3 UR27, UPT, UPT, UR27, UR49, URZ ;  /* 0x000000311b1b7290 */ /* 0x000fe2000fffe0ff */
[----:B------:R-:W-:Y:S01]  /*6510*/  IMAD.U32 R11, RZ, RZ, UR40 ;  /* 0x00000028ff0b7e24 */ /* 0x000fe2000f8e00ff */
[----:B------:R-:W-:Y:S02]  /*6520*/  UIADD3 UR48, UPT, UPT, UR23, 0x5, URZ ;  /* 0x0000000517307890 */ /* 0x000fe4000fffe0ff */
[----:B------:R-:W-:Y:S02]  /*6530*/  UIMAD.WIDE.U32 UR28, UR28, UR50, UR6 ;  /* 0x000000321c1c72a5 */ /* 0x000fe4000f8e0006 */
[----:B------:R-:W-:Y:S01]  /*6540*/  UIMAD UR45, UR45, UR50, URZ ;  /* 0x000000322d2d72a4 */ /* 0x000fe2000f8e02ff */
[----:B------:R-:W5:Y:S01]  /*6550*/  LDG.E.CONSTANT R10, desc[UR24][R10.64] ;  /* 0x000000180a0a7981 */ /* 0x000f62000c1e9900 */
[----:B------:R-:W-:Y:S02]  /*6560*/  ULEA.HI.X UR27, UR26, UR47, UR27, 0x2, UP0 ;  /* 0x0000002f1a1b7291 */ /* 0x000fe400080f141b */
[----:B------:R-:W-:-:S02]  /*6570*/  USHF.R.S32.HI UR42, URZ, 0x1f, UR48 ;  /* 0x0000001fff2a7899 */ /* 0x000fc40008011430 */
[----:B------:R-:W-:Y:S02]  /*6580*/  ULEA UR35, UP0, UR28, UR46, 0x2 ;  /* 0x0000002e1c237291 */ /* 0x000fe4000f8010ff */
[----:B------:R-:W-:Y:S01]  /*6590*/  UIADD3 UR26, UPT, UPT, UR29, UR45, URZ ;  /* 0x0000002d1d1a7290 */ /* 0x000fe2000fffe0ff */
[----:B-1----:R-:W-:Y:S01]  /*65a0*/  IMAD.U32 R38, RZ, RZ, UR37 ;  /* 0x00000025ff267e24 */ /* 0x002fe2000f8e00ff */
[----:B------:R-:W-:Y:S01]  /*65b0*/  MOV R39, UR27 ;  /* 0x0000001b00277c02 */ /* 0x000fe20008000f00 */
[----:B------:R-:W-:Y:S02]  /*65c0*/  UIMAD.WIDE.U32 UR30, UR48, UR50, UR6 ;  /* 0x00000032301e72a5 */ /* 0x000fe4000f8e0006 */
[----:B------:R-:W-:Y:S02]  /*65d0*/  UIMAD UR42, UR42, UR50, URZ ;  /* 0x000000322a2a72a4 */ /* 0x000fe4000f8e02ff */
[----:B------:R-:W-:Y:S01]  /*65e0*/  ULEA.HI.X UR28, UR28, UR47, UR26, 0x2, UP0 ;  /* 0x0000002f1c1c7291 */ /* 0x000fe200080f141a */
[----:B------:R0:W5:Y:S01]  /*65f0*/  LDG.E.CONSTANT R11, desc[UR24][R38.64] ;  /* 0x00000018260b7981 */ /* 0x000162000c1e9900 */
[----:B------:R-:W-:-:S02]  /*6600*/  ULEA UR29, UP1, UR30, UR46, 0x2 ;  /* 0x0000002e1e1d7291 */ /* 0x000fc4000f8210ff */
[----:B------:R-:W-:Y:S02]  /*6610*/  UIADD3 UR26, UPT, UPT, UR31, UR42, URZ ;  /* 0x0000002a1f1a7290 */ /* 0x000fe4000fffe0ff */
[----:B------:R-:W-:Y:S02]  /*6620*/  UIMAD UR34, UR34, UR50, URZ ;  /* 0x00000032222272a4 */ /* 0x000fe4000f8e02ff */
[----:B------:R-:W-:Y:S02]  /*6630*/  ULEA.HI.X UR30, UR30, UR47, UR26, 0x2, UP1 ;  /* 0x0000002f1e1e7291 */ /* 0x000fe400088f141a */
[----:B------:R-:W-:Y:S02]  /*6640*/  ULEA UR27, UP0, UR32, UR46, 0x2 ;  /* 0x0000002e201b7291 */ /* 0x000fe4000f8010ff */
[----:B------:R-:W-:Y:S02]  /*6650*/  UIADD3 UR26, UPT, UPT, UR33, UR34, URZ ;  /* 0x00000022211a7290 */ /* 0x000fe4000fffe0ff */
[----:B------:R-:W-:-:S02]  /*6660*/  MOV R41, UR30 ;  /* 0x0000001e00297c02 */ /* 0x000fc40008000f00 */
[----:B------:R-:W-:Y:S02]  /*6670*/  ULEA.HI.X UR32, UR32, UR47, UR26, 0x2, UP0 ;  /* 0x0000002f20207291 */ /* 0x000fe400080f141a */
[----:B------:R-:W-:Y:S01]  /*6680*/  UIADD3 UR26, UPT, UPT, UR23, 0x8, URZ ;  /* 0x00000008171a7890 */ /* 0x000fe2000fffe0ff */
[----:B0-----:R-:W-:-:S03]  /*6690*/  IMAD.U32 R38, RZ, RZ, UR27 ;  /* 0x0000001bff267e24 */ /* 0x001fc6000f8e00ff */
[----:B------:R-:W-:Y:S01]  /*66a0*/  IMAD.U32 R39, RZ, RZ, UR32 ;  /* 0x00000020ff277e24 */ /* 0x000fe2000f8e00ff */
[----:B------:R-:W-:Y:S02]  /*66b0*/  USHF.R.S32.HI UR32, URZ, 0x1f, UR26 ;  /* 0x0000001fff207899 */ /* 0x000fe4000801141a */
[----:B------:R-:W-:Y:S02]  /*66c0*/  UIADD3 UR30, UPT, UPT, UR23, 0x9, URZ ;  /* 0x00000009171e7890 */ /* 0x000fe4000fffe0ff */
[----:B------:R-:W-:Y:S01]  /*66d0*/  UIMAD.WIDE.U32 UR26, UR26, UR50, UR6 ;  /* 0x000000321a1a72a5 */ /* 0x000fe2000f8e0006 */
[----:B------:R-:W5:Y:S01]  /*66e0*/  LDG.E.CONSTANT R38, desc[UR24][R38.64] ;  /* 0x0000001826267981 */ /* 0x000f62000c1e9900 */
[----:B------:R-:W-:-:S04]  /*66f0*/  UIMAD UR32, UR32, UR50, URZ ;  /* 0x00000032202072a4 */ /* 0x000fc8000f8e02ff */
[----:B------:R-:W-:Y:S01]  /*6700*/  UIADD3 UR27, UPT, UPT, UR27, UR32, URZ ;  /* 0x000000201b1b7290 */ /* 0x000fe2000fffe0ff */
[----:B--2---:R-:W0:Y:S08]  /*6710*/  F2F.F64.F32 R30, R40 ;  /* 0x00000028001e7310 */ /* 0x004e300000201800 */
[----:B---3--:R-:W1:Y:S01]  /*6720*/  F2F.F64.F32 R32, R37 ;  /* 0x0000002500207310 */ /* 0x008e620000201800 */
[----:B0-----:R-:W-:-:S08]  /*6730*/  DADD R30, R30, R42 ;  /* 0x000000001e1e7229 */ /* 0x001fd0000000002a */
[----:B-1----:R-:W-:Y:S02]  /*6740*/  DADD R32, R30, R32 ;  /* 0x000000001e207229 */ /* 0x002fe40000000020 */
[----:B----4-:R0:W1:Y:S01]  /*6750*/  F2F.F64.F32 R30, R36 ;  /* 0x00000024001e7310 */ /* 0x0100620000201800 */
[----:B------:R-:W-:Y:S02]  /*6760*/  IMAD.U32 R42, RZ, RZ, UR35 ;  /* 0x00000023ff2a7e24 */ /* 0x000fe4000f8e00ff */
[----:B------:R-:W-:Y:S01]  /*6770*/  IMAD.U32 R43, RZ, RZ, UR28 ;  /* 0x0000001cff2b7e24 */ /* 0x000fe2000f8e00ff */
[----:B------:R-:W-:Y:S01]  /*6780*/  UIADD3 UR28, UPT, UPT, UR23, 0x7, URZ ;  /* 0x00000007171c7890 */ /* 0x000fe2000fffe0ff */
[----:B------:R-:W-:-:S03]  /*6790*/  IMAD.U32 R40, RZ, RZ, UR29 ;  /* 0x0000001dff287e24 */ /* 0x000fc6000f8e00ff */
[----:B0-----:R-:W2:Y:S01]  /*67a0*/  LDG.E.CONSTANT R36, desc[UR24][R42.64] ;  /* 0x000000182a247981 */ /* 0x001ea2000c1e9900 */
[----:B------:R-:W-:Y:S02]  /*67b0*/  USHF.R.S32.HI UR31, URZ, 0x1f, UR28 ;  /* 0x0000001fff1f7899 */ /* 0x000fe4000801141c */
[----:B------:R-:W-:Y:S01]  /*67c0*/  UIMAD.WIDE.U32 UR28, UR28, UR50, UR6 ;  /* 0x000000321c1c72a5 */ /* 0x000fe2000f8e0006 */
[----:B------:R0:W3:Y:S01]  /*67d0*/  LDG.E.CONSTANT R37, desc[UR24][R40.64] ;  /* 0x0000001828257981 */ /* 0x0000e2000c1e9900 */
[----:B-1----:R-:W-:Y:S01]  /*67e0*/  DADD R30, R32, R30 ;  /* 0x00000000201e7229 */ /* 0x002fe2000000001e */
[----:B------:R-:W-:Y:S01]  /*67f0*/  UIMAD UR33, UR31, UR50, URZ ;  /* 0x000000321f2172a4 */ /* 0x000fe2000f8e02ff */
[----:B-----5:R-:W1:Y:S01]  /*6800*/  F2F.F64.F32 R32, R35 ;  /* 0x0000002300207310 */ /* 0x020e620000201800 */
[----:B------:R-:W-:Y:S02]  /*6810*/  ULEA UR34, UP0, UR28, UR46, 0x2 ;  /* 0x0000002e1c227291 */ /* 0x000fe4000f8010ff */
[----:B------:R-:W-:-:S04]  /*6820*/  UIADD3 UR29, UPT, UPT, UR29, UR33, URZ ;  /* 0x000000211d1d7290 */ /* 0x000fc8000fffe0ff */
[----:B------:R-:W-:Y:S02]  /*6830*/  ULEA.HI.X UR28, UR28, UR47, UR29, 0x2, UP0 ;  /* 0x0000002f1c1c7291 */ /* 0x000fe400080f141d */
[----:B------:R-:W-:Y:S02]  /*6840*/  USHF.R.S32.HI UR31, URZ, 0x1f, UR30 ;  /* 0x0000001fff1f7899 */ /* 0x000fe4000801141e */
[----:B------:R-:W-:Y:S01]  /*6850*/  ULEA UR29, UP0, UR26, UR46, 0x2 ;  /* 0x0000002e1a1d7291 */ /* 0x000fe2000f8010ff */
[----:B-1----:R-:W-:Y:S01]  /*6860*/  DADD R30, R30, R32 ;  /* 0x000000001e1e7229 */ /* 0x002fe20000000020 */
[----:B------:R-:W-:Y:S01]  /*6870*/  IMAD.U32 R32, RZ, RZ, UR34 ;  /* 0x00000022ff207e24 */ /* 0x000fe2000f8e00ff */
[----:B------:R-:W-:Y:S01]  /*6880*/  MOV R33, UR28 ;  /* 0x0000001c00217c02 */ /* 0x000fe20008000f00 */
[----:B------:R-:W-:Y:S02]  /*6890*/  UIMAD.WIDE.U32 UR6, UR30, UR50, UR6 ;  /* 0x000000321e0672a5 */ /* 0x000fe4000f8e0006 */
[----:B------:R-:W-:-:S02]  /*68a0*/  UIMAD UR31, UR31, UR50, URZ ;  /* 0x000000321f1f72a4 */ /* 0x000fc4000f8e02ff */
[----:B------:R-:W-:Y:S01]  /*68b0*/  ULEA.HI.X UR26, UR26, UR47, UR27, 0x2, UP0 ;  /* 0x0000002f1a1a7291 */ /* 0x000fe200080f141b */
[----:B------:R1:W4:Y:S01]  /*68c0*/  LDG.E.CONSTANT R39, desc[UR24][R32.64] ;  /* 0x0000001820277981 */ /* 0x000322000c1e9900 */
[----:B------:R-:W-:Y:S01]  /*68d0*/  ULEA UR27, UP0, UR6, UR46, 0x2 ;  /* 0x0000002e061b7291 */ /* 0x000fe2000f8010ff */
[----:B0-----:R-:W-:Y:S01]  /*68e0*/  IMAD.U32 R40, RZ, RZ, UR29 ;  /* 0x0000001dff287e24 */ /* 0x001fe2000f8e00ff */
[----:B------:R-:W-:Y:S02]  /*68f0*/  UIADD3 UR7, UPT, UPT, UR7, UR31, URZ ;  /* 0x0000001f07077290 */ /* 0x000fe4000fffe0ff */
[----:B------:R-:W-:Y:S02]  /*6900*/  IMAD.U32 R41, RZ, RZ, UR26 ;  /* 0x0000001aff297e24 */ /* 0x000fe4000f8e00ff */
[----:B------:R-:W-:-:S03]  /*6910*/  ULEA.HI.X UR6, UR6, UR47, UR7, 0x2, UP0 ;  /* 0x0000002f06067291 */ /* 0x000fc600080f1407 */
[----:B------:R-:W5:Y:S01]  /*6920*/  LDG.E.CONSTANT R40, desc[UR24][R40.64] ;  /* 0x0000001828287981 */ /* 0x000f62000c1e9900 */
[----:B------:R-:W-:Y:S02]  /*6930*/  IMAD.U32 R42, RZ, RZ, UR27 ;  /* 0x0000001bff2a7e24 */ /* 0x000fe4000f8e00ff */
[----:B------:R-:W-:-:S05]  /*6940*/  MOV R43, UR6 ;  /* 0x00000006002b7c02 */ /* 0x000fca0008000f00 */
[----:B------:R2:W5:Y:S01]  /*6950*/  LDG.E.CONSTANT R41, desc[UR24][R42.64] ;  /* 0x000000182a297981 */ /* 0x000562000c1e9900 */
[----:B-1----:R-:W0:Y:S02]  /*6960*/  F2F.F64.F32 R32, R45 ;  /* 0x0000002d00207310 */ /* 0x002e240000201800 */
[----:B0-----:R-:W-:-:S06]  /*6970*/  DADD R30, R30, R32 ;  /* 0x000000001e1e7229 */ /* 0x001fcc0000000020 */
[----:B------:R-:W0:Y:S08]  /*6980*/  F2F.F64.F32 R32, R44 ;  /* 0x0000002c00207310 */ /* 0x000e300000201800 */
[----:B------:R-:W1:Y:S01]  /*6990*/  F2F.F64.F32 R34, R34 ;  /* 0x0000002200227310 */ /* 0x000e620000201800 */
[----:B0-----:R-:W-:-:S07]  /*69a0*/  DADD R30, R30, R32 ;  /* 0x000000001e1e7229 */ /* 0x001fce0000000020 */
[----:B------:R-:W0:Y:S01]  /*69b0*/  F2F.F64.F32 R32, R9 ;  /* 0x0000000900207310 */ /* 0x000e220000201800 */
[----:B-1----:R-:W-:-:S07]  /*69c0*/  DADD R30, R30, R34 ;  /* 0x000000001e1e7229 */ /* 0x002fce0000000022 */
[----:B------:R-:W1:Y:S01]  /*69d0*/  F2F.F64.F32 R34, R10 ;  /* 0x0000000a00227310 */ /* 0x000e620000201800 */
[----:B0-----:R-:W-:-:S07]  /*69e0*/  DADD R30, R30, R32 ;  /* 0x000000001e1e7229 */ /* 0x001fce0000000020 */
[----:B------:R-:W0:Y:S01]  /*69f0*/  F2F.F64.F32 R32, R11 ;  /* 0x0000000b00207310 */ /* 0x000e220000201800 */
[----:B-1----:R-:W-:-:S08]  /*6a00*/  DADD R30, R30, R34 ;  /* 0x000000001e1e7229 */ /* 0x002fd00000000022 */
[----:B0-----:R-:W-:Y:S01]  /*6a10*/  DADD R30, R30, R32 ;  /* 0x000000001e1e7229 */ /* 0x001fe20000000020 */
[----:B------:R-:W-:Y:S01]  /*6a20*/  F2F.F64.F32 R34, R38 ;  /* 0x0000002600227310 */ /* 0x000fe20000201800 */
[----:B------:R-:W-:-:S04]  /*6a30*/  UIADD3 UR36, UPT, UPT, UR36, 0x10, URZ ;  /* 0x0000001024247890 */ /* 0x000fc8000fffe0ff */
[----:B------:R-:W-:Y:S02]  /*6a40*/  UISETP.NE.AND UP0, UPT, UR36, URZ, UPT ;  /* 0x000000ff2400728c */ /* 0x000fe4000bf05270 */
[----:B------:R-:W-:Y:S01]  /*6a50*/  UIADD3 UR23, UPT, UPT, UR23, 0x10, URZ ;  /* 0x0000001017177890 */ /* 0x000fe2000fffe0ff */
[----:B--2---:R-:W0:Y:S08]  /*6a60*/  F2F.F64.F32 R42, R36 ;  /* 0x00000024002a7310 */ /* 0x004e300000201800 */
[----:B---3--:R-:W1:Y:S01]  /*6a70*/  F2F.F64.F32 R32, R37 ;  /* 0x0000002500207310 */ /* 0x008e620000201800 */
[----:B0-----:R-:W-:-:S08]  /*6a80*/  DADD R30, R30, R42 ;  /* 0x000000001e1e7229 */ /* 0x001fd0000000002a */
[----:B-1----:R-:W-:Y:S01]  /*6a90*/  DADD R30, R30, R32 ;  /* 0x000000001e1e7229 */ /* 0x002fe20000000020 */
[----:B----4-:R-:W0:Y:S07]  /*6aa0*/  F2F.F64.F32 R32, R39 ;  /* 0x0000002700207310 */ /* 0x010e2e0000201800 */
[----:B------:R-:W-:Y:S02]  /*6ab0*/  DADD R34, R30, R34 ;  /* 0x000000001e227229 */ /* 0x000fe40000000022 */
[----:B-----5:R-:W1:Y:S06]  /*6ac0*/  F2F.F64.F32 R30, R40 ;  /* 0x00000028001e7310 */ /* 0x020e6c0000201800 */
[----:B0-----:R-:W-:-:S02]  /*6ad0*/  DADD R32, R34, R32 ;  /* 0x0000000022207229 */ /* 0x001fc40000000020 */
[----:B------:R-:W0:Y:S06]  /*6ae0*/  F2F.F64.F32 R42, R41 ;  /* 0x00000029002a7310 */ /* 0x000e2c0000201800 */
[----:B-1----:R-:W-:-:S08]  /*6af0*/  DADD R30, R32, R30 ;  /* 0x00000000201e7229 */ /* 0x002fd0000000001e */
[----:B0-----:R-:W-:Y:S01]  /*6b00*/  DADD R42, R30, R42 ;  /* 0x000000001e2a7229 */ /* 0x001fe2000000002a */
[----:B------:R-:W-:Y:S10]  /*6b10*/  BRA.U UP0, `(.L_x_45) ;  /* 0xfffffff100ec7547 */ /* 0x000ff4000b83ffff */
[----:B------:R-:W-:-:S12]  /*6b20*/  UIADD3 UR23, UPT, UPT, UR23, -0x6, URZ ;  /* 0xfffffffa17177890 */ /* 0x000fd8000fffe0ff */
.L_x_44:
[----:B------:R-:W-:-:S09]  /*6b30*/  ULOP3.LUT UP0, URZ, UR22, 0xf, URZ, 0xc0, !UPT ;  /* 0x0000000f16ff7892 */ /* 0x000fd2000f80c0ff */
[----:B------:R-:W-:Y:S05]  /*6b40*/  BRA.U !UP0, `(.L_x_46) ;  /* 0x0000000d08547547 */ /* 0x000fea000b800000 */
[----:B------:R-:W0:Y:S01]  /*6b50*/  LDC.U16 R10, c[0x0][0x3b0] ;  /* 0x0000ec00ff0a7b82 */ /* 0x000e220000000400 */
[----:B------:R-:W-:Y:S01]  /*6b60*/  IMAD.IADD R9, R6, 0x1, R3 ;  /* 0x0000000106097824 */ /* 0x000fe200078e0203 */
[----:B------:R-:W-:-:S03]  /*6b70*/  LOP3.LUT R11, RZ, UR11, RZ, 0x33, !PT ;  /* 0x0000000bff0b7c12 */ /* 0x000fc6000f8e33ff */
[----:B------:R-:W-:Y:S02]  /*6b80*/  IMAD.MOV R30, RZ, RZ, -R9 ;  /* 0x000000ffff1e7224 */ /* 0x000fe400078e0a09 */
[----:B0-----:R-:W-:-:S03]  /*6b90*/  IMAD R9, R10, 0x2, R11 ;  /* 0x000000020a097824 */ /* 0x001fc600078e020b */
[----:B------:R-:W-:-:S04]  /*6ba0*/  PRMT R10, R30, 0x7710, RZ ;  /* 0x000077101e0a7816 */ /* 0x000fc800000000ff */
[----:B------:R-:W-:-:S04]  /*6bb0*/  IADD3 R9, PT, PT, R9, UR20, R10 ;  /* 0x0000001409097c10 */ /* 0x000fc8000fffe00a */
[----:B------:R-:W-:-:S04]  /*6bc0*/  LOP3.LUT R9, R9, 0xf, RZ, 0xc0, !PT ;  /* 0x0000000f09097812 */ /* 0x000fc800078ec0ff */
[C---:B------:R-:W-:Y:S02]  /*6bd0*/  IADD3 R10, PT, PT, R9.reuse, -0x1, RZ ;  /* 0xffffffff090a7810 */ /* 0x040fe40007ffe0ff */
[----:B------:R-:W-:Y:S02]  /*6be0*/  LOP3.LUT P1, RZ, R9, 0x7, RZ, 0xc0, !PT ;  /* 0x0000000709ff7812 */ /* 0x000fe4000782c0ff */
[----:B------:R-:W-:-:S13]  /*6bf0*/  ISETP.GE.U32.AND P0, PT, R10, 0x7, PT ;  /* 0x000000070a00780c */ /* 0x000fda0003f06070 */
[----:B------:R-:W-:Y:S05]  /*6c00*/  @!P0 BRA `(.L_x_47) ;  /* 0x0000000400908947 */ /* 0x000fea0003800000 */
[----:B------:R-:W0:Y:S01]  /*6c10*/  LDCU UR42, c[0x0][0x3a0] ;  /* 0x00007400ff2a77ac */ /* 0x000e220008000800 */
[----:B------:R-:W1:Y:S01]  /*6c20*/  LDCU.64 UR26, c[0x0][0x390] ;  /* 0x00007200ff1a77ac */ /* 0x000e620008000a00 */
[----:B------:R-:W-:Y:S02]  /*6c30*/  USHF.R.S32.HI UR31, URZ, 0x1f, UR23 ;  /* 0x0000001fff1f7899 */ /* 0x000fe40008011417 */
[----:B------:R-:W-:Y:S02]  /*6c40*/  UIADD3 UR30, UPT, UPT, UR23, 0x1, URZ ;  /* 0x00000001171e7890 */ /* 0x000fe4000fffe0ff */
[----:B------:R-:W-:Y:S02]  /*6c50*/  UIADD3 UR32, UPT, UPT, UR23, 0x2, URZ ;  /* 0x0000000217207890 */ /* 0x000fe4000fffe0ff */
[----:B------:R-:W-:Y:S02]  /*6c60*/  UIADD3 UR34, UPT, UPT, UR23, 0x3, URZ ;  /* 0x0000000317227890 */ /* 0x000fe4000fffe0ff */
[----:B------:R-:W-:-:S02]  /*6c70*/  UIADD3 UR36, UPT, UPT, UR23, 0x4, URZ ;  /* 0x0000000417247890 */ /* 0x000fc4000fffe0ff */
[----:B------:R-:W-:Y:S02]  /*6c80*/  UIADD3 UR38, UPT, UPT, UR23, 0x5, URZ ;  /* 0x0000000517267890 */ /* 0x000fe4000fffe0ff */
[----:B------:R-:W-:Y:S01]  /*6c90*/  UIADD3 UR40, UPT, UPT, UR23, 0x6, URZ ;  /* 0x0000000617287890 */ /* 0x000fe2000fffe0ff */
[----:B------:R-:W-:Y:S01]  /*6ca0*/  UMOV UR6, UR10 ;  /* 0x0000000a00067c82 */ /* 0x000fe20008000000 */
[----:B------:R-:W-:Y:S01]  /*6cb0*/  UMOV UR7, URZ ;  /* 0x000000ff00077c82 */ /* 0x000fe20008000000 */
[----:B------:R-:W-:Y:S02]  /*6cc0*/  UIADD3 UR47, UPT, UPT, UR23, 0x7, URZ ;  /* 0x00000007172f7890 */ /* 0x000fe4000fffe0ff */
[----:B0-----:R-:W-:Y:S02]  /*6cd0*/  UIMAD.WIDE.U32 UR28, UR23, UR42, UR6 ;  /* 0x0000002a171c72a5 */ /* 0x001fe4000f8e0006 */
[----:B------:R-:W-:Y:S02]  /*6ce0*/  UIMAD UR53, UR31, UR42, URZ ;  /* 0x0000002a1f3572a4 */ /* 0x000fe4000f8e02ff */
[----:B------:R-:W-:-:S02]  /*6cf0*/  USHF.R.S32.HI UR48, URZ, 0x1f, UR30 ;  /* 0x0000001fff307899 */ /* 0x000fc4000801141e */
[----:B------:R-:W-:Y:S02]  /*6d00*/  USHF.R.S32.HI UR49, URZ, 0x1f, UR32 ;  /* 0x0000001fff317899 */ /* 0x000fe40008011420 */
[----:B------:R-:W-:Y:S02]  /*6d10*/  USHF.R.S32.HI UR50, URZ, 0x1f, UR34 ;  /* 0x0000001fff327899 */ /* 0x000fe40008011422 */
[----:B------:R-:W-:Y:S02]  /*6d20*/  USHF.R.S32.HI UR51, URZ, 0x1f, UR36 ;  /* 0x0000001fff337899 */ /* 0x000fe40008011424 */
[----:B------:R-:W-:Y:S02]  /*6d30*/  USHF.R.S32.HI UR52, URZ, 0x1f, UR38 ;  /* 0x0000001fff347899 */ /* 0x000fe40008011426 */
[----:B------:R-:W-:Y:S02]  /*6d40*/  USHF.R.S32.HI UR46, URZ, 0x1f, UR40 ;  /* 0x0000001fff2e7899 */ /* 0x000fe40008011428 */
[----:B------:R-:W-:-:S02]  /*6d50*/  UIMAD.WIDE.U32 UR30, UR30, UR42, UR6 ;  /* 0x0000002a1e1e72a5 */ /* 0x000fc4000f8e0006 */
[----:B------:R-:W-:Y:S02]  /*6d60*/  UIMAD.WIDE.U32 UR32, UR32, UR42, UR6 ;  /* 0x0000002a202072a5 */ /* 0x000fe4000f8e0006 */
[----:B------:R-:W-:Y:S02]  /*6d70*/  UIMAD.WIDE.U32 UR34, UR34, UR42, UR6 ;  /* 0x0000002a222272a5 */ /* 0x000fe4000f8e0006 */
[----:B------:R-:W-:Y:S02]  /*6d80*/  UIMAD.WIDE.U32 UR36, UR36, UR42, UR6 ;  /* 0x0000002a242472a5 */ /* 0x000fe4000f8e0006 */
[----:B------:R-:W-:Y:S02]  /*6d90*/  UIMAD.WIDE.U32 UR38, UR38, UR42, UR6 ;  /* 0x0000002a262672a5 */ /* 0x000fe4000f8e0006 */
[----:B------:R-:W-:Y:S02]  /*6da0*/  UIMAD.WIDE.U32 UR40, UR40, UR42, UR6 ;  /* 0x0000002a282872a5 */ /* 0x000fe4000f8e0006 */
[----:B------:R-:W-:-:S02]  /*6db0*/  USHF.R.S32.HI UR45, URZ, 0x1f, UR47 ;  /* 0x0000001fff2d7899 */ /* 0x000fc4000801142f */
[----:B------:R-:W-:Y:S02]  /*6dc0*/  UIMAD.WIDE.U32 UR6, UR47, UR42, UR6 ;  /* 0x0000002a2f0672a5 */ /* 0x000fe4000f8e0006 */
[----:B------:R-:W-:Y:S02]  /*6dd0*/  UIADD3 UR29, UPT, UPT, UR29, UR53, URZ ;  /* 0x000000351d1d7290 */ /* 0x000fe4000fffe0ff */
[----:B-1----:R-:W-:Y:S02]  /*6de0*/  ULEA UR47, UP0, UR28, UR26, 0x2 ;  /* 0x0000001a1c2f7291 */ /* 0x002fe4000f8010ff */
[----:B------:R-:W-:Y:S02]  /*6df0*/  UIMAD UR48, UR48, UR42, URZ ;  /* 0x0000002a303072a4 */ /* 0x000fe4000f8e02ff */
[----:B------:R-:W-:Y:S02]  /*6e00*/  ULEA.HI.X UR29, UR28, UR27, UR29, 0x2, UP0 ;  /* 0x0000001b1c1d7291 */ /* 0x000fe400080f141d */
[----:B------:R-:W-:Y:S01]  /*6e10*/  ULEA UR53, UP0, UR30, UR26, 0x2 ;  /* 0x0000001a1e357291 */ /* 0x000fe2000f8010ff */
[----:B------:R-:W-:Y:S01]  /*6e20*/  IMAD.U32 R10, RZ, RZ, UR47 ;  /* 0x0000002fff0a7e24 */ /* 0x000fe2000f8e00ff */
[----:B------:R-:W-:-:S02]  /*6e30*/  UIADD3 UR28, UPT, UPT, UR31, UR48, URZ ;  /* 0x000000301f1c7290 */ /* 0x000fc4000fffe0ff */
[----:B------:R-:W-:Y:S01]  /*6e40*/  IMAD.U32 R11, RZ, RZ, UR29 ;  /* 0x0000001dff0b7e24 */ /* 0x000fe2000f8e00ff */
[----:B------:R-:W-:Y:S02]  /*6e50*/  UIMAD UR49, UR49, UR42, URZ ;  /* 0x0000002a313172a4 */ /* 0x000fe4000f8e02ff */
[----:B------:R-:W-:Y:S02]  /*6e60*/  ULEA.HI.X UR30, UR30, UR27, UR28, 0x2, UP0 ;  /* 0x0000001b1e1e7291 */ /* 0x000fe400080f141c */
[----:B------:R0:W2:Y:S01]  /*6e70*/  LDG.E.CONSTANT R35, desc[UR24][R10.64] ;  /* 0x000000180a237981 */ /* 0x0000a2000c1e9900 */
[----:B------:R-:W-:Y:S02]  /*6e80*/  ULEA UR47, UP1, UR32, UR26, 0x2 ;  /* 0x0000001a202f7291 */ /* 0x000fe4000f8210ff */
[----:B------:R-:W-:Y:S01]  /*6e90*/  UIADD3 UR29, UPT, UPT, UR33, UR49, URZ ;  /* 0x00000031211d7290 */ /* 0x000fe2000fffe0ff */
[----:B------:R-:W-:Y:S01]  /*6ea0*/  IMAD.U32 R32, RZ, RZ, UR53 ;  /* 0x00000035ff207e24 */ /* 0x000fe2000f8e00ff */
[----:B------:R-:W-:Y:S01]  /*6eb0*/  MOV R33, UR30 ;  /* 0x0000001e00217c02 */ /* 0x000fe20008000f00 */
[----:B------:R-:W-:-:S02]  /*6ec0*/  UIMAD UR50, UR50, UR42, URZ ;  /* 0x0000002a323272a4 */ /* 0x000fc4000f8e02ff */
[----:B------:R-:W-:Y:S02]  /*6ed0*/  ULEA.HI.X UR32, UR32, UR27, UR29, 0x2, UP1 ;  /* 0x0000001b20207291 */ /* 0x000fe400088f141d */
[----:B------:R-:W3:Y:S01]  /*6ee0*/  LDG.E.CONSTANT R45, desc[UR24][R32.64] ;  /* 0x00000018202d7981 */ /* 0x000ee2000c1e9900 */
[----:B------:R-:W-:Y:S02]  /*6ef0*/  ULEA UR31, UP0, UR34, UR26, 0x2 ;  /* 0x0000001a221f7291 */ /* 0x000fe4000f8010ff */
[----:B------:R-:W-:Y:S01]  /*6f00*/  UIADD3 UR28, UPT, UPT, UR35, UR50, URZ ;  /* 0x00000032231c7290 */ /* 0x000fe2000fffe0ff */
[----:B------:R-:W-:Y:S01]  /*6f10*/  IMAD.U32 R38, RZ, RZ, UR47 ;  /* 0x0000002fff267e24 */ /* 0x000fe2000f8e00ff */
[----:B------:R-:W-:Y:S01]  /*6f20*/  UIMAD UR51, UR51, UR42, URZ ;  /* 0x0000002a333372a4 */ /* 0x000fe2000f8e02ff */
[----:B------:R-:W-:Y:S01]  /*6f30*/  IMAD.U32 R39, RZ, RZ, UR32 ;  /* 0x00000020ff277e24 */ /* 0x000fe2000f8e00ff */
[----:B------:R-:W-:Y:S01]  /*6f40*/  ULEA.HI.X UR34, UR34, UR27, UR28, 0x2, UP0 ;  /* 0x0000001b22227291 */ /* 0x000fe200080f141c */
[----:B------:R-:W-:Y:S01]  /*6f50*/  IMAD.U32 R30, RZ, RZ, UR31 ;  /* 0x0000001fff1e7e24 */ /* 0x000fe2000f8e00ff */
[----:B------:R-:W-:-:S02]  /*6f60*/  ULEA UR29, UP1, UR36, UR26, 0x2 ;  /* 0x0000001a241d7291 */ /* 0x000fc4000f8210ff */
[----:B------:R1:W4:Y:S01]  /*6f70*/  LDG.E.CONSTANT R44, desc[UR24][R38.64] ;  /* 0x00000018262c7981 */ /* 0x000322000c1e9900 */
[----:B------:R-:W-:Y:S01]  /*6f80*/  UIADD3 UR28, UPT, UPT, UR37, UR51, URZ ;  /* 0x00000033251c7290 */ /* 0x000fe2000fffe0ff */
[----:B------:R-:W-:Y:S01]  /*6f90*/  MOV R31, UR34 ;  /* 0x00000022001f7c02 */ /* 0x000fe20008000f00 */
[----:B------:R-:W-:Y:S02]  /*6fa0*/  UIMAD UR52, UR52, UR42, URZ ;  /* 0x0000002a343472a4 */ /* 0x000fe4000f8e02ff */
[----:B------:R-:W-:Y:S02]  /*6fb0*/  ULEA.HI.X UR36, UR36, UR27, UR28, 0x2, UP1 ;  /* 0x0000001b24247291 */ /* 0x000fe400088f141c */
[----:B------:R3:W5:Y:S01]  /*6fc0*/  LDG.E.CONSTANT R34, desc[UR24][R30.64] ;  /* 0x000000181e227981 */ /* 0x000762000c1e9900 */
[----:B------:R-:W-:Y:S02]  /*6fd0*/  ULEA UR30, UP0, UR38, UR26, 0x2 ;  /* 0x0000001a261e7291 */ /* 0x000fe4000f8010ff */
[----:B------:R-:W-:Y:S01]  /*6fe0*/  UIADD3 UR28, UPT, UPT, UR39, UR52, URZ ;  /* 0x00000034271c7290 */ /* 0x000fe2000fffe0ff */
[----:B------:R-:W-:-:S02]  /*6ff0*/  IMAD.U32 R36, RZ, RZ, UR29 ;  /* 0x0000001dff247e24 */ /* 0x000fc4000f8e00ff */
[----:B------:R-:W-:Y:S01]  /*7000*/  IMAD.U32 R37, RZ, RZ, UR36 ;  /* 0x00000024ff257e24 */ /* 0x000fe2000f8e00ff */
[----:B------:R-:W-:Y:S02]  /*7010*/  ULEA.HI.X UR38, UR38, UR27, UR28, 0x2, UP0 ;  /* 0x0000001b26267291 */ /* 0x000fe400080f141c */
[----:B------:R-:W-:Y:S02]  /*7020*/  UIMAD UR46, UR46, UR42, URZ ;  /* 0x0000002a2e2e72a4 */ /* 0x000fe4000f8e02ff */
[----:B------:R-:W5:Y:S01]  /*7030*/  LDG.E.CONSTANT R36, desc[UR24][R36.64] ;  /* 0x0000001824247981 */ /* 0x000f62000c1e9900 */
[----:B------:R-:W-:Y:S01]  /*7040*/  ULEA UR29, UP0, UR40, UR26, 0x2 ;  /* 0x0000001a281d7291 */ /* 0x000fe2000f8010ff */
[----:B0-----:R-:W-:Y:S01]  /*7050*/  MOV R11, UR38 ;  /* 0x00000026000b7c02 */ /* 0x001fe20008000f00 */
[----:B------:R-:W-:Y:S01]  /*7060*/  UIADD3 UR28, UPT, UPT, UR41, UR46, URZ ;  /* 0x0000002e291c7290 */ /* 0x000fe2000fffe0ff */
[----:B------:R-:W-:Y:S01]  /*7070*/  IMAD.U32 R10, RZ, RZ, UR30 ;  /* 0x0000001eff0a7e24 */ /* 0x000fe2000f8e00ff */
[----:B------:R-:W-:-:S02]  /*7080*/  UIMAD UR45, UR45, UR42, URZ ;  /* 0x0000002a2d2d72a4 */ /* 0x000fc4000f8e02ff */
[----:B------:R-:W-:Y:S02]  /*7090*/  ULEA.HI.X UR40, UR40, UR27, UR28, 0x2, UP0 ;  /* 0x0000001b28287291 */ /* 0x000fe400080f141c */
[----:B------:R-:W5:Y:S01]  /*70a0*/  LDG.E.CONSTANT R11, desc[UR24][R10.64] ;  /* 0x000000180a0b7981 */ /* 0x000f62000c1e9900 */
[----:B------:R-:W-:Y:S02]  /*70b0*/  ULEA UR26, UP0, UR6, UR26, 0x2 ;  /* 0x0000001a061a7291 */ /* 0x000fe4000f8010ff */
[----:B------:R-:W-:Y:S01]  /*70c0*/  UIADD3 UR7, UPT, UPT, UR7, UR45, URZ ;  /* 0x0000002d07077290 */ /* 0x000fe2000fffe0ff */
[----:B------:R-:W-:Y:S02]  /*70d0*/  IMAD.U32 R40, RZ, RZ, UR29 ;  /* 0x0000001dff287e24 */ /* 0x000fe4000f8e00ff */
[----:B------:R-:W-:Y:S01]  /*70e0*/  IMAD.U32 R41, RZ, RZ, UR40 ;  /* 0x00000028ff297e24 */ /* 0x000fe2000f8e00ff */
[----:B------:R-:W-:Y:S01]  /*70f0*/  ULEA.HI.X UR6, UR6, UR27, UR7, 0x2, UP0 ;  /* 0x0000001b06067291 */ /* 0x000fe200080f1407 */
[----:B-1----:R-:W-:-:S03]  /*7100*/  IMAD.U32 R38, RZ, RZ, UR26 ;  /* 0x0000001aff267e24 */ /* 0x002fc6000f8e00ff */
[----:B------:R-:W5:Y:S02]  /*7110*/  LDG.E.CONSTANT R10, desc[UR24][R40.64] ;  /* 0x00000018280a7981 */ /* 0x000f64000c1e9900 */
[----:B------:R-:W-:-:S05]  /*7120*/  MOV R39, UR6 ;  /* 0x0000000600277c02 */ /* 0x000fca0008000f00 */
[----:B------:R0:W5:Y:S01]  /*7130*/  LDG.E.CONSTANT R9, desc[UR24][R38.64] ;  /* 0x0000001826097981 */ /* 0x000162000c1e9900 */
[----:B------:R-:W-:Y:S01]  /*7140*/  UIADD3 UR23, UPT, UPT, UR23, 0x8, URZ ;  /* 0x0000000817177890 */ /* 0x000fe2000fffe0ff */
[----:B--2---:R-:W1:Y:S08]  /*7150*/  F2F.F64.F32 R32, R35 ;  /* 0x0000002300207310 */ /* 0x004e700000201800 */
[----:B---3--:R-:W2:Y:S01]  /*7160*/  F2F.F64.F32 R30, R45 ;  /* 0x0000002d001e7310 */ /* 0x008ea20000201800 */
[----:B-1----:R-:W-:-:S07]  /*7170*/  DADD R42, R42, R32 ;  /* 0x000000002a2a7229 */ /* 0x002fce0000000020 */
[----:B----4-:R-:W1:Y:S01]  /*7180*/  F2F.F64.F32 R32, R44 ;  /* 0x0000002c00207310 */ /* 0x010e620000201800 */
[----:B--2---:R-:W-:-:S07]  /*7190*/  DADD R30, R42, R30 ;  /* 0x000000002a1e7229 */ /* 0x004fce000000001e */
[----:B-----5:R-:W2:Y:S01]  /*71a0*/  F2F.F64.F32 R34, R34 ;  /* 0x0000002200227310 */ /* 0x020ea20000201800 */
[----:B-1----:R-:W-:-:S07]  /*71b0*/  DADD R30, R30, R32 ;  /* 0x000000001e1e7229 */ /* 0x002fce0000000020 */
[----:B------:R-:W0:Y:S01]  /*71c0*/  F2F.F64.F32 R36, R36 ;  /* 0x0000002400247310 */ /* 0x000e220000201800 */
[----:B--2---:R-:W-:-:S07]  /*71d0*/  DADD R30, R30, R34 ;  /* 0x000000001e1e7229 */ /* 0x004fce0000000022 */
[----:B------:R-:W1:Y:S01]  /*71e0*/  F2F.F64.F32 R32, R11 ;  /* 0x0000000b00207310 */ /* 0x000e620000201800 */
[----:B0-----:R-:W-:-:S07]  /*71f0*/  DADD R38, R30, R36 ;  /* 0x000000001e267229 */ /* 0x001fce0000000024 */
[----:B------:R-:W0:Y:S01]  /*7200*/  F2F.F64.F32 R30, R10 ;  /* 0x0000000a001e7310 */ /* 0x000e220000201800 */
[----:B-1----:R-:W-:-:S07]  /*7210*/  DADD R32, R38, R32 ;  /* 0x0000000026207229 */ /* 0x002fce0000000020 */
[----:B------:R-:W1:Y:S01]  /*7220*/  F2F.F64.F32 R42, R9 ;  /* 0x00000009002a7310 */ /* 0x000e620000201800 */
[----:B0-----:R-:W-:-:S08]  /*7230*/  DADD R30, R32, R30 ;  /* 0x00000000201e7229 */ /* 0x001fd0000000001e */
[----:B-1----:R-:W-:-:S11]  /*7240*/  DADD R42, R30, R42 ;  /* 0x000000001e2a7229 */ /* 0x002fd6000000002a */
.L_x_47:
[----:B------:R-:W-:Y:S05]  /*7250*/  @!P1 BRA `(.L_x_46) ;  /* 0x0000000400909947 */ /* 0x000fea0003800000 */
[C---:B------:R-:W-:Y:S01]  /*7260*/  VIADD R10, R8.reuse, 0xffffffff ;  /* 0xffffffff080a7836 */ /* 0x040fe20000000000 */
[----:B------:R-:W-:-:S04]  /*7270*/  LOP3.LUT R9, R8, 0x3, RZ, 0xc0, !PT ;  /* 0x0000000308097812 */ /* 0x000fc800078ec0ff */
[----:B------:R-:W-:Y:S02]  /*7280*/  ISETP.GE.U32.AND P0, PT, R10, 0x3, PT ;  /* 0x000000030a00780c */ /* 0x000fe40003f06070 */
[----:B------:R-:W-:-:S11]  /*7290*/  ISETP.NE.AND P1, PT, R9, RZ, PT ;  /* 0x000000ff0900720c */ /* 0x000fd60003f25270 */
[----:B------:R-:W-:Y:S05]  /*72a0*/  @!P0 BRA `(.L_x_48) ;  /* 0x0000000000d08947 */ /* 0x000fea0003800000 */
[----:B------:R-:W0:Y:S01]  /*72b0*/  LDCU UR34, c[0x0][0x3a0] ;  /* 0x00007400ff2277ac */ /* 0x000e220008000800 */
[----:B------:R-:W1:Y:S01]  /*72c0*/  LDCU.64 UR26, c[0x0][0x390] ;  /* 0x00007200ff1a77ac */ /* 0x000e620008000a00 */
[----:B------:R-:W-:Y:S01]  /*72d0*/  USHF.R.S32.HI UR28, URZ, 0x1f, UR23 ;  /* 0x0000001fff1c7899 */ /* 0x000fe20008011417 */
[----:B------:R-:W-:Y:S01]  /*72e0*/  UMOV UR6, UR10 ;  /* 0x0000000a00067c82 */ /* 0x000fe20008000000 */
[----:B------:R-:W-:Y:S01]  /*72f0*/  UMOV UR7, URZ ;  /* 0x000000ff00077c82 */ /* 0x000fe20008000000 */
[----:B------:R-:W-:Y:S02]  /*7300*/  UIADD3 UR30, UPT, UPT, UR23, 0x1, URZ ;  /* 0x00000001171e7890 */ /* 0x000fe4000fffe0ff */
[----:B------:R-:W-:Y:S02]  /*7310*/  UIADD3 UR29, UPT, UPT, UR23, 0x2, URZ ;  /* 0x00000002171d7890 */ /* 0x000fe4000fffe0ff */
[----:B------:R-:W-:Y:S02]  /*7320*/  USHF.R.S32.HI UR36, URZ, 0x1f, UR30 ;  /* 0x0000001fff247899 */ /* 0x000fe4000801141e */
[----:B0-----:R-:W-:-:S02]  /*7330*/  UIMAD.WIDE.U32 UR32, UR23, UR34, UR6 ;  /* 0x00000022172072a5 */ /* 0x001fc4000f8e0006 */
[----:B------:R-:W-:Y:S02]  /*7340*/  UIMAD UR35, UR28, UR34, URZ ;  /* 0x000000221c2372a4 */ /* 0x000fe4000f8e02ff */
[----:B-1----:R-:W-:Y:S02]  /*7350*/  ULEA UR39, UP0, UR32, UR26, 0x2 ;  /* 0x0000001a20277291 */ /* 0x002fe4000f8010ff */
[----:B------:R-:W-:Y:S02]  /*7360*/  UIADD3 UR35, UPT, UPT, UR33, UR35, URZ ;  /* 0x0000002321237290 */ /* 0x000fe4000fffe0ff */
[----:B------:R-:W-:Y:S02]  /*7370*/  UIMAD.WIDE.U32 UR30, UR30, UR34, UR6 ;  /* 0x000000221e1e72a5 */ /* 0x000fe4000f8e0006 */
[----:B------:R-:W-:Y:S01]  /*7380*/  ULEA.HI.X UR35, UR32, UR27, UR35, 0x2, UP0 ;  /* 0x0000001b20237291 */ /* 0x000fe200080f1423 */
[----:B------:R-:W-:Y:S01]  /*7390*/  IMAD.U32 R10, RZ, RZ, UR39 ;  /* 0x00000027ff0a7e24 */ /* 0x000fe2000f8e00ff */
[----:B------:R-:W-:-:S02]  /*73a0*/  UIMAD UR36, UR36, UR34, URZ ;  /* 0x00000022242472a4 */ /* 0x000fc4000f8e02ff */
[----:B------:R-:W-:Y:S02]  /*73b0*/  USHF.R.S32.HI UR37, URZ, 0x1f, UR29 ;  /* 0x0000001fff257899 */ /* 0x000fe4000801141d */
[----:B------:R-:W-:Y:S01]  /*73c0*/  ULEA UR32, UP0, UR30, UR26, 0x2 ;  /* 0x0000001a1e207291 */ /* 0x000fe2000f8010ff */
[----:B------:R-:W-:Y:S01]  /*73d0*/  IMAD.U32 R11, RZ, RZ, UR35 ;  /* 0x00000023ff0b7e24 */ /* 0x000fe2000f8e00ff */
[----:B------:R-:W-:Y:S02]  /*73e0*/  UIADD3 UR36, UPT, UPT, UR31, UR36, URZ ;  /* 0x000000241f247290 */ /* 0x000fe4000fffe0ff */
[----:B------:R-:W-:Y:S02]  /*73f0*/  UIADD3 UR38, UPT, UPT, UR23, 0x3, URZ ;  /* 0x0000000317267890 */ /* 0x000fe4000fffe0ff */
[----:B------:R-:W-:Y:S01]  /*7400*/  UIMAD.WIDE.U32 UR28, UR29, UR34, UR6 ;  /* 0x000000221d1c72a5 */ /* 0x000fe2000f8e0006 */
[----:B------:R-:W2:Y:S01]  /*7410*/  LDG.E.CONSTANT R38, desc[UR24][R10.64] ;  /* 0x000000180a267981 */ /* 0x000ea2000c1e9900 */
[----:B------:R-:W-:-:S02]  /*7420*/  UIMAD UR37, UR37, UR34, URZ ;  /* 0x00000022252572a4 */ /* 0x000fc4000f8e02ff */
[----:B------:R-:W-:Y:S01]  /*7430*/  ULEA.HI.X UR36, UR30, UR27, UR36, 0x2, UP0 ;  /* 0x0000001b1e247291 */ /* 0x000fe200080f1424 */
[----:B------:R-:W-:Y:S01]  /*7440*/  MOV R34, UR32 ;  /* 0x0000002000227c02 */ /* 0x000fe20008000f00 */
[----:B------:R-:W-:Y:S02]  /*7450*/  USHF.R.S32.HI UR33, URZ, 0x1f, UR38 ;  /* 0x0000001fff217899 */ /* 0x000fe40008011426 */
[----:B------:R-:W-:Y:S02]  /*7460*/  ULEA UR30, UP0, UR28, UR26, 0x2 ;  /* 0x0000001a1c1e7291 */ /* 0x000fe4000f8010ff */
[----:B------:R-:W-:Y:S01]  /*7470*/  UIADD3 UR37, UPT, UPT, UR29, UR37, URZ ;  /* 0x000000251d257290 */ /* 0x000fe2000fffe0ff */
[----:B------:R-:W-:Y:S01]  /*7480*/  IMAD.U32 R35, RZ, RZ, UR36 ;  /* 0x00000024ff237e24 */ /* 0x000fe2000f8e00ff */
[----:B------:R-:W-:Y:S02]  /*7490*/  UIMAD.WIDE.U32 UR6, UR38, UR34, UR6 ;  /* 0x00000022260672a5 */ /* 0x000fe4000f8e0006 */
[----:B------:R-:W-:-:S02]  /*74a0*/  UIMAD UR33, UR33, UR34, URZ ;  /* 0x00000022212172a4 */ /* 0x000fc4000f8e02ff */
[----:B------:R-:W-:Y:S01]  /*74b0*/  ULEA.HI.X UR37, UR28, UR27, UR37, 0x2, UP0 ;  /* 0x0000001b1c257291 */ /* 0x000fe200080f1425 */
[----:B------:R-:W3:Y:S01]  /*74c0*/  LDG.E.CONSTANT R34, desc[UR24][R34.64] ;  /* 0x0000001822227981 */ /* 0x000ee2000c1e9900 */
[----:B------:R-:W-:Y:S01]  /*74d0*/  ULEA UR26, UP0, UR6, UR26, 0x2 ;  /* 0x0000001a061a7291 */ /* 0x000fe2000f8010ff */
[----:B------:R-:W-:Y:S01]  /*74e0*/  IMAD.U32 R36, RZ, RZ, UR30 ;  /* 0x0000001eff247e24 */ /* 0x000fe2000f8e00ff */
[----:B------:R-:W-:Y:S02]  /*74f0*/  UIADD3 UR33, UPT, UPT, UR7, UR33, URZ ;  /* 0x0000002107217290 */ /* 0x000fe4000fffe0ff */
[----:B------:R-:W-:Y:S02]  /*7500*/  IMAD.U32 R37, RZ, RZ, UR37 ;  /* 0x00000025ff257e24 */ /* 0x000fe4000f8e00ff */
[----:B------:R-:W-:Y:S01]  /*7510*/  ULEA.HI.X UR33, UR6, UR27, UR33, 0x2, UP0 ;  /* 0x0000001b06217291 */ /* 0x000fe200080f1421 */
[----:B------:R-:W-:Y:S02]  /*7520*/  MOV R32, UR26 ;  /* 0x0000001a00207c02 */ /* 0x000fe40008000f00 */
[----:B------:R-:W4:Y:S03]  /*7530*/  LDG.E.CONSTANT R36, desc[UR24][R36.64] ;  /* 0x0000001824247981 */ /* 0x000f26000c1e9900 */
[----:B------:R-:W-:-:S05]  /*7540*/  IMAD.U32 R33, RZ, RZ, UR33 ;  /* 0x00000021ff217e24 */ /* 0x000fca000f8e00ff */
[----:B------:R-:W5:Y:S01]  /*7550*/  LDG.E.CONSTANT R32, desc[UR24][R32.64] ;  /* 0x0000001820207981 */ /* 0x000f62000c1e9900 */
[----:B------:R-:W-:Y:S01]  /*7560*/  UIADD3 UR23, UPT, UPT, UR23, 0x4, URZ ;  /* 0x0000000417177890 */ /* 0x000fe2000fffe0ff */
[----:B--2---:R-:W0:Y:S08]  /*7570*/  F2F.F64.F32 R30, R38 ;  /* 0x00000026001e7310 */ /* 0x004e300000201800 */
[----:B---3--:R-:W1:Y:S01]  /*7580*/  F2F.F64.F32 R10, R34 ;  /* 0x00000022000a7310 */ /* 0x008e620000201800 */
[----:B0-----:R-:W-:-:S07]  /*7590*/  DADD R42, R42, R30 ;  /* 0x000000002a2a7229 */ /* 0x001fce000000001e */
[----:B----4-:R-:W0:Y:S01]  /*75a0*/  F2F.F64.F32 R30, R36 ;  /* 0x00000024001e7310 */ /* 0x010e220000201800 */
[----:B-1----:R-:W-:-:S07]  /*75b0*/  DADD R10, R42, R10 ;  /* 0x000000002a0a7229 */ /* 0x002fce000000000a */
[----:B-----5:R-:W1:Y:S01]  /*75c0*/  F2F.F64.F32 R42, R32 ;  /* 0x00000020002a7310 */ /* 0x020e620000201800 */
[----:B0-----:R-:W-:-:S08]  /*75d0*/  DADD R10, R10, R30 ;  /* 0x000000000a0a7229 */ /* 0x001fd0000000001e */
[----:B-1----:R-:W-:-:S11]  /*75e0*/  DADD R42, R10, R42 ;  /* 0x000000000a2a7229 */ /* 0x002fd6000000002a */
.L_x_48:
[----:B------:R-:W-:Y:S05]  /*75f0*/  @!P1 BRA `(.L_x_46) ;  /* 0x0000000000a89947 */ /* 0x000fea0003800000 */
[----:B------:R-:W0:Y:S01]  /*7600*/  LDCU UR30, c[0x0][0x3a0] ;  /* 0x00007400ff1e77ac */ /* 0x000e220008000800 */
[----:B------:R-:W1:Y:S01]  /*7610*/  LDCU.64 UR32, c[0x0][0x390] ;  /* 0x00007200ff2077ac */ /* 0x000e620008000a00 */
[----:B------:R-:W-:Y:S01]  /*7620*/  USHF.R.S32.HI UR28, URZ, 0x1f, UR23 ;  /* 0x0000001fff1c7899 */ /* 0x000fe20008011417 */
[----:B------:R-:W-:Y:S01]  /*7630*/  UMOV UR6, UR10 ;  /* 0x0000000a00067c82 */ /* 0x000fe20008000000 */
[----:B------:R-:W-:Y:S02]  /*7640*/  UMOV UR7, URZ ;  /* 0x000000ff00077c82 */ /* 0x000fe40008000000 */
[----:B0-----:R-:W-:Y:S02]  /*7650*/  UIMAD.WIDE.U32 UR26, UR23, UR30, UR6 ;  /* 0x0000001e171a72a5 */ /* 0x001fe4000f8e0006 */
[----:B------:R-:W-:-:S04]  /*7660*/  UIMAD UR28, UR28, UR30, URZ ;  /* 0x0000001e1c1c72a4 */ /* 0x000fc8000f8e02ff */
[----:B------:R-:W-:Y:S02]  /*7670*/  UIADD3 UR27, UPT, UPT, UR27, UR28, URZ ;  /* 0x0000001c1b1b7290 */ /* 0x000fe4000fffe0ff */
[----:B-1----:R-:W-:-:S04]  /*7680*/  ULEA UR28, UP0, UR26, UR32, 0x2 ;  /* 0x000000201a1c7291 */ /* 0x002fc8000f8010ff */
[----:B------:R-:W-:Y:S02]  /*7690*/  ULEA.HI.X UR26, UR26, UR33, UR27, 0x2, UP0 ;  /* 0x000000211a1a7291 */ /* 0x000fe400080f141b */
[----:B------:R-:W-:-:S04]  /*76a0*/  IMAD.U32 R30, RZ, RZ, UR28 ;  /* 0x0000001cff1e7e24 */ /* 0x000fc8000f8e00ff */
[----:B------:R-:W-:-:S05]  /*76b0*/  IMAD.U32 R31, RZ, RZ, UR26 ;  /* 0x0000001aff1f7e24 */ /* 0x000fca000f8e00ff */
[----:B------:R-:W2:Y:S01]  /*76c0*/  LDG.E.CONSTANT R10, desc[UR24][R30.64] ;  /* 0x000000181e0a7981 */ /* 0x000ea2000c1e9900 */
[----:B------:R-:W-:Y:S01]  /*76d0*/  ISETP.NE.AND P0, PT, R9, 0x1, PT ;  /* 0x000000010900780c */ /* 0x000fe20003f05270 */
[----:B--2---:R-:W0:Y:S02]  /*76e0*/  F2F.F64.F32 R10, R10 ;  /* 0x0000000a000a7310 */ /* 0x004e240000201800 */
[----:B0-----:R-:W-:-:S10]  /*76f0*/  DADD R42, R42, R10 ;  /* 0x000000002a2a7229 */ /* 0x001fd4000000000a */
[----:B------:R-:W-:Y:S05]  /*7700*/  @!P0 BRA `(.L_x_46) ;  /* 0x0000000000648947 */ /* 0x000fea0003800000 */
[----:B------:R-:W-:Y:S01]  /*7710*/  ISETP.NE.AND P0, PT, R9, 0x2, PT ;  /* 0x000000020900780c */ /* 0x000fe20003f05270 */
[----:B------:R-:W-:Y:S02]  /*7720*/  UIADD3 UR26, UPT, UPT, UR23, 0x1, URZ ;  /* 0x00000001171a7890 */ /* 0x000fe4000fffe0ff */
[----:B------:R-:W-:Y:S01]  /*7730*/  MOV R10, UR23 ;  /* 0x00000017000a7c02 */ /* 0x000fe20008000f00 */
[----:B------:R-:W-:Y:S01]  /*7740*/  IMAD.U32 R11, RZ, RZ, UR30 ;  /* 0x0000001eff0b7e24 */ /* 0x000fe2000f8e00ff */
[----:B------:R-:W-:Y:S02]  /*7750*/  USHF.R.S32.HI UR28, URZ, 0x1f, UR26 ;  /* 0x0000001fff1c7899 */ /* 0x000fe4000801141a */
[----:B------:R-:W-:Y:S02]  /*7760*/  UIMAD.WIDE.U32 UR26, UR26, UR30, UR6 ;  /* 0x0000001e1a1a72a5 */ /* 0x000fe4000f8e0006 */
[----:B------:R-:W-:Y:S02]  /*7770*/  UIMAD UR23, UR28, UR30, URZ ;  /* 0x0000001e1c1772a4 */ /* 0x000fe4000f8e02ff */
[----:B------:R-:W-:-:S02]  /*7780*/  ULEA UR28, UP0, UR26, UR32, 0x2 ;  /* 0x000000201a1c7291 */ /* 0x000fc4000f8010ff */
[----:B------:R-:W-:Y:S01]  /*7790*/  @P0 VIADD R10, R10, 0x2 ;  /* 0x000000020a0a0836 */ /* 0x000fe20000000000 */
[----:B------:R-:W-:-:S03]  /*77a0*/  UIADD3 UR23, UPT, UPT, UR27, UR23, URZ ;  /* 0x000000171b177290 */ /* 0x000fc6000fffe0ff */
[----:B------:R-:W-:Y:S01]  /*77b0*/  IMAD.U32 R32, RZ, RZ, UR28 ;  /* 0x0000001cff207e24 */ /* 0x000fe2000f8e00ff */
[----:B------:R-:W-:Y:S01]  /*77c0*/  @P0 SHF.R.S32.HI R9, RZ, 0x1f, R10 ;  /* 0x0000001fff090819 */ /* 0x000fe2000001140a */
[----:B------:R-:W-:Y:S01]  /*77d0*/  ULEA.HI.X UR29, UR26, UR33, UR23, 0x2, UP0 ;  /* 0x000000211a1d7291 */ /* 0x000fe200080f1417 */
[----:B------:R-:W-:-:S04]  /*77e0*/  @P0 IMAD.WIDE.U32 R10, R10, R11, UR6 ;  /* 0x000000060a0a0e25 */ /* 0x000fc8000f8e000b */
[----:B------:R-:W-:Y:S01]  /*77f0*/  @P0 IMAD R9, R9, UR30, RZ ;  /* 0x0000001e09090c24 */ /* 0x000fe2000f8e02ff */
[----:B------:R-:W-:Y:S02]  /*7800*/  MOV R33, UR29 ;  /* 0x0000001d00217c02 */ /* 0x000fe40008000f00 */
[C---:B------:R-:W-:Y:S01]  /*7810*/  @P0 LEA R30, P1, R10.reuse, UR32, 0x2 ;  /* 0x000000200a1e0c11 */ /* 0x040fe2000f8210ff */
[----:B------:R-:W-:Y:S02]  /*7820*/  @P0 IMAD.IADD R9, R11, 0x1, R9 ;  /* 0x000000010b090824 */ /* 0x000fe400078e0209 */
[----:B------:R-:W2:Y:S03]  /*7830*/  LDG.E.CONSTANT R11, desc[UR24][R32.64] ;  /* 0x00000018200b7981 */ /* 0x000ea6000c1e9900 */
[----:B------:R-:W-:-:S05]  /*7840*/  @P0 LEA.HI.X R31, R10, UR33, R9, 0x2, P1 ;  /* 0x000000210a1f0c11 */ /* 0x000fca00088f1409 */
[----:B------:R-:W3:Y:S01]  /*7850*/  @P0 LDG.E.CONSTANT R30, desc[UR24][R30.64] ;  /* 0x000000181e1e0981 */ /* 0x000ee2000c1e9900 */
[----:B--2---:R-:W0:Y:S08]  /*7860*/  F2F.F64.F32 R10, R11 ;  /* 0x0000000b000a7310 */ /* 0x004e300000201800 */
[----:B---3--:R-:W1:Y:S01]  /*7870*/  @P0 F2F.F64.F32 R34, R30 ;  /* 0x0000001e00220310 */ /* 0x008e620000201800 */
[----:B0-----:R-:W-:-:S08]  /*7880*/  DADD R42, R42, R10 ;  /* 0x000000002a2a7229 */ /* 0x001fd0000000000a */
[----:B-1----:R-:W-:-:S11]  /*7890*/  @P0 DADD R42, R42, R34 ;  /* 0x000000002a2a0229 */ /* 0x002fd60000000022 */
.L_x_46:
[----:B------:R-:W-:Y:S01]  /*78a0*/  UISETP.GE.U32.AND UP1, UPT, UR44, 0x7, UPT ;  /* 0x000000072c00788c */ /* 0x000fe2000bf26070 */
[----:B------:R-:W-:Y:S01]  /*78b0*/  IMAD.MOV.U32 R30, RZ, RZ, 0x0 ;  /* 0x00000000ff1e7424 */ /* 0x000fe200078e00ff */
[----:B------:R-:W-:Y:S01]  /*78c0*/  MOV R10, 0x0 ;  /* 0x00000000000a7802 */ /* 0x000fe20000000f00 */
[----:B------:R-:W-:Y:S01]  /*78d0*/  IMAD.MOV.U32 R31, RZ, RZ, -0x100000 ;  /* 0xfff00000ff1f7424 */ /* 0x000fe200078e00ff */
[----:B------:R-:W-:Y:S01]  /*78e0*/  ULOP3.LUT UP0, URZ, UR22, 0x7, URZ, 0xc0, !UPT ;  /* 0x0000000716ff7892 */ /* 0x000fe2000f80c0ff */
[----:B------:R-:W-:-:S04]  /*78f0*/  IMAD.MOV.U32 R11, RZ, RZ, 0x7ff00000 ;  /* 0x7ff00000ff0b7424 */ /* 0x000fc800078e00ff */
[----:B------:R-:W-:Y:S06]  /*7900*/  BRA.U !UP1, `(.L_x_49) ;  /* 0x0000000d094c7547 */ /* 0x000fec000b800000 */
[----:B------:R-:W-:Y:S01]  /*7910*/  UIADD3 UR6, UPT, UPT, UR5, UR4, URZ ;  /* 0x0000000405067290 */ /* 0x000fe2000fffe0ff */
[----:B------:R-:W-:Y:S01]  /*7920*/  IMAD.MOV.U32 R30, RZ, RZ, 0x0 ;  /* 0x00000000ff1e7424 */ /* 0x000fe200078e00ff */
[----:B------:R-:W-:Y:S01]  /*7930*/  MOV R10, 0x0 ;  /* 0x00000000000a7802 */ /* 0x000fe20000000f00 */
[----:B------:R-:W-:Y:S01]  /*7940*/  IMAD.MOV.U32 R31, RZ, RZ, -0x100000 ;  /* 0xfff00000ff1f7424 */ /* 0x000fe200078e00ff */
[----:B------:R-:W0:Y:S01]  /*7950*/  LDCU UR33, c[0x0][0x3a0] ;  /* 0x00007400ff2177ac */ /* 0x000e220008000800 */
[----:B------:R-:W-:Y:S01]  /*7960*/  IMAD.MOV.U32 R11, RZ, RZ, 0x7ff00000 ;  /* 0x7ff00000ff0b7424 */ /* 0x000fe200078e00ff */
[----:B------:R-:W-:Y:S02]  /*7970*/  ULOP3.LUT UR22, UR22, 0xfffffff8, URZ, 0xc0, !UPT ;  /* 0xfffffff816167892 */ /* 0x000fe4000f8ec0ff */
[----:B------:R-:W-:-:S12]  /*7980*/  UIADD3 UR6, UPT, UPT, UR17, -UR6, -UR11 ;  /* 0x8000000611067290 */ /* 0x000fd8000fffe80b */
.L_x_50:
[----:B------:R-:W-:Y:S02]  /*7990*/  USHF.R.S32.HI UR7, URZ, 0x1f, UR21 ;  /* 0x0000001fff077899 */ /* 0x000fe40008011415 */
[----:B0-----:R-:W-:Y:S02]  /*79a0*/  UIMAD.WIDE.U32 UR26, UR21, UR33, URZ ;  /* 0x00000021151a72a5 */ /* 0x001fe4000f8e00ff */
[----:B------:R-:W-:Y:S02]  /*79b0*/  UIMAD UR23, UR7, UR33, URZ ;  /* 0x00000021071772a4 */ /* 0x000fe4000f8e02ff */
[----:B------:R-:W-:Y:S02]  /*79c0*/  USHF.L.U32 UR7, UR26, 0x2, URZ ;  /* 0x000000021a077899 */ /* 0x000fe400080006ff */
[----:B------:R-:W-:Y:S02]  /*79d0*/  UIADD3 UR23, UPT, UPT, UR27, UR23, URZ ;  /* 0x000000171b177290 */ /* 0x000fe4000fffe0ff */
[----:B------:R-:W-:-:S02]  /*79e0*/  UIADD3 UR27, UP1, UPT, UR7, UR15, URZ ;  /* 0x0000000f071b7290 */ /* 0x000fc4000ff3e0ff */
[----:B------:R-:W-:-:S04]  /*79f0*/  USHF.L.U64.HI UR23, UR26, 0x2, UR23 ;  /* 0x000000021a177899 */ /* 0x000fc80008010217 */
[----:B------:R-:W-:Y:S01]  /*7a00*/  UIADD3.X UR26, UPT, UPT, UR23, UR13, URZ, UP1, !UPT ;  /* 0x0000000d171a7290 */ /* 0x000fe20008ffe4ff */
[----:B------:R-:W-:-:S05]  /*7a10*/  IMAD.U32 R32, RZ, RZ, UR27 ;  /* 0x0000001bff207e24 */ /* 0x000fca000f8e00ff */
[----:B------:R-:W-:-:S05]  /*7a20*/  IMAD.U32 R33, RZ, RZ, UR26 ;  /* 0x0000001aff217e24 */ /* 0x000fca000f8e00ff */
[----:B------:R0:W2:Y:S01]  /*7a30*/  LDG.E.CONSTANT R40, desc[UR24][R32.64] ;  /* 0x0000001820287981 */ /* 0x0000a2000c1e9900 */
[----:B------:R-:W-:-:S04]  /*7a40*/  UIADD3 UR7, UP1, UPT, UR7, UR14, URZ ;  /* 0x0000000e07077290 */ /* 0x000fc8000ff3e0ff */
[----:B------:R-:W-:Y:S02]  /*7a50*/  UIADD3.X UR23, UPT, UPT, UR23, UR12, URZ, UP1, !UPT ;  /* 0x0000000c17177290 */ /* 0x000fe40008ffe4ff */
[----:B------:R-:W-:-:S04]  /*7a60*/  MOV R36, UR7 ;  /* 0x0000000700247c02 */ /* 0x000fc80008000f00 */
[----:B------:R-:W-:-:S05]  /*7a70*/  IMAD.U32 R37, RZ, RZ, UR23 ;  /* 0x00000017ff257e24 */ /* 0x000fca000f8e00ff */
[----:B------:R-:W3:Y:S01]  /*7a80*/  LDG.E.CONSTANT R44, desc[UR24][R36.64] ;  /* 0x00000018242c7981 */ /* 0x000ee2000c1e9900 */
[----:B------:R-:W-:-:S04]  /*7a90*/  UIADD3 UR26, UPT, UPT, UR21, 0x1, URZ ;  /* 0x00000001151a7890 */ /* 0x000fc8000fffe0ff */
[----:B------:R-:W-:Y:S02]  /*7aa0*/  USHF.R.S32.HI UR7, URZ, 0x1f, UR26 ;  /* 0x0000001fff077899 */ /* 0x000fe4000801141a */
[----:B------:R-:W-:Y:S02]  /*7ab0*/  UIMAD.WIDE.U32 UR26, UR26, UR33, URZ ;  /* 0x000000211a1a72a5 */ /* 0x000fe4000f8e00ff */
[----:B------:R-:W-:Y:S02]  /*7ac0*/  UIMAD UR23, UR7, UR33, URZ ;  /* 0x00000021071772a4 */ /* 0x000fe4000f8e02ff */
[----:B------:R-:W-:Y:S02]  /*7ad0*/  USHF.L.U32 UR7, UR26, 0x2, URZ ;  /* 0x000000021a077899 */ /* 0x000fe400080006ff */
[----:B------:R-:W-:Y:S02]  /*7ae0*/  UIADD3 UR23, UPT, UPT, UR27, UR23, URZ ;  /* 0x000000171b177290 */ /* 0x000fe4000fffe0ff */
[----:B------:R-:W-:-:S02]  /*7af0*/  UIADD3 UR27, UP1, UPT, UR7, UR15, URZ ;  /* 0x0000000f071b7290 */ /* 0x000fc4000ff3e0ff */
[----:B------:R-:W-:-:S04]  /*7b00*/  USHF.L.U64.HI UR23, UR26, 0x2, UR23 ;  /* 0x000000021a177899 */ /* 0x000fc80008010217 */
[----:B------:R-:W-:Y:S01]  /*7b10*/  UIADD3.X UR26, UPT, UPT, UR23, UR13, URZ, UP1, !UPT ;  /* 0x0000000d171a7290 */ /* 0x000fe20008ffe4ff */
[----:B------:R-:W-:Y:S01]  /*7b20*/  IMAD.U32 R34, RZ, RZ, UR27 ;  /* 0x0000001bff227e24 */ /* 0x000fe2000f8e00ff */
[----:B------:R-:W-:-:S04]  /*7b30*/  UIADD3 UR7, UP1, UPT, UR7, UR14, URZ ;  /* 0x0000000e07077290 */ /* 0x000fc8000ff3e0ff */
[----:B------:R-:W-:Y:S01]  /*7b40*/  IMAD.U32 R35, RZ, RZ, UR26 ;  /* 0x0000001aff237e24 */ /* 0x000fe2000f8e00ff */
[----:B------:R-:W-:Y:S01]  /*7b50*/  UIADD3 UR26, UPT, UPT, UR21, 0x2, URZ ;  /* 0x00000002151a7890 */ /* 0x000fe2000fffe0ff */
[----:B0-----:R-:W-:Y:S01]  /*7b60*/  MOV R32, UR7 ;  /* 0x0000000700207c02 */ /* 0x001fe20008000f00 */
[----:B------:R-:W-:Y:S02]  /*7b70*/  UIADD3.X UR23, UPT, UPT, UR23, UR12, URZ, UP1, !UPT ;  /* 0x0000000c17177290 */ /* 0x000fe40008ffe4ff */
[----:B------:R-:W-:Y:S01]  /*7b80*/  USHF.R.S32.HI UR7, URZ, 0x1f, UR26 ;  /* 0x0000001fff077899 */ /* 0x000fe2000801141a */
[----:B------:R2:W4:Y:S01]  /*7b90*/  LDG.E.CONSTANT R37, desc[UR24][R34.64] ;  /* 0x0000001822257981 */ /* 0x000522000c1e9900 */
[----:B------:R-:W-:Y:S02]  /*7ba0*/  UIMAD.WIDE.U32 UR26, UR26, UR33, URZ ;  /* 0x000000211a1a72a5 */ /* 0x000fe4000f8e00ff */
[----:B------:R-:W-:Y:S01]  /*7bb0*/  UIMAD UR7, UR7, UR33, URZ ;  /* 0x00000021070772a4 */ /* 0x000fe2000f8e02ff */
[----:B------:R-:W-:Y:S01]  /*7bc0*/  IMAD.U32 R33, RZ, RZ, UR23 ;  /* 0x00000017ff217e24 */ /* 0x000fe2000f8e00ff */
[----:B------:R-:W-:-:S02]  /*7bd0*/  USHF.L.U32 UR23, UR26, 0x2, URZ ;  /* 0x000000021a177899 */ /* 0x000fc400080006ff */
[----:B------:R-:W-:Y:S02]  /*7be0*/  UIADD3 UR29, UPT, UPT, UR27, UR7, URZ ;  /* 0x000000071b1d7290 */ /* 0x000fe4000fffe0ff */
[----:B------:R-:W-:Y:S01]  /*7bf0*/  UIADD3 UR7, UP1, UPT, UR23, UR15, URZ ;  /* 0x0000000f17077290 */ /* 0x000fe2000ff3e0ff */
[----:B------:R3:W5:Y:S01]  /*7c00*/  LDG.E.CONSTANT R36, desc[UR24][R32.64] ;  /* 0x0000001820247981 */ /* 0x000762000c1e9900 */
[----:B------:R-:W-:Y:S02]  /*7c10*/  USHF.L.U64.HI UR29, UR26, 0x2, UR29 ;  /* 0x000000021a1d7899 */ /* 0x000fe4000801021d */
[----:B------:R-:W-:Y:S02]  /*7c20*/  UIADD3 UR26, UPT, UPT, UR21, 0x3, URZ ;  /* 0x00000003151a7890 */ /* 0x000fe4000fffe0ff */
[----:B------:R-:W-:Y:S01]  /*7c30*/  UIADD3.X UR27, UPT, UPT, UR29, UR13, URZ, UP1, !UPT ;  /* 0x0000000d1d1b7290 */ /* 0x000fe20008ffe4ff */
[----:B------:R-:W-:Y:S01]  /*7c40*/  IMAD.U32 R38, RZ, RZ, UR7 ;  /* 0x00000007ff267e24 */ /* 0x000fe2000f8e00ff */
[----:B------:R-:W-:-:S02]  /*7c50*/  UIADD3 UR23, UP1, UPT, UR23, UR14, URZ ;  /* 0x0000000e17177290 */ /* 0x000fc4000ff3e0ff */
[----:B------:R-:W-:Y:S02]  /*7c60*/  USHF.R.S32.HI UR7, URZ, 0x1f, UR26 ;  /* 0x0000001fff077899 */ /* 0x000fe4000801141a */
[----:B------:R-:W-:Y:S01]  /*7c70*/  UIADD3.X UR29, UPT, UPT, UR29, UR12, URZ, UP1, !UPT ;  /* 0x0000000c1d1d7290 */ /* 0x000fe20008ffe4ff */
[----:B------:R-:W-:Y:S01]  /*7c80*/  IMAD.U32 R39, RZ, RZ, UR27 ;  /* 0x0000001bff277e24 */ /* 0x000fe2000f8e00ff */
[----:B------:R-:W-:Y:S02]  /*7c90*/  UIMAD.WIDE.U32 UR26, UR26, UR33, URZ ;  /* 0x000000211a1a72a5 */ /* 0x000fe4000f8e00ff */
[----:B------:R-:W-:Y:S02]  /*7ca0*/  UIMAD UR7, UR7, UR33, URZ ;  /* 0x00000021070772a4 */ /* 0x000fe4000f8e02ff */
[----:B------:R-:W-:Y:S01]  /*7cb0*/  IMAD.U32 R41, RZ, RZ, UR29 ;  /* 0x0000001dff297e24 */ /* 0x000fe2000f8e00ff */
[----:B------:R-:W-:Y:S01]  /*7cc0*/  USHF.L.U32 UR28, UR26, 0x2, URZ ;  /* 0x000000021a1c7899 */ /* 0x000fe200080006ff */
[----:B------:R-:W5:Y:S01]  /*7cd0*/  LDG.E.CONSTANT R9, desc[UR24][R38.64] ;  /* 0x0000001826097981 */ /* 0x000f62000c1e9900 */
[----:B------:R-:W-:-:S04]  /*7ce0*/  UIADD3 UR29, UPT, UPT, UR27, UR7, URZ ;  /* 0x000000071b1d7290 */ /* 0x000fc8000fffe0ff */
[----:B------:R-:W-:Y:S02]  /*7cf0*/  USHF.L.U64.HI UR29, UR26, 0x2, UR29 ;  /* 0x000000021a1d7899 */ /* 0x000fe4000801021d */
[----:B------:R-:W-:-:S04]  /*7d00*/  UIADD3 UR26, UPT, UPT, UR21, 0x4, URZ ;  /* 0x00000004151a7890 */ /* 0x000fc8000fffe0ff */
[----:B------:R-:W-:Y:S01]  /*7d10*/  USHF.R.S32.HI UR7, URZ, 0x1f, UR26 ;  /* 0x0000001fff077899 */ /* 0x000fe2000801141a */
[----:B--2---:R0:W1:Y:S02]  /*7d20*/  F2F.F64.F32 R34, R40 ;  /* 0x0000002800227310 */ /* 0x0040640000201800 */
[----:B0-----:R-:W-:Y:S01]  /*7d30*/  MOV R40, UR23 ;  /* 0x0000001700287c02 */ /* 0x001fe20008000f00 */
[----:B------:R-:W-:-:S04]  /*7d40*/  UIADD3 UR23, UP1, UPT, UR28, UR15, URZ ;  /* 0x0000000f1c177290 */ /* 0x000fc8000ff3e0ff */
[----:B------:R-:W-:Y:S01]  /*7d50*/  UIADD3.X UR27, UPT, UPT, UR29, UR13, URZ, UP1, !UPT ;  /* 0x0000000d1d1b7290 */ /* 0x000fe20008ffe4ff */
[----:B------:R-:W2:Y:S01]  /*7d60*/  LDG.E.CONSTANT R40, desc[UR24][R40.64] ;  /* 0x0000001828287981 */ /* 0x000ea2000c1e9900 */
[----:B-1----:R-:W-:-:S06]  /*7d70*/  DSETP.GEU.AND P0, PT, R30, R34, PT ;  /* 0x000000221e00722a */ /* 0x002fcc0003f0e000 */
[----:B------:R-:W-:Y:S01]  /*7d80*/  FSEL R30, R34, R30, !P0 ;  /* 0x0000001e221e7208 */ /* 0x000fe20004000000 */
[----:B------:R-:W-:Y:S01]  /*7d90*/  IMAD.U32 R34, RZ, RZ, UR23 ;  /* 0x00000017ff227e24 */ /* 0x000fe2000f8e00ff */
[----:B------:R-:W-:Y:S01]  /*7da0*/  FSEL R31, R35, R31, !P0 ;  /* 0x0000001f231f7208 */ /* 0x000fe20004000000 */
[----:B------:R-:W-:Y:S01]  /*7db0*/  IMAD.U32 R35, RZ, RZ, UR27 ;  /* 0x0000001bff237e24 */ /* 0x000fe2000f8e00ff */
[----:B------:R-:W-:-:S04]  /*7dc0*/  UIADD3 UR28, UP1, UPT, UR28, UR14, URZ ;  /* 0x0000000e1c1c7290 */ /* 0x000fc8000ff3e0ff */
[----:B------:R0:W2:Y:S01]  /*7dd0*/  LDG.E.CONSTANT R39, desc[UR24][R34.64] ;  /* 0x0000001822277981 */ /* 0x0000a2000c1e9900 */
[----:B------:R-:W-:Y:S02]  /*7de0*/  UIMAD.WIDE.U32 UR26, UR26, UR33, URZ ;  /* 0x000000211a1a72a5 */ /* 0x000fe4000f8e00ff */
[----:B------:R-:W-:Y:S02]  /*7df0*/  UIMAD UR23, UR7, UR33, URZ ;  /* 0x00000021071772a4 */ /* 0x000fe4000f8e02ff */
[----:B------:R-:W-:Y:S02]  /*7e00*/  UIADD3.X UR29, UPT, UPT, UR29, UR12, URZ, UP1, !UPT ;  /* 0x0000000c1d1d7290 */ /* 0x000fe40008ffe4ff */
[----:B------:R-:W-:Y:S02]  /*7e10*/  USHF.L.U32 UR7, UR26, 0x2, URZ ;  /* 0x000000021a077899 */ /* 0x000fe400080006ff */
[----:B------:R-:W-:Y:S01]  /*7e20*/  UIADD3 UR23, UPT, UPT, UR27, UR23, URZ ;  /* 0x000000171b177290 */ /* 0x000fe2000fffe0ff */
[----:B---3--:R1:W3:Y:S01]  /*7e30*/  F2F.F64.F32 R32, R44 ;  /* 0x0000002c00207310 */ /* 0x0082e20000201800 */
[----:B------:R-:W-:Y:S01]  /*7e40*/  IMAD.U32 R45, RZ, RZ, UR29 ;  /* 0x0000001dff2d7e24 */ /* 0x000fe2000f8e00ff */
[----:B------:R-:W-:-:S02]  /*7e50*/  UIADD3 UR27, UP1, UPT, UR7, UR15, URZ ;  /* 0x0000000f071b7290 */ /* 0x000fc4000ff3e0ff */
[----:B------:R-:W-:Y:S01]  /*7e60*/  USHF.L.U64.HI UR23, UR26, 0x2, UR23 ;  /* 0x000000021a177899 */ /* 0x000fe20008010217 */
[----:B-1----:R-:W-:-:S03]  /*7e70*/  MOV R44, UR28 ;  /* 0x0000001c002c7c02 */ /* 0x002fc60008000f00 */
[----:B------:R-:W-:Y:S02]  /*7e80*/  UIADD3.X UR26, UPT, UPT, UR23, UR13, URZ, UP1, !UPT ;  /* 0x0000000d171a7290 */ /* 0x000fe40008ffe4ff */
[----:B------:R1:W2:Y:S01]  /*7e90*/  LDG.E.CONSTANT R38, desc[UR24][R44.64] ;  /* 0x000000182c267981 */ /* 0x0002a2000c1e9900 */
[----:B0-----:R-:W-:-:S03]  /*7ea0*/  IMAD.U32 R34, RZ, RZ, UR27 ;  /* 0x0000001bff227e24 */ /* 0x001fc6000f8e00ff */
[----:B------:R-:W-:-:S05]  /*7eb0*/  IMAD.U32 R35, RZ, RZ, UR26 ;  /* 0x0000001aff237e24 */ /* 0x000fca000f8e00ff */
[----:B------:R-:W2:Y:S01]  /*7ec0*/  LDG.E.CONSTANT R34, desc[UR24][R34.64] ;  /* 0x0000001822227981 */ /* 0x000ea2000c1e9900 */
[----:B---3--:R-:W-:-:S06]  /*7ed0*/  DSETP.GT.AND P0, PT, R10, R32, PT ;  /* 0x000000200a00722a */ /* 0x008fcc0003f04000 */
[----:B------:R-:W-:Y:S02]  /*7ee0*/  FSEL R10, R32, R10, P0 ;  /* 0x0000000a200a7208 */ /* 0x000fe40000000000 */
[----:B------:R-:W-:Y:S02]  /*7ef0*/  FSEL R11, R33, R11, P0 ;  /* 0x0000000b210b7208 */ /* 0x000fe40000000000 */
[----:B----4-:R-:W0:Y:S08]  /*7f00*/  F2F.F64.F32 R32, R37 ;  /* 0x0000002500207310 */ /* 0x010e300000201800 */
[----:B-----5:R-:W3:Y:S01]  /*7f10*/  F2F.F64.F32 R36, R36 ;  /* 0x0000002400247310 */ /* 0x020ee20000201800 */
[----:B------:R-:W-:Y:S01]  /*7f20*/  UIADD3 UR7, UP1, UPT, UR7, UR14, URZ ;  /* 0x0000000e07077290 */ /* 0x000fe2000ff3e0ff */
[----:B0-----:R-:W-:-:S06]  /*7f30*/  DSETP.GEU.AND P0, PT, R30, R32, PT ;  /* 0x000000201e00722a */ /* 0x001fcc0003f0e000 */
[----:B-1----:R-:W0:Y:S01]  /*7f40*/  F2F.F64.F32 R44, R9 ;  /* 0x00000009002c7310 */ /* 0x002e220000201800 */
[----:B------:R-:W-:Y:S01]  /*7f50*/  UIADD3.X UR23, UPT, UPT, UR23, UR12, URZ, UP1, !UPT ;  /* 0x0000000c17177290 */ /* 0x000fe20008ffe4ff */
[----:B------:R-:W-:Y:S02]  /*7f60*/  FSEL R32, R32, R30, !P0 ;  /* 0x0000001e20207208 */ /* 0x000fe40004000000 */
[----:B------:R-:W-:Y:S01]  /*7f70*/  FSEL R33, R33, R31, !P0 ;  /* 0x0000001f21217208 */ /* 0x000fe20004000000 */
[----:B---3--:R-:W-:Y:S01]  /*7f80*/  DSETP.GT.AND P0, PT, R10, R36, PT ;  /* 0x000000240a00722a */ /* 0x008fe20003f04000 */
[----:B------:R-:W-:Y:S01]  /*7f90*/  UIADD3 UR28, UPT, UPT, UR21, 0x5, URZ ;  /* 0x00000005151c7890 */ /* 0x000fe2000fffe0ff */
[----:B------:R-:W-:-:S03]  /*7fa0*/  IMAD.U32 R31, RZ, RZ, UR23 ;  /* 0x00000017ff1f7e24 */ /* 0x000fc6000f8e00ff */
[----:B------:R-:W-:Y:S01]  /*7fb0*/  USHF.R.S32.HI UR23, URZ, 0x1f, UR28 ;  /* 0x0000001fff177899 */ /* 0x000fe2000801141c */
[----:B------:R-:W-:Y:S02]  /*7fc0*/  FSEL R10, R36, R10, P0 ;  /* 0x0000000a240a7208 */ /* 0x000fe40000000000 */
[----:B------:R-:W-:Y:S01]  /*7fd0*/  FSEL R11, R37, R11, P0 ;  /* 0x0000000b250b7208 */ /* 0x000fe20000000000 */
[----:B0-----:R-:W-:Y:S01]  /*7fe0*/  DSETP.GEU.AND P0, PT, R32, R44, PT ;  /* 0x0000002c2000722a */ /* 0x001fe20003f0e000 */
[----:B------:R-:W-:Y:S02]  /*7ff0*/  UIMAD.WIDE.U32 UR28, UR28, UR33, URZ ;  /* 0x000000211c1c72a5 */ /* 0x000fe4000f8e00ff */
[----:B------:R-:W-:Y:S01]  /*8000*/  UIMAD UR23, UR23, UR33, URZ ;  /* 0x00000021171772a4 */ /* 0x000fe2000f8e02ff */
[----:B------:R-:W-:Y:S01]  /*8010*/  MOV R30, UR7 ;  /* 0x00000007001e7c02 */ /* 0x000fe20008000f00 */
[----:B------:R-:W-:Y:S01]  /*8020*/  USHF.L.U32 UR31, UR28, 0x2, URZ ;  /* 0x000000021c1f7899 */ /* 0x000fe200080006ff */
[----:B------:R-:W-:Y:S01]  /*8030*/  FSEL R32, R44, R32, !P0 ;  /* 0x000000202c207208 */ /* 0x000fe20004000000 */
[----:B------:R-:W-:Y:S01]  /*8040*/  UIADD3 UR32, UPT, UPT, UR29, UR23, URZ ;  /* 0x000000171d207290 */ /* 0x000fe2000fffe0ff */
[----:B------:R-:W-:Y:S01]  /*8050*/  FSEL R33, R45, R33, !P0 ;  /* 0x000000212d217208 */ /* 0x000fe20004000000 */
[----:B------:R-:W-:Y:S01]  /*8060*/  UIADD3 UR7, UPT, UPT, UR21, 0x7, URZ ;  /* 0x0000000715077890 */ /* 0x000fe2000fffe0ff */
[----:B------:R-:W3:Y:S01]  /*8070*/  LDG.E.CONSTANT R30, desc[UR24][R30.64] ;  /* 0x000000181e1e7981 */ /* 0x000ee2000c1e9900 */
[----:B------:R-:W-:-:S02]  /*8080*/  UIADD3 UR35, UP1, UPT, UR31, UR15, URZ ;  /* 0x0000000f1f237290 */ /* 0x000fc4000ff3e0ff */
[----:B------:R-:W-:Y:S02]  /*8090*/  USHF.L.U64.HI UR32, UR28, 0x2, UR32 ;  /* 0x000000021c207899 */ /* 0x000fe40008010220 */
[----:B------:R-:W-:Y:S02]  /*80a0*/  UIADD3 UR26, UPT, UPT, UR21, 0x6, URZ ;  /* 0x00000006151a7890 */ /* 0x000fe4000fffe0ff */
[----:B------:R-:W-:Y:S02]  /*80b0*/  USHF.R.S32.HI UR23, URZ, 0x1f, UR7 ;  /* 0x0000001fff177899 */ /* 0x000fe40008011407 */
[----:B------:R-:W-:Y:S02]  /*80c0*/  UIMAD.WIDE.U32 UR28, UR7, UR33, URZ ;  /* 0x00000021071c72a5 */ /* 0x000fe4000f8e00ff */
[----:B------:R-:W-:Y:S02]  /*80d0*/  UIADD3.X UR7, UPT, UPT, UR32, UR13, URZ, UP1, !UPT ;  /* 0x0000000d20077290 */ /* 0x000fe40008ffe4ff */
[----:B------:R-:W-:-:S02]  /*80e0*/  USHF.R.S32.HI UR30, URZ, 0x1f, UR26 ;  /* 0x0000001fff1e7899 */ /* 0x000fc4000801141a */
[----:B------:R-:W-:Y:S02]  /*80f0*/  UIADD3 UR31, UP1, UPT, UR31, UR14, URZ ;  /* 0x0000000e1f1f7290 */ /* 0x000fe4000ff3e0ff */
[----:B------:R-:W-:Y:S02]  /*8100*/  UIMAD.WIDE.U32 UR26, UR26, UR33, URZ ;  /* 0x000000211a1a72a5 */ /* 0x000fe4000f8e00ff */
[----:B------:R-:W-:Y:S02]  /*8110*/  UIMAD UR34, UR30, UR33, URZ ;  /* 0x000000211e2272a4 */ /* 0x000fe4000f8e02ff */
[----:B------:R-:W-:Y:S02]  /*8120*/  UIADD3.X UR32, UPT, UPT, UR32, UR12, URZ, UP1, !UPT ;  /* 0x0000000c20207290 */ /* 0x000fe40008ffe4ff */
[----:B------:R-:W-:Y:S01]  /*8130*/  USHF.L.U32 UR30, UR26, 0x2, URZ ;  /* 0x000000021a1e7899 */ /* 0x000fe200080006ff */
[----:B--2---:R-:W0:Y:S08]  /*8140*/  F2F.F64.F32 R40, R40 ;  /* 0x0000002800287310 */ /* 0x004e300000201800 */
[----:B------:R-:W1:Y:S01]  /*8150*/  F2F.F64.F32 R36, R39 ;  /* 0x0000002700247310 */ /* 0x000e620000201800 */
[----:B0-----:R-:W-:-:S06]  /*8160*/  DSETP.GT.AND P0, PT, R10, R40, PT ;  /* 0x000000280a00722a */ /* 0x001fcc0003f04000 */
[----:B------:R-:W-:Y:S02]  /*8170*/  FSEL R10, R40, R10, P0 ;  /* 0x0000000a280a7208 */ /* 0x000fe40000000000 */
[----:B------:R-:W-:Y:S01]  /*8180*/  FSEL R11, R41, R11, P0 ;  /* 0x0000000b290b7208 */ /* 0x000fe20000000000 */
[----:B-1----:R-:W-:-:S06]  /*8190*/  DSETP.GEU.AND P0, PT, R32, R36, PT ;  /* 0x000000242000722a */ /* 0x002fcc0003f0e000 */
[----:B------:R-:W-:Y:S01]  /*81a0*/  FSEL R32, R36, R32, !P0 ;  /* 0x0000002024207208 */ /* 0x000fe20004000000 */
[----:B------:R0:W1:Y:S01]  /*81b0*/  F2F.F64.F32 R40, R38 ;  /* 0x0000002600287310 */ /* 0x0000620000201800 */
[----:B------:R-:W-:Y:S01]  /*81c0*/  FSEL R33, R37, R33, !P0 ;  /* 0x0000002125217208 */ /* 0x000fe20004000000 */
[----:B------:R-:W-:Y:S02]  /*81d0*/  IMAD.U32 R36, RZ, RZ, UR35 ;  /* 0x00000023ff247e24 */ /* 0x000fe4000f8e00ff */
[----:B------:R-:W-:Y:S01]  /*81e0*/  IMAD.U32 R37, RZ, RZ, UR7 ;  /* 0x00000007ff257e24 */ /* 0x000fe2000f8e00ff */
[----:B------:R-:W-:Y:S02]  /*81f0*/  UIMAD UR35, UR23, UR33, URZ ;  /* 0x00000021172372a4 */ /* 0x000fe4000f8e02ff */
[----:B------:R-:W-:Y:S01]  /*8200*/  UIADD3 UR23, UPT, UPT, UR27, UR34, URZ ;  /* 0x000000221b177290 */ /* 0x000fe2000fffe0ff */
[----:B0-----:R-:W-:Y:S01]  /*8210*/  MOV R38, UR31 ;  /* 0x0000001f00267c02 */ /* 0x001fe20008000f00 */
[----:B------:R0:W2:Y:S01]  /*8220*/  LDG.E.CONSTANT R9, desc[UR24][R36.64] ;  /* 0x0000001824097981 */ /* 0x0000a2000c1e9900 */
[----:B------:R-:W-:Y:S01]  /*8230*/  IMAD.U32 R39, RZ, RZ, UR32 ;  /* 0x00000020ff277e24 */ /* 0x000fe2000f8e00ff */
[----:B------:R-:W4:Y:S01]  /*8240*/  F2F.F64.F32 R34, R34 ;  /* 0x0000002200227310 */ /* 0x000f220000201800 */
[----:B------:R-:W-:-:S02]  /*8250*/  UIADD3 UR34, UP1, UPT, UR30, UR15, URZ ;  /* 0x0000000f1e227290 */ /* 0x000fc4000ff3e0ff */
[----:B------:R-:W-:Y:S01]  /*8260*/  USHF.L.U64.HI UR26, UR26, 0x2, UR23 ;  /* 0x000000021a1a7899 */ /* 0x000fe20008010217 */
[----:B-1----:R-:W-:Y:S01]  /*8270*/  DSETP.GT.AND P0, PT, R10, R40, PT ;  /* 0x000000280a00722a */ /* 0x002fe20003f04000 */
[----:B------:R-:W-:Y:S01]  /*8280*/  UIADD3 UR27, UP2, UPT, UR30, UR14, URZ ;  /* 0x0000000e1e1b7290 */ /* 0x000fe2000ff5e0ff */
[----:B------:R-:W5:Y:S01]  /*8290*/  LDG.E.CONSTANT R38, desc[UR24][R38.64] ;  /* 0x0000001826267981 */ /* 0x000f62000c1e9900 */
[----:B------:R-:W-:Y:S02]  /*82a0*/  USHF.L.U32 UR7, UR28, 0x2, URZ ;  /* 0x000000021c077899 */ /* 0x000fe400080006ff */
[----:B------:R-:W-:Y:S02]  /*82b0*/  UIADD3 UR23, UPT, UPT, UR29, UR35, URZ ;  /* 0x000000231d177290 */ /* 0x000fe4000fffe0ff */
[----:B------:R-:W-:Y:S02]  /*82c0*/  UIADD3.X UR30, UPT, UPT, UR26, UR13, URZ, UP1, !UPT ;  /* 0x0000000d1a1e7290 */ /* 0x000fe40008ffe4ff */
[----:B------:R-:W-:-:S02]  /*82d0*/  UIADD3.X UR26, UPT, UPT, UR26, UR12, URZ, UP2, !UPT ;  /* 0x0000000c1a1a7290 */ /* 0x000fc400097fe4ff */
[----:B------:R-:W-:Y:S02]  /*82e0*/  UIADD3 UR29, UP1, UPT, UR7, UR15, URZ ;  /* 0x0000000f071d7290 */ /* 0x000fe4000ff3e0ff */
[----:B------:R-:W-:Y:S01]  /*82f0*/  USHF.L.U64.HI UR23, UR28, 0x2, UR23 ;  /* 0x000000021c177899 */ /* 0x000fe20008010217 */
[----:B------:R-:W-:Y:S01]  /*8300*/  FSEL R10, R40, R10, P0 ;  /* 0x0000000a280a7208 */ /* 0x000fe20000000000 */
[----:B------:R-:W-:Y:S01]  /*8310*/  IMAD.U32 R40, RZ, RZ, UR34 ;  /* 0x00000022ff287e24 */ /* 0x000fe2000f8e00ff */
[----:B------:R-:W-:Y:S01]  /*8320*/  FSEL R11, R41, R11, P0 ;  /* 0x0000000b290b7208 */ /* 0x000fe20000000000 */
[----:B------:R-:W-:Y:S01]  /*8330*/  IMAD.U32 R41, RZ, RZ, UR30 ;  /* 0x0000001eff297e24 */ /* 0x000fe2000f8e00ff */
[----:B------:R-:W-:Y:S01]  /*8340*/  MOV R44, UR27 ;  /* 0x0000001b002c7c02 */ /* 0x000fe20008000f00 */
[----:B------:R-:W-:Y:S01]  /*8350*/  IMAD.U32 R45, RZ, RZ, UR26 ;  /* 0x0000001aff2d7e24 */ /* 0x000fe2000f8e00ff */
[----:B------:R-:W-:Y:S02]  /*8360*/  UIADD3.X UR26, UPT, UPT, UR23, UR13, URZ, UP1, !UPT ;  /* 0x0000000d171a7290 */ /* 0x000fe40008ffe4ff */
[----:B------:R-:W-:Y:S01]  /*8370*/  UIADD3 UR7, UP1, UPT, UR7, UR14, URZ ;  /* 0x0000000e07077290 */ /* 0x000fe2000ff3e0ff */
[----:B----4-:R-:W-:Y:S01]  /*8380*/  DSETP.GEU.AND P0, PT, R32, R34, PT ;  /* 0x000000222000722a */ /* 0x010fe20003f0e000 */
[----:B------:R2:W4:Y:S02]  /*8390*/  LDG.E.CONSTANT R39, desc[UR24][R40.64] ;  /* 0x0000001828277981 */ /* 0x000524000c1e9900 */
[----:B------:R-:W-:-:S02]  /*83a0*/  UIADD3.X UR23, UPT, UPT, UR23, UR12, URZ, UP1, !UPT ;  /* 0x0000000c17177290 */ /* 0x000fc40008ffe4ff */
[----:B------:R-:W4:Y:S01]  /*83b0*/  LDG.E.CONSTANT R44, desc[UR24][R44.64] ;  /* 0x000000182c2c7981 */ /* 0x000f22000c1e9900 */
[----:B------:R-:W-:Y:S01]  /*83c0*/  FSEL R34, R34, R32, !P0 ;  /* 0x0000002022227208 */ /* 0x000fe20004000000 */
[----:B0-----:R-:W-:Y:S01]  /*83d0*/  IMAD.U32 R36, RZ, RZ, UR29 ;  /* 0x0000001dff247e24 */ /* 0x001fe2000f8e00ff */
[----:B------:R-:W-:Y:S01]  /*83e0*/  FSEL R35, R35, R33, !P0 ;  /* 0x0000002123237208 */ /* 0x000fe20004000000 */
[----:B------:R-:W-:Y:S01]  /*83f0*/  IMAD.U32 R37, RZ, RZ, UR26 ;  /* 0x0000001aff257e24 */ /* 0x000fe2000f8e00ff */
[----:B------:R-:W-:Y:S01]  /*8400*/  MOV R32, UR7 ;  /* 0x0000000700207c02 */ /* 0x000fe20008000f00 */
[----:B------:R-:W-:-:S03]  /*8410*/  IMAD.U32 R33, RZ, RZ, UR23 ;  /* 0x00000017ff217e24 */ /* 0x000fc6000f8e00ff */
[----:B------:R-:W4:Y:S04]  /*8420*/  LDG.E.CONSTANT R36, desc[UR24][R36.64] ;  /* 0x0000001824247981 */ /* 0x000f28000c1e9900 */
[----:B------:R-:W4:Y:S01]  /*8430*/  LDG.E.CONSTANT R32, desc[UR24][R32.64] ;  /* 0x0000001820207981 */ /* 0x000f22000c1e9900 */
[----:B---3--:R-:W0:Y:S02]  /*8440*/  F2F.F64.F32 R30, R30 ;  /* 0x0000001e001e7310 */ /* 0x008e240000201800 */
[----:B0-----:R-:W-:-:S06]  /*8450*/  DSETP.GT.AND P0, PT, R10, R30, PT ;  /* 0x0000001e0a00722a */ /* 0x001fcc0003f04000 */
[----:B------:R-:W-:Y:S02]  /*8460*/  FSEL R10, R30, R10, P0 ;  /* 0x0000000a1e0a7208 */ /* 0x000fe40000000000 */
[----:B------:R-:W-:Y:S01]  /*8470*/  FSEL R11, R31, R11, P0 ;  /* 0x0000000b1f0b7208 */ /* 0x000fe20000000000 */
[----:B------:R-:W-:-:S04]  /*8480*/  UIADD3 UR21, UPT, UPT, UR21, 0x8, URZ ;  /* 0x0000000815157890 */ /* 0x000fc8000fffe0ff */
[----:B------:R-:W-:-:S04]  /*8490*/  UIADD3 UR7, UPT, UPT, UR6, UR21, URZ ;  /* 0x0000001506077290 */ /* 0x000fc8000fffe0ff */
[----:B------:R-:W-:Y:S01]  /*84a0*/  UISETP.NE.AND UP1, UPT, UR7, UR22, UPT ;  /* 0x000000160700728c */ /* 0x000fe2000bf25270 */
[----:B--2---:R-:W0:Y:S08]  /*84b0*/  F2F.F64.F32 R40, R9 ;  /* 0x0000000900287310 */ /* 0x004e300000201800 */
[----:B-----5:R-:W1:Y:S01]  /*84c0*/  F2F.F64.F32 R30, R38 ;  /* 0x00000026001e7310 */ /* 0x020e620000201800 */
[----:B0-----:R-:W-:-:S06]  /*84d0*/  DSETP.GEU.AND P0, PT, R34, R40, PT ;  /* 0x000000282200722a */ /* 0x001fcc0003f0e000 */
[----:B------:R-:W-:Y:S02]  /*84e0*/  FSEL R34, R40, R34, !P0 ;  /* 0x0000002228227208 */ /* 0x000fe40004000000 */
[----:B------:R-:W-:Y:S01]  /*84f0*/  FSEL R35, R41, R35, !P0 ;  /* 0x0000002329237208 */ /* 0x000fe20004000000 */
[----:B-1----:R-:W-:Y:S01]  /*8500*/  DSETP.GT.AND P0, PT, R10, R30, PT ;  /* 0x0000001e0a00722a */ /* 0x002fe20003f04000 */
[----:B----4-:R-:W0:Y:S08]  /*8510*/  F2F.F64.F32 R38, R39 ;  /* 0x0000002700267310 */ /* 0x010e300000201800 */
[----:B------:R-:W1:Y:S01]  /*8520*/  F2F.F64.F32 R44, R44 ;  /* 0x0000002c002c7310 */ /* 0x000e620000201800 */
[----:B------:R-:W-:-:S02]  /*8530*/  FSEL R10, R30, R10, P0 ;  /* 0x0000000a1e0a7208 */ /* 0x000fc40000000000 */
[----:B------:R-:W-:-:S05]  /*8540*/  FSEL R11, R31, R11, P0 ;  /* 0x0000000b1f0b7208 */ /* 0x000fca0000000000 */
[----:B------:R-:W2:Y:S01]  /*8550*/  F2F.F64.F32 R36, R36 ;  /* 0x0000002400247310 */ /* 0x000ea20000201800 */
[----:B0-----:R-:W-:-:S07]  /*8560*/  DSETP.GEU.AND P1, PT, R34, R38, PT ;  /* 0x000000262200722a */ /* 0x001fce0003f2e000 */
[----:B------:R-:W0:Y:S01]  /*8570*/  F2F.F64.F32 R32, R32 ;  /* 0x0000002000207310 */ /* 0x000e220000201800 */
[----:B-1----:R-:W-:Y:S01]  /*8580*/  DSETP.GT.AND P0, PT, R10, R44, PT ;  /* 0x0000002c0a00722a */ /* 0x002fe20003f04000 */
[----:B------:R-:W-:Y:S02]  /*8590*/  FSEL R30, R38, R34, !P1 ;  /* 0x00000022261e7208 */ /* 0x000fe40004800000 */
[----:B------:R-:W-:-:S03]  /*85a0*/  FSEL R31, R39, R35, !P1 ;  /* 0x00000023271f7208 */ /* 0x000fc60004800000 */
[----:B------:R-:W-:Y:S02]  /*85b0*/  FSEL R10, R44, R10, P0 ;  /* 0x0000000a2c0a7208 */ /* 0x000fe40000000000 */
[----:B------:R-:W-:Y:S01]  /*85c0*/  FSEL R11, R45, R11, P0 ;  /* 0x0000000b2d0b7208 */ /* 0x000fe20000000000 */
[----:B--2---:R-:W-:-:S05]  /*85d0*/  DSETP.GEU.AND P1, PT, R30, R36, PT ;  /* 0x000000241e00722a */ /* 0x004fca0003f2e000 */
[----:B0-----:R-:W-:Y:S01]  /*85e0*/  DSETP.GT.AND P0, PT, R10, R32, PT ;  /* 0x000000200a00722a */ /* 0x001fe20003f04000 */
[----:B------:R-:W-:Y:S02]  /*85f0*/  FSEL R30, R36, R30, !P1 ;  /* 0x0000001e241e7208 */ /* 0x000fe40004800000 */
[----:B------:R-:W-:-:S03]  /*8600*/  FSEL R31, R37, R31, !P1 ;  /* 0x0000001f251f7208 */ /* 0x000fc60004800000 */
[----:B------:R-:W-:Y:S02]  /*8610*/  FSEL R10, R32, R10, P0 ;  /* 0x0000000a200a7208 */ /* 0x000fe40000000000 */
[----:B------:R-:W-:Y:S01]  /*8620*/  FSEL R11, R33, R11, P0 ;  /* 0x0000000b210b7208 */ /* 0x000fe20000000000 */
[----:B------:R-:W-:Y:S06]  /*8630*/  BRA.U UP1, `(.L_x_50) ;  /* 0xfffffff101d47547 */ /* 0x000fec000b83ffff */
.L_x_49:
[----:B------:R-:W-:Y:S05]  /*8640*/  BRA.U !UP0, `(.L_x_51) ;  /* 0x0000000d08107547 */ /* 0x000fea000b800000 */
[C---:B------:R-:W-:Y:S01]  /*8650*/  VIADD R9, R8.reuse, 0xffffffff ;  /* 0xffffffff08097836 */ /* 0x040fe20000000000 */
[----:B------:R-:W-:-:S04]  /*8660*/  LOP3.LUT P0, RZ, R8, 0x3, RZ, 0xc0, !PT ;  /* 0x0000000308ff7812 */ /* 0x000fc8000780c0ff */
[----:B------:R-:W-:-:S13]  /*8670*/  ISETP.GE.U32.AND P1, PT, R9, 0x3, PT ;  /* 0x000000030900780c */ /* 0x000fda0003f26070 */
[----:B------:R-:W-:Y:S05]  /*8680*/  @!P1 BRA `(.L_x_52) ;  /* 0x0000000400949947 */ /* 0x000fea0003800000 */
[----:B------:R-:W0:Y:S01]  /*8690*/  LDCU UR33, c[0x0][0x3a0] ;  /* 0x00007400ff2177ac */ /* 0x000e220008000800 */
[----:B------:R-:W-:Y:S02]  /*86a0*/  USHF.R.S32.HI UR22, URZ, 0x1f, UR21 ;  /* 0x0000001fff167899 */ /* 0x000fe40008011415 */
[----:B0-----:R-:W-:Y:S02]  /*86b0*/  UIMAD.WIDE.U32 UR6, UR21, UR33, URZ ;  /* 0x00000021150672a5 */ /* 0x001fe4000f8e00ff */
[----:B------:R-:W-:Y:S02]  /*86c0*/  UIMAD UR22, UR22, UR33, URZ ;  /* 0x00000021161672a4 */ /* 0x000fe4000f8e02ff */
[----:B------:R-:W-:Y:S02]  /*86d0*/  USHF.L.U32 UR31, UR6, 0x2, URZ ;  /* 0x00000002061f7899 */ /* 0x000fe400080006ff */
[----:B------:R-:W-:-:S04]  /*86e0*/  UIADD3 UR7, UPT, UPT, UR7, UR22, URZ ;  /* 0x0000001607077290 */ /* 0x000fc8000fffe0ff */
[----:B------:R-:W-:Y:S02]  /*86f0*/  USHF.L.U64.HI UR7, UR6, 0x2, UR7 ;  /* 0x0000000206077899 */ /* 0x000fe40008010207 */
[----:B------:R-:W-:-:S04]  /*8700*/  UIADD3 UR6, UP0, UPT, UR31, UR15, URZ ;  /* 0x0000000f1f067290 */ /* 0x000fc8000ff1e0ff */
[----:B------:R-:W-:Y:S02]  /*8710*/  UIADD3.X UR22, UPT, UPT, UR7, UR13, URZ, UP0, !UPT ;  /* 0x0000000d07167290 */ /* 0x000fe400087fe4ff */
[----:B------:R-:W-:-:S04]  /*8720*/  IMAD.U32 R8, RZ, RZ, UR6 ;  /* 0x00000006ff087e24 */ /* 0x000fc8000f8e00ff */
[----:B------:R-:W-:-:S05]  /*8730*/  MOV R9, UR22 ;  /* 0x0000001600097c02 */ /* 0x000fca0008000f00 */
[----:B------:R0:W2:Y:S01]  /*8740*/  LDG.E.CONSTANT R41, desc[UR24][R8.64] ;  /* 0x0000001808297981 */ /* 0x0000a2000c1e9900 */
[----:B------:R-:W-:Y:S02]  /*8750*/  UIADD3 UR31, UP0, UPT, UR31, UR14, URZ ;  /* 0x0000000e1f1f7290 */ /* 0x000fe4000ff1e0ff */
[----:B------:R-:W-:Y:S02]  /*8760*/  UIADD3 UR26, UPT, UPT, UR21, 0x1, URZ ;  /* 0x00000001151a7890 */ /* 0x000fe4000fffe0ff */
[----:B------:R-:W-:Y:S02]  /*8770*/  UIADD3.X UR32, UPT, UPT, UR7, UR12, URZ, UP0, !UPT ;  /* 0x0000000c07207290 */ /* 0x000fe400087fe4ff */
[----:B------:R-:W-:Y:S02]  /*8780*/  USHF.R.S32.HI UR28, URZ, 0x1f, UR26 ;  /* 0x0000001fff1c7899 */ /* 0x000fe4000801141a */
[----:B------:R-:W-:Y:S01]  /*8790*/  UIADD3 UR22, UPT, UPT, UR21, 0x2, URZ ;  /* 0x0000000215167890 */ /* 0x000fe2000fffe0ff */
[----:B0-----:R-:W-:Y:S01]  /*87a0*/  IMAD.U32 R8, RZ, RZ, UR31 ;  /* 0x0000001fff087e24 */ /* 0x001fe2000f8e00ff */
[----:B------:R-:W-:Y:S01]  /*87b0*/  UIMAD.WIDE.U32 UR26, UR26, UR33, URZ ;  /* 0x000000211a1a72a5 */ /* 0x000fe2000f8e00ff */
[----:B------:R-:W-:Y:S01]  /*87c0*/  IMAD.U32 R9, RZ, RZ, UR32 ;  /* 0x00000020ff097e24 */ /* 0x000fe2000f8e00ff */
[----:B------:R-:W-:-:S02]  /*87d0*/  UIMAD UR31, UR28, UR33, URZ ;  /* 0x000000211c1f72a4 */ /* 0x000fc4000f8e02ff */
[----:B------:R-:W-:Y:S02]  /*87e0*/  UIADD3 UR6, UPT, UPT, UR21, 0x3, URZ ;  /* 0x0000000315067890 */ /* 0x000fe4000fffe0ff */
[----:B------:R0:W3:Y:S01]  /*87f0*/  LDG.E.CONSTANT R40, desc[UR24][R8.64] ;  /* 0x0000001808287981 */ /* 0x0000e2000c1e9900 */
[----:B------:R-:W-:Y:S02]  /*8800*/  USHF.R.S32.HI UR29, URZ, 0x1f, UR22 ;  /* 0x0000001fff1d7899 */ /* 0x000fe40008011416 */
[----:B------:R-:W-:Y:S02]  /*8810*/  USHF.L.U32 UR28, UR26, 0x2, URZ ;  /* 0x000000021a1c7899 */ /* 0x000fe400080006ff */
[----:B------:R-:W-:Y:S02]  /*8820*/  UIADD3 UR31, UPT, UPT, UR27, UR31, URZ ;  /* 0x0000001f1b1f7290 */ /* 0x000fe4000fffe0ff */
[----:B------:R-:W-:Y:S02]  /*8830*/  USHF.R.S32.HI UR30, URZ, 0x1f, UR6 ;  /* 0x0000001fff1e7899 */ /* 0x000fe40008011406 */
[----:B------:R-:W-:-:S02]  /*8840*/  UIMAD UR32, UR29, UR33, URZ ;  /* 0x000000211d2072a4 */ /* 0x000fc4000f8e02ff */
[----:B------:R-:W-:Y:S02]  /*8850*/  UIADD3 UR34, UP0, UPT, UR28, UR15, URZ ;  /* 0x0000000f1c227290 */ /* 0x000fe4000ff1e0ff */
[----:B------:R-:W-:Y:S02]  /*8860*/  USHF.L.U64.HI UR31, UR26, 0x2, UR31 ;  /* 0x000000021a1f7899 */ /* 0x000fe4000801021f */
[----:B------:R-:W-:Y:S02]  /*8870*/  UIADD3 UR29, UP1, UPT, UR28, UR14, URZ ;  /* 0x0000000e1c1d7290 */ /* 0x000fe4000ff3e0ff */
[----:B------:R-:W-:Y:S02]  /*8880*/  UIMAD.WIDE.U32 UR22, UR22, UR33, URZ ;  /* 0x00000021161672a5 */ /* 0x000fe4000f8e00ff */
[----:B------:R-:W-:Y:S02]  /*8890*/  UIMAD.WIDE.U32 UR6, UR6, UR33, URZ ;  /* 0x00000021060672a5 */ /* 0x000fe4000f8e00ff */
[----:B------:R-:W-:-:S02]  /*88a0*/  UIMAD UR33, UR30, UR33, URZ ;  /* 0x000000211e2172a4 */ /* 0x000fc4000f8e02ff */
[----:B------:R-:W-:Y:S02]  /*88b0*/  UIADD3.X UR35, UPT, UPT, UR31, UR13, URZ, UP0, !UPT ;  /* 0x0000000d1f237290 */ /* 0x000fe400087fe4ff */
[----:B------:R-:W-:Y:S02]  /*88c0*/  UIADD3.X UR30, UPT, UPT, UR31, UR12, URZ, UP1, !UPT ;  /* 0x0000000c1f1e7290 */ /* 0x000fe40008ffe4ff */
[----:B------:R-:W-:Y:S02]  /*88d0*/  USHF.L.U32 UR27, UR22, 0x2, URZ ;  /* 0x00000002161b7899 */ /* 0x000fe400080006ff */
[----:B------:R-:W-:Y:S01]  /*88e0*/  UIADD3 UR28, UPT, UPT, UR23, UR32, URZ ;  /* 0x00000020171c7290 */ /* 0x000fe2000fffe0ff */
[----:B------:R-:W-:Y:S01]  /*88f0*/  IMAD.U32 R34, RZ, RZ, UR34 ;  /* 0x00000022ff227e24 */ /* 0x000fe2000f8e00ff */
[----:B------:R-:W-:Y:S01]  /*8900*/  MOV R35, UR35 ;  /* 0x0000002300237c02 */ /* 0x000fe20008000f00 */
[----:B0-----:R-:W-:Y:S01]  /*8910*/  IMAD.U32 R8, RZ, RZ, UR29 ;  /* 0x0000001dff087e24 */ /* 0x001fe2000f8e00ff */
[----:B------:R-:W-:Y:S01]  /*8920*/  UIADD3 UR31, UP0, UPT, UR27, UR15, URZ ;  /* 0x0000000f1b1f7290 */ /* 0x000fe2000ff1e0ff */
[----:B------:R-:W-:Y:S01]  /*8930*/  IMAD.U32 R9, RZ, RZ, UR30 ;  /* 0x0000001eff097e24 */ /* 0x000fe2000f8e00ff */
[----:B------:R-:W-:Y:S01]  /*8940*/  USHF.L.U64.HI UR22, UR22, 0x2, UR28 ;  /* 0x0000000216167899 */ /* 0x000fe2000801021c */
[----:B------:R-:W4:Y:S01]  /*8950*/  LDG.E.CONSTANT R34, desc[UR24][R34.64] ;  /* 0x0000001822227981 */ /* 0x000f22000c1e9900 */
[----:B------:R-:W-:-:S02]  /*8960*/  UIADD3 UR23, UP1, UPT, UR27, UR14, URZ ;  /* 0x0000000e1b177290 */ /* 0x000fc4000ff3e0ff */
[----:B------:R-:W-:Y:S01]  /*8970*/  UIADD3.X UR28, UPT, UPT, UR22, UR13, URZ, UP0, !UPT ;  /* 0x0000000d161c7290 */ /* 0x000fe200087fe4ff */
[----:B------:R-:W5:Y:S01]  /*8980*/  LDG.E.CONSTANT R8, desc[UR24][R8.64] ;  /* 0x0000001808087981 */ /* 0x000f62000c1e9900 */
[----:B------:R-:W-:Y:S02]  /*8990*/  UIADD3.X UR22, UPT, UPT, UR22, UR12, URZ, UP1, !UPT ;  /* 0x0000000c16167290 */ /* 0x000fe40008ffe4ff */
[----:B------:R-:W-:Y:S02]  /*89a0*/  USHF.L.U32 UR26, UR6, 0x2, URZ ;  /* 0x00000002061a7899 */ /* 0x000fe400080006ff */
[----:B------:R-:W-:Y:S01]  /*89b0*/  UIADD3 UR7, UPT, UPT, UR7, UR33, URZ ;  /* 0x0000002107077290 */ /* 0x000fe2000fffe0ff */
[----:B------:R-:W-:Y:S01]  /*89c0*/  IMAD.U32 R38, RZ, RZ, UR23 ;  /* 0x00000017ff267e24 */ /* 0x000fe2000f8e00ff */
[----:B------:R-:W-:Y:S01]  /*89d0*/  MOV R33, UR28 ;  /* 0x0000001c00217c02 */ /* 0x000fe20008000f00 */
[----:B------:R-:W-:Y:S01]  /*89e0*/  IMAD.U32 R32, RZ, RZ, UR31 ;  /* 0x0000001fff207e24 */ /* 0x000fe2000f8e00ff */
[----:B------:R-:W-:Y:S01]  /*89f0*/  UIADD3 UR27, UP2, UPT, UR26, UR15, URZ ;  /* 0x0000000f1a1b7290 */ /* 0x000fe2000ff5e0ff */
[----:B------:R-:W-:Y:S01]  /*8a00*/  IMAD.U32 R39, RZ, RZ, UR22 ;  /* 0x00000016ff277e24 */ /* 0x000fe2000f8e00ff */
[----:B------:R-:W-:-:S02]  /*8a10*/  USHF.L.U64.HI UR7, UR6, 0x2, UR7 ;  /* 0x0000000206077899 */ /* 0x000fc40008010207 */
[----:B------:R-:W-:Y:S01]  /*8a20*/  UIADD3 UR6, UP0, UPT, UR26, UR14, URZ ;  /* 0x0000000e1a067290 */ /* 0x000fe2000ff1e0ff */
[----:B------:R2:W5:Y:S01]  /*8a30*/  LDG.E.CONSTANT R9, desc[UR24][R32.64] ;  /* 0x0000001820097981 */ /* 0x000562000c1e9900 */
[----:B------:R-:W-:Y:S02]  /*8a40*/  UIADD3.X UR22, UPT, UPT, UR7, UR13, URZ, UP2, !UPT ;  /* 0x0000000d07167290 */ /* 0x000fe400097fe4ff */
[----:B------:R-:W-:Y:S01]  /*8a50*/  UIADD3.X UR7, UPT, UPT, UR7, UR12, URZ, UP0, !UPT ;  /* 0x0000000c07077290 */ /* 0x000fe200087fe4ff */
[----:B------:R-:W5:Y:S01]  /*8a60*/  LDG.E.CONSTANT R38, desc[UR24][R38.64] ;  /* 0x0000001826267981 */ /* 0x000f62000c1e9900 */
[----:B------:R-:W-:Y:S02]  /*8a70*/  IMAD.U32 R36, RZ, RZ, UR6 ;  /* 0x00000006ff247e24 */ /* 0x000fe4000f8e00ff */
[----:B------:R-:W-:Y:S01]  /*8a80*/  IMAD.U32 R44, RZ, RZ, UR27 ;  /* 0x0000001bff2c7e24 */ /* 0x000fe2000f8e00ff */
[----:B------:R-:W-:Y:S01]  /*8a90*/  MOV R45, UR22 ;  /* 0x00000016002d7c02 */ /* 0x000fe20008000f00 */
[----:B------:R-:W-:-:S04]  /*8aa0*/  IMAD.U32 R37, RZ, RZ, UR7 ;  /* 0x00000007ff257e24 */ /* 0x000fc8000f8e00ff */
[----:B------:R0:W5:Y:S04]  /*8ab0*/  LDG.E.CONSTANT R39, desc[UR24][R44.64] ;  /* 0x000000182c277981 */ /* 0x000168000c1e9900 */
[----:B------:R-:W5:Y:S01]  /*8ac0*/  LDG.E.CONSTANT R36, desc[UR24][R36.64] ;  /* 0x0000001824247981 */ /* 0x000f62000c1e9900 */
[----:B------:R-:W-:Y:S01]  /*8ad0*/  UIADD3 UR21, UPT, UPT, UR21, 0x4, URZ ;  /* 0x0000000415157890 */ /* 0x000fe2000fffe0ff */
[----:B--2---:R-:W1:Y:S02]  /*8ae0*/  F2F.F64.F32 R32, R41 ;  /* 0x0000002900207310 */ /* 0x004e640000201800 */
[----:B-1----:R-:W-:-:S06]  /*8af0*/  DSETP.GEU.AND P1, PT, R30, R32, PT ;  /* 0x000000201e00722a */ /* 0x002fcc0003f2e000 */
[----:B------:R-:W-:Y:S02]  /*8b00*/  FSEL R30, R32, R30, !P1 ;  /* 0x0000001e201e7208 */ /* 0x000fe40004800000 */
[----:B------:R-:W-:Y:S02]  /*8b10*/  FSEL R31, R33, R31, !P1 ;  /* 0x0000001f211f7208 */ /* 0x000fe40004800000 */
[----:B---3--:R-:W1:Y:S02]  /*8b20*/  F2F.F64.F32 R32, R40 ;  /* 0x0000002800207310 */ /* 0x008e640000201800 */
[----:B-1----:R-:W-:-:S06]  /*8b30*/  DSETP.GT.AND P1, PT, R10, R32, PT ;  /* 0x000000200a00722a */ /* 0x002fcc0003f24000 */
[----:B------:R-:W-:Y:S02]  /*8b40*/  FSEL R10, R32, R10, P1 ;  /* 0x0000000a200a7208 */ /* 0x000fe40000800000 */
[----:B------:R-:W-:Y:S01]  /*8b50*/  FSEL R11, R33, R11, P1 ;  /* 0x0000000b210b7208 */ /* 0x000fe20000800000 */
[----:B----4-:R-:W1:Y:S08]  /*8b60*/  F2F.F64.F32 R34, R34 ;  /* 0x0000002200227310 */ /* 0x010e700000201800 */
[----:B-----5:R-:W2:Y:S01]  /*8b70*/  F2F.F64.F32 R32, R8 ;  /* 0x0000000800207310 */ /* 0x020ea20000201800 */
[----:B-1----:R-:W-:-:S07]  /*8b80*/  DSETP.GEU.AND P2, PT, R30, R34, PT ;  /* 0x000000221e00722a */ /* 0x002fce0003f4e000 */
[----:B0-----:R-:W0:Y:S01]  /*8b90*/  F2F.F64.F32 R44, R9 ;  /* 0x00000009002c7310 */ /* 0x001e220000201800 */
[----:B--2---:R-:W-:-:S07]  /*8ba0*/  DSETP.GT.AND P1, PT, R10, R32, PT ;  /* 0x000000200a00722a */ /* 0x004fce0003f24000 */
[----:B------:R-:W1:Y:S01]  /*8bb0*/  F2F.F64.F32 R40, R38 ;  /* 0x0000002600287310 */ /* 0x000e620000201800 */
[----:B------:R-:W-:Y:S02]  /*8bc0*/  FSEL R30, R34, R30, !P2 ;  /* 0x0000001e221e7208 */ /* 0x000fe40005000000 */
[----:B------:R-:W-:Y:S02]  /*8bd0*/  FSEL R31, R35, R31, !P2 ;  /* 0x0000001f231f7208 */ /* 0x000fe40005000000 */
[----:B------:R-:W-:Y:S02]  /*8be0*/  FSEL R10, R32, R10, P1 ;  /* 0x0000000a200a7208 */ /* 0x000fe40000800000 */
[----:B------:R-:W-:Y:S02]  /*8bf0*/  FSEL R11, R33, R11, P1 ;  /* 0x0000000b210b7208 */ /* 0x000fe40000800000 */
        /* <DEDUP_REMOVED lines=13> */
[----:B------:R-:W-:-:S07]  /*8cd0*/  FSEL R11, R37, R9, P1 ;  /* 0x00000009250b7208 */ /* 0x000fce0000800000 */
.L_x_52:
[----:B------:R-:W-:Y:S05]  /*8ce0*/  @!P0 BRA `(.L_x_51) ;  /* 0x0000000400688947 */ /* 0x000fea0003800000 */
[----:B------:R-:W0:Y:S02]  /*8cf0*/  LDC.U16 R9, c[0x0][0x3b0] ;  /* 0x0000ec00ff097b82 */ /* 0x000e240000000400 */
[----:B0-----:R-:W-:-:S05]  /*8d00*/  IMAD R8, R9, 0x2, R0 ;  /* 0x0000000209087824 */ /* 0x001fca00078e0200 */
[----:B------:R-:W-:-:S04]  /*8d10*/  IADD3 R8, PT, PT, R8, R5, RZ ;  /* 0x0000000508087210 */ /* 0x000fc80007ffe0ff */
[----:B------:R-:W-:-:S13]  /*8d20*/  R2UR UR6, R8 ;  /* 0x00000000080672ca */ /* 0x000fda00000e0000 */
[----:B------:R-:W-:Y:S02]  /*8d30*/  UIADD3 UR7, UPT, UPT, URZ, -UR6, URZ ;  /* 0x80000006ff077290 */ /* 0x000fe4000fffe0ff */
[----:B------:R-:W-:Y:S02]  /*8d40*/  ULOP3.LUT UR6, UR11, 0x3, URZ, 0x3c, !UPT ;  /* 0x000000030b067892 */ /* 0x000fe4000f8e3cff */
[----:B------:R-:W-:-:S04]  /*8d50*/  UPRMT UR7, UR7, 0x7710, URZ ;  /* 0x0000771007077896 */ /* 0x000fc800080000ff */
[----:B------:R-:W-:-:S04]  /*8d60*/  UIADD3 UR6, UPT, UPT, UR20, UR6, UR7 ;  /* 0x0000000614067290 */ /* 0x000fc8000fffe007 */
[----:B------:R-:W-:Y:S02]  /*8d70*/  ULOP3.LUT UR7, UR6, 0x1, URZ, 0xc0, !UPT ;  /* 0x0000000106077892 */ /* 0x000fe4000f8ec0ff */
[----:B------:R-:W-:Y:S02]  /*8d80*/  ULOP3.LUT UR6, UR6, 0x3, URZ, 0xc0, !UPT ;  /* 0x0000000306067892 */ /* 0x000fe4000f8ec0ff */
[----:B------:R-:W-:Y:S02]  /*8d90*/  UISETP.NE.U32.AND UP0, UPT, UR7, 0x1, UPT ;  /* 0x000000010700788c */ /* 0x000fe4000bf05070 */
[----:B------:R-:W-:-:S09]  /*8da0*/  UISETP.NE.AND UP1, UPT, UR6, 0x1, UPT ;  /* 0x000000010600788c */ /* 0x000fd2000bf25270 */
[----:B------:R-:W-:Y:S05]  /*8db0*/  BRA.U !UP1, `(.L_x_53) ;  /* 0x0000000109cc7547 */ /* 0x000fea000b800000 */
[----:B------:R-:W0:Y:S01]  /*8dc0*/  LDCU UR26, c[0x0][0x3a0] ;  /* 0x00007400ff1a77ac */ /* 0x000e220008000800 */
[----:B------:R-:W-:Y:S02]  /*8dd0*/  USHF.R.S32.HI UR20, URZ, 0x1f, UR21 ;  /* 0x0000001fff147899 */ /* 0x000fe40008011415 */
[----:B------:R-:W-:-:S04]  /*8de0*/  UIADD3 UR22, UPT, UPT, UR21, 0x1, URZ ;  /* 0x0000000115167890 */ /* 0x000fc8000fffe0ff */
[----:B------:R-:W-:Y:S02]  /*8df0*/  USHF.R.S32.HI UR27, URZ, 0x1f, UR22 ;  /* 0x0000001fff1b7899 */ /* 0x000fe40008011416 */
[----:B0-----:R-:W-:Y:S02]  /*8e00*/  UIMAD.WIDE.U32 UR6, UR21, UR26, URZ ;  /* 0x0000001a150672a5 */ /* 0x001fe4000f8e00ff */
[----:B------:R-:W-:Y:S02]  /*8e10*/  UIMAD UR20, UR20, UR26, URZ ;  /* 0x0000001a141472a4 */ /* 0x000fe4000f8e02ff */
[----:B------:R-:W-:Y:S02]  /*8e20*/  UIMAD.WIDE.U32 UR22, UR22, UR26, URZ ;  /* 0x0000001a161672a5 */ /* 0x000fe4000f8e00ff */
[----:B------:R-:W-:Y:S02]  /*8e30*/  UIADD3 UR20, UPT, UPT, UR7, UR20, URZ ;  /* 0x0000001407147290 */ /* 0x000fe4000fffe0ff */
[----:B------:R-:W-:-:S02]  /*8e40*/  USHF.L.U32 UR7, UR6, 0x2, URZ ;  /* 0x0000000206077899 */ /* 0x000fc400080006ff */
[----:B------:R-:W-:Y:S02]  /*8e50*/  UIMAD UR27, UR27, UR26, URZ ;  /* 0x0000001a1b1b72a4 */ /* 0x000fe4000f8e02ff */
[----:B------:R-:W-:Y:S02]  /*8e60*/  USHF.L.U64.HI UR20, UR6, 0x2, UR20 ;  /* 0x0000000206147899 */ /* 0x000fe40008010214 */
[----:B------:R-:W-:Y:S02]  /*8e70*/  UIADD3 UR26, UP1, UPT, UR7, UR15, URZ ;  /* 0x0000000f071a7290 */ /* 0x000fe4000ff3e0ff */
[----:B------:R-:W-:Y:S02]  /*8e80*/  UIADD3 UR7, UP2, UPT, UR7, UR14, URZ ;  /* 0x0000000e07077290 */ /* 0x000fe4000ff5e0ff */
[----:B------:R-:W-:Y:S02]  /*8e90*/  UIADD3.X UR28, UPT, UPT, UR20, UR13, URZ, UP1, !UPT ;  /* 0x0000000d141c7290 */ /* 0x000fe40008ffe4ff */
[----:B------:R-:W-:Y:S01]  /*8ea0*/  UIADD3.X UR20, UPT, UPT, UR20, UR12, URZ, UP2, !UPT ;  /* 0x0000000c14147290 */ /* 0x000fe200097fe4ff */
[----:B------:R-:W-:Y:S01]  /*8eb0*/  IMAD.U32 R8, RZ, RZ, UR26 ;  /* 0x0000001aff087e24 */ /* 0x000fe2000f8e00ff */
[----:B------:R-:W-:Y:S01]  /*8ec0*/  USHF.L.U32 UR6, UR22, 0x2, URZ ;  /* 0x0000000216067899 */ /* 0x000fe200080006ff */
[----:B------:R-:W-:Y:S01]  /*8ed0*/  IMAD.U32 R34, RZ, RZ, UR7 ;  /* 0x00000007ff227e24 */ /* 0x000fe2000f8e00ff */
[----:B------:R-:W-:Y:S01]  /*8ee0*/  UIADD3 UR27, UPT, UPT, UR23, UR27, URZ ;  /* 0x0000001b171b7290 */ /* 0x000fe2000fffe0ff */
[----:B------:R-:W-:Y:S01]  /*8ef0*/  IMAD.U32 R9, RZ, RZ, UR28 ;  /* 0x0000001cff097e24 */ /* 0x000fe2000f8e00ff */
[----:B------:R-:W-:Y:S01]  /*8f00*/  MOV R35, UR20 ;  /* 0x0000001400237c02 */ /* 0x000fe20008000f00 */
[----:B------:R-:W-:-:S02]  /*8f10*/  UIADD3 UR23, UP1, UPT, UR6, UR15, URZ ;  /* 0x0000000f06177290 */ /* 0x000fc4000ff3e0ff */
[----:B------:R-:W-:Y:S01]  /*8f20*/  USHF.L.U64.HI UR27, UR22, 0x2, UR27 ;  /* 0x00000002161b7899 */ /* 0x000fe2000801021b */
[----:B------:R-:W2:Y:S01]  /*8f30*/  LDG.E.CONSTANT R36, desc[UR24][R8.64] ;  /* 0x0000001808247981 */ /* 0x000ea2000c1e9900 */
[----:B------:R-:W-:Y:S02]  /*8f40*/  UIADD3 UR6, UP2, UPT, UR6, UR14, URZ ;  /* 0x0000000e06067290 */ /* 0x000fe4000ff5e0ff */
[----:B------:R-:W-:Y:S01]  /*8f50*/  UIADD3.X UR7, UPT, UPT, UR27, UR13, URZ, UP1, !UPT ;  /* 0x0000000d1b077290 */ /* 0x000fe20008ffe4ff */
[----:B------:R-:W3:Y:S01]  /*8f60*/  LDG.E.CONSTANT R44, desc[UR24][R34.64] ;  /* 0x00000018222c7981 */ /* 0x000ee2000c1e9900 */
[----:B------:R-:W-:Y:S01]  /*8f70*/  UIADD3.X UR27, UPT, UPT, UR27, UR12, URZ, UP2, !UPT ;  /* 0x0000000c1b1b7290 */ /* 0x000fe200097fe4ff */
[----:B------:R-:W-:Y:S02]  /*8f80*/  IMAD.U32 R38, RZ, RZ, UR23 ;  /* 0x00000017ff267e24 */ /* 0x000fe4000f8e00ff */
[----:B------:R-:W-:Y:S02]  /*8f90*/  IMAD.U32 R40, RZ, RZ, UR6 ;  /* 0x00000006ff287e24 */ /* 0x000fe4000f8e00ff */
[----:B------:R-:W-:Y:S01]  /*8fa0*/  IMAD.U32 R39, RZ, RZ, UR7 ;  /* 0x00000007ff277e24 */ /* 0x000fe2000f8e00ff */
[----:B------:R-:W-:-:S04]  /*8fb0*/  MOV R41, UR27 ;  /* 0x0000001b00297c02 */ /* 0x000fc80008000f00 */
[----:B------:R-:W4:Y:S04]  /*8fc0*/  LDG.E.CONSTANT R32, desc[UR24][R38.64] ;  /* 0x0000001826207981 */ /* 0x000f28000c1e9900 */
[----:B------:R-:W5:Y:S01]  /*8fd0*/  LDG.E.CONSTANT R40, desc[UR24][R40.64] ;  /* 0x0000001828287981 */ /* 0x000f62000c1e9900 */
[----:B------:R-:W-:Y:S01]  /*8fe0*/  UIADD3 UR21, UPT, UPT, UR21, 0x2, URZ ;  /* 0x0000000215157890 */ /* 0x000fe2000fffe0ff */
[----:B--2---:R-:W0:Y:S08]  /*8ff0*/  F2F.F64.F32 R36, R36 ;  /* 0x0000002400247310 */ /* 0x004e300000201800 */
[----:B---3--:R-:W1:Y:S08]  /*9000*/  F2F.F64.F32 R8, R44 ;  /* 0x0000002c00087310 */ /* 0x008e700000201800 */
[----:B----4-:R-:W2:Y:S01]  /*9010*/  F2F.F64.F32 R32, R32 ;  /* 0x0000002000207310 */ /* 0x010ea20000201800 */
[----:B0-----:R-:W-:-:S07]  /*9020*/  DSETP.GEU.AND P0, PT, R30, R36, PT ;  /* 0x000000241e00722a */ /* 0x001fce0003f0e000 */
[----:B-----5:R-:W0:Y:S01]  /*9030*/  F2F.F64.F32 R34, R40 ;  /* 0x0000002800227310 */ /* 0x020e220000201800 */
        /* <DEDUP_REMOVED lines=11> */
.L_x_53:
[----:B------:R-:W-:Y:S05]  /*90f0*/  BRA.U UP0, `(.L_x_51) ;  /* 0x0000000100647547 */ /* 0x000fea000b800000 */
[----:B------:R-:W0:Y:S01]  /*9100*/  LDCU UR22, c[0x0][0x3a0] ;  /* 0x00007400ff1677ac */ /* 0x000e220008000800 */
[----:B------:R-:W-:Y:S02]  /*9110*/  USHF.R.S32.HI UR20, URZ, 0x1f, UR21 ;  /* 0x0000001fff147899 */ /* 0x000fe40008011415 */
[----:B0-----:R-:W-:Y:S02]  /*9120*/  UIMAD.WIDE.U32 UR6, UR21, UR22, URZ ;  /* 0x00000016150672a5 */ /* 0x001fe4000f8e00ff */
[----:B------:R-:W-:-:S04]  /*9130*/  UIMAD UR20, UR20, UR22, URZ ;  /* 0x00000016141472a4 */ /* 0x000fc8000f8e02ff */
[----:B------:R-:W-:Y:S02]  /*9140*/  UIADD3 UR20, UPT, UPT, UR7, UR20, URZ ;  /* 0x0000001407147290 */ /* 0x000fe4000fffe0ff */
[----:B------:R-:W-:Y:S02]  /*9150*/  USHF.L.U32 UR7, UR6, 0x2, URZ ;  /* 0x0000000206077899 */ /* 0x000fe400080006ff */
[----:B------:R-:W-:Y:S02]  /*9160*/  USHF.L.U64.HI UR20, UR6, 0x2, UR20 ;  /* 0x0000000206147899 */ /* 0x000fe40008010214 */
[----:B------:R-:W-:Y:S02]  /*9170*/  UIADD3 UR21, UP0, UPT, UR7, UR15, URZ ;  /* 0x0000000f07157290 */ /* 0x000fe4000ff1e0ff */
[----:B------:R-:W-:Y:S02]  /*9180*/  UIADD3 UR6, UP1, UPT, UR7, UR14, URZ ;  /* 0x0000000e07067290 */ /* 0x000fe4000ff3e0ff */
[----:B------:R-:W-:-:S02]  /*9190*/  UIADD3.X UR22, UPT, UPT, UR20, UR13, URZ, UP0, !UPT ;  /* 0x0000000d14167290 */ /* 0x000fc400087fe4ff */
[----:B------:R-:W-:Y:S01]  /*91a0*/  UIADD3.X UR7, UPT, UPT, UR20, UR12, URZ, UP1, !UPT ;  /* 0x0000000c14077290 */ /* 0x000fe20008ffe4ff */
[----:B------:R-:W-:Y:S02]  /*91b0*/  IMAD.U32 R34, RZ, RZ, UR21 ;  /* 0x00000015ff227e24 */ /* 0x000fe4000f8e00ff */
[----:B------:R-:W-:Y:S02]  /*91c0*/  IMAD.U32 R36, RZ, RZ, UR6 ;  /* 0x00000006ff247e24 */ /* 0x000fe4000f8e00ff */
[----:B------:R-:W-:Y:S01]  /*91d0*/  IMAD.U32 R35, RZ, RZ, UR22 ;  /* 0x00000016ff237e24 */ /* 0x000fe2000f8e00ff */
[----:B------:R-:W-:-:S04]  /*91e0*/  MOV R37, UR7 ;  /* 0x0000000700257c02 */ /* 0x000fc80008000f00 */
[----:B------:R-:W2:Y:S04]  /*91f0*/  LDG.E.CONSTANT R32, desc[UR24][R34.64] ;  /* 0x0000001822207981 */ /* 0x000ea8000c1e9900 */
[----:B------:R-:W3:Y:S01]  /*9200*/  LDG.E.CONSTANT R8, desc[UR24][R36.64] ;  /* 0x0000001824087981 */ /* 0x000ee2000c1e9900 */
[----:B--2---:R-:W0:Y:S08]  /*9210*/  F2F.F64.F32 R32, R32 ;  /* 0x0000002000207310 */ /* 0x004e300000201800 */
[----:B---3--:R-:W1:Y:S01]  /*9220*/  F2F.F64.F32 R8, R8 ;  /* 0x0000000800087310 */ /* 0x008e620000201800 */
[----:B0-----:R-:W-:-:S06]  /*9230*/  DSETP.GEU.AND P1, PT, R30, R32, PT ;  /* 0x000000201e00722a */ /* 0x001fcc0003f2e000 */
[----:B------:R-:W-:Y:S01]  /*9240*/  FSEL R30, R32, R30, !P1 ;  /* 0x0000001e201e7208 */ /* 0x000fe20004800000 */
[----:B-1----:R-:W-:Y:S01]  /*9250*/  DSETP.GT.AND P0, PT, R10, R8, PT ;  /* 0x000000080a00722a */ /* 0x002fe20003f04000 */
[----:B------:R-:W-:-:S05]  /*9260*/  FSEL R31, R33, R31, !P1 ;  /* 0x0000001f211f7208 */ /* 0x000fca0004800000 */
[----:B------:R-:W-:Y:S02]  /*9270*/  FSEL R10, R8, R10, P0 ;  /* 0x0000000a080a7208 */ /* 0x000fe40000000000 */
[----:B------:R-:W-:-:S07]  /*9280*/  FSEL R11, R9, R11, P0 ;  /* 0x0000000b090b7208 */ /* 0x000fce0000000000 */
.L_x_51:
        /* <DEDUP_REMOVED lines=13> */
[----:B------:R-:W-:Y:S01]  /*9360*/  DADD R10, R10, R30 ;  /* 0x000000000a0a7229 */ /* 0x000fe2000000001e */
[----:B------:R-:W-:Y:S01]  /*9370*/  UISETP.GE.AND UP0, UPT, UR19, UR18, UPT ;  /* 0x000000121300728c */ /* 0x000fe2000bf06270 */
[----:B------:R-:W-:Y:S01]  /*9380*/  DMUL R42, R42, UR8 ;  /* 0x000000082a2a7c28 */ /* 0x000fe20008000000 */
[----:B------:R-:W-:Y:S01]  /*9390*/  VIADD R6, R6, 0x1 ;  /* 0x0000000106067836 */ /* 0x000fe20000000000 */
[----:B------:R-:W-:Y:S01]  /*93a0*/  IADD3 R7, PT, PT, R7, 0x1, RZ ;  /* 0x0000000107077810 */ /* 0x000fe20007ffe0ff */
[----:B------:R-:W-:Y:S01]  /*93b0*/  VIADD R5, R5, 0x1 ;  /* 0x0000000105057836 */ /* 0x000fe20000000000 */
[----:B------:R-:W-:Y:S01]  /*93c0*/  UIADD3 UR5, UPT, UPT, UR5, 0x1, URZ ;  /* 0x0000000105057890 */ /* 0x000fe2000fffe0ff */
[----:B--2---:R-:W0:Y:S02]  /*93d0*/  F2F.F64.F32 R8, R32 ;  /* 0x0000002000087310 */ /* 0x004e240000201800 */
[----:B0-----:R-:W-:-:S08]  /*93e0*/  DFMA R8, R10, -0.25, R8 ;  /* 0xbfd000000a08782b */ /* 0x001fd00000000008 */
[----:B------:R-:W-:-:S08]  /*93f0*/  DFMA R8, R42, -0.5, R8 ;  /* 0xbfe000002a08782b */ /* 0x000fd00000000008 */
[C---:B------:R-:W-:Y:S02]  /*9400*/  DFMA R24, R8.reuse, R26, R24 ;  /* 0x0000001a0818722b */ /* 0x040fe40000000018 */
[----:B------:R-:W-:Y:S02]  /*9410*/  DADD R28, R8, R28 ;  /* 0x00000000081c7229 */ /* 0x000fe4000000001c */
[----:B------:R-:W-:Y:S01]  /*9420*/  DADD R26, R26, 1 ;  /* 0x3ff000001a1a7429 */ /* 0x000fe20000000000 */
[----:B------:R-:W-:Y:S10]  /*9430*/  BRA.U !UP0, `(.L_x_54) ;  /* 0xffffffc9082c7547 */ /* 0x000ff4000b83ffff */
[----:B------:R-:W0:Y:S01]  /*9440*/  LDCU UR5, c[0x0][0x3b0] ;  /* 0x00007600ff0577ac */ /* 0x000e220008000800 */
[----:B------:R-:W1:Y:S01]  /*9450*/  LDCU UR6, c[0x0][0x3b0] ;  /* 0x00007600ff0677ac */ /* 0x000e620008000800 */
[----:B------:R-:W-:Y:S02]  /*9460*/  USHF.L.U32 UR20, UR10, 0x2, URZ ;  /* 0x000000020a147899 */ /* 0x000fe400080006ff */
[----:B------:R-:W-:Y:S02]  /*9470*/  USHF.R.U32.HI UR26, URZ, 0x1e, UR10 ;  /* 0x0000001eff1a7899 */ /* 0x000fe4000801160a */
[----:B------:R-:W-:Y:S02]  /*9480*/  UIMAD UR19, UR18, UR21, URZ ;  /* 0x00000015121372a4 */ /* 0x000fe4000f8e02ff */
[----:B0-----:R-:W-:Y:S01]  /*9490*/  UIADD3 UR5, UPT, UPT, UR5, 0x1, URZ ;  /* 0x0000000105057890 */ /* 0x001fe2000fffe0ff */
[----:B-1----:R-:W0:Y:S01]  /*94a0*/  I2F.F64.U32 R8, UR6 ;  /* 0x0000000600087d12 */ /* 0x002e220008201800 */
[----:B------:R-:W1:Y:S07]  /*94b0*/  LDCU.64 UR6, c[0x0][0x3c0] ;  /* 0x00007800ff0677ac */ /* 0x000e6e0008000a00 */
[----:B------:R-:W2:Y:S01]  /*94c0*/  I2F.F64.U32 R10, UR5 ;  /* 0x00000005000a7d12 */ /* 0x000ea20008201800 */
[----:B0-----:R-:W-:Y:S01]  /*94d0*/  DMUL R6, R8, 0.5 ;  /* 0x3fe0000008067828 */ /* 0x001fe20000000000 */
[----:B-1----:R-:W-:-:S07]  /*94e0*/  UIADD3 UR6, UP0, UPT, UR20, UR6, URZ ;  /* 0x0000000614067290 */ /* 0x002fce000ff1e0ff */
[----:B--2---:R-:W-:Y:S01]  /*94f0*/  DMUL R10, R6, R10 ;  /* 0x0000000a060a7228 */ /* 0x004fe20000000000 */
[----:B------:R-:W-:Y:S02]  /*9500*/  UIADD3.X UR7, UPT, UPT, UR26, UR7, URZ, UP0, !UPT ;  /* 0x000000071a077290 */ /* 0x000fe400087fe4ff */
[----:B------:R-:W-:Y:S02]  /*9510*/  UISETP.GE.AND UP0, UPT, UR18, 0x1, UPT ;  /* 0x000000011200788c */ /* 0x000fe4000bf06270 */
[----:B------:R-:W-:-:S03]  /*9520*/  UIMAD.WIDE.U32 UR22, UR19, 0x4, UR6 ;  /* 0x00000004131678a5 */ /* 0x000fc6000f8e0006 */
[----:B------:R-:W-:Y:S02]  /*9530*/  DMUL R6, R10, R28 ;  /* 0x0000001c0a067228 */ /* 0x000fe40000000000 */
[----:B------:R-:W-:-:S06]  /*9540*/  DMUL R28, R28, UR8 ;  /* 0x000000081c1c7c28 */ /* 0x000fcc0008000000 */
[----:B------:R-:W-:Y:S02]  /*9550*/  DFMA R6, R8, R24, -R6 ;  /* 0x000000180806722b */ /* 0x000fe40000000806 */
[----:B------:R-:W-:-:S06]  /*9560*/  DFMA R8, R10, -UR8, R8 ;  /* 0x800000080a087c2b */ /* 0x000fcc0008000008 */
[----:B------:R-:W-:-:S08]  /*9570*/  DMUL R6, R6, R22 ;  /* 0x0000001606067228 */ /* 0x000fd00000000000 */
[----:B------:R-:W-:Y:S01]  /*9580*/  DFMA R6, R6, R8, R28 ;  /* 0x000000080606722b */ /* 0x000fe2000000001c */
[----:B------:R-:W-:Y:S02]  /*9590*/  IMAD.U32 R8, RZ, RZ, UR22 ;  /* 0x00000016ff087e24 */ /* 0x000fe4000f8e00ff */
[----:B------:R-:W-:-:S03]  /*95a0*/  IMAD.U32 R9, RZ, RZ, UR23 ;  /* 0x00000017ff097e24 */ /* 0x000fc6000f8e00ff */
[----:B------:R-:W0:Y:S02]  /*95b0*/  F2F.F32.F64 R5, R6 ;  /* 0x0000000600057310 */ /* 0x000e240000301000 */
[----:B0-----:R1:W-:Y:S01]  /*95c0*/  STG.E desc[UR24][R8.64], R5 ;  /* 0x0000000508007986 */ /* 0x0013e2000c101918 */
[----:B------:R-:W-:Y:S05]  /*95d0*/  BRA.U !UP0, `(.L_x_43) ;  /* 0x0000000108787547 */ /* 0x000fea000b800000 */
[----:B------:R-:W-:-:S04]  /*95e0*/  UIADD3 UR5, UPT, UPT, UR19, -UR21, URZ ;  /* 0x8000001513057290 */ /* 0x000fc8000fffe0ff */
[----:B------:R-:W-:-:S06]  /*95f0*/  UIMAD.WIDE.U32 UR6, UR5, 0x4, UR6 ;  /* 0x00000004050678a5 */ /* 0x000fcc000f8e0006 */
[----:B------:R-:W-:Y:S01]  /*9600*/  MOV R10, UR6 ;  /* 0x00000006000a7c02 */ /* 0x000fe20008000f00 */
[----:B------:R-:W-:Y:S01]  /*9610*/  IMAD.U32 R11, RZ, RZ, UR7 ;  /* 0x00000007ff0b7e24 */ /* 0x000fe2000f8e00ff */
[----:B------:R-:W-:-:S03]  /*9620*/  DSETP.NE.AND P0, PT, |R6|, +INF , PT ;  /* 0x7ff000000600742a */ /* 0x000fc60003f05200 */
[----:B------:R-:W0:Y:S01]  /*9630*/  LDCU.64 UR6, c[0x0][0x3c8] ;  /* 0x00007900ff0677ac */ /* 0x000e220008000a00 */
[----:B-1----:R-:W2:Y:S01]  /*9640*/  LDG.E R8, desc[UR24][R10.64] ;  /* 0x000000180a087981 */ /* 0x002ea2000c1e1900 */
[----:B0-----:R-:W-:-:S04]  /*9650*/  UIADD3 UR6, UP0, UPT, UR20, UR6, URZ ;  /* 0x0000000614067290 */ /* 0x001fc8000ff1e0ff */
[----:B------:R-:W-:Y:S01]  /*9660*/  UIADD3.X UR7, UPT, UPT, UR26, UR7, URZ, UP0, !UPT ;  /* 0x000000071a077290 */ /* 0x000fe200087fe4ff */
[----:B--2---:R-:W0:Y:S02]  /*9670*/  F2F.F64.F32 R8, R8 ;  /* 0x0000000800087310 */ /* 0x004e240000201800 */
[----:B0-----:R-:W-:-:S14]  /*9680*/  DSETP.EQU.OR P0, PT, |R8|, +INF , !P0 ;  /* 0x7ff000000800742a */ /* 0x001fdc000470a600 */
[----:B------:R-:W-:Y:S05]  /*9690*/  @P0 BRA `(.L_x_55) ;  /* 0x00000000002c0947 */ /* 0x000fea0003800000 */
[C---:B------:R-:W-:Y:S01]  /*96a0*/  DSETP.GT.AND P0, PT, R6.reuse, RZ, PT ;  /* 0x000000ff0600722a */ /* 0x040fe20003f04000 */
[----:B------:R-:W-:Y:S01]  /*96b0*/  IMAD.MOV.U32 R10, RZ, RZ, 0x3f800000 ;  /* 0x3f800000ff0a7424 */ /* 0x000fe200078e00ff */
[C-C-:B------:R-:W-:Y:S01]  /*96c0*/  DSETP.GT.AND P1, PT, R6.reuse, R8.reuse, PT ;  /* 0x000000080600722a */ /* 0x140fe20003f24000 */
[----:B------:R-:W-:Y:S01]  /*96d0*/  UIMAD.WIDE.U32 UR6, UR19, 0x4, UR6 ;  /* 0x00000004130678a5 */ /* 0x000fe2000f8e0006 */
[----:B------:R-:W-:-:S04]  /*96e0*/  DSETP.GEU.AND P2, PT, R6, R8, PT ;  /* 0x000000080600722a */ /* 0x000fc80003f4e000 */
[----:B------:R-:W-:Y:S01]  /*96f0*/  FSEL R5, R10, 2, P1 ;  /* 0x400000000a057808 */ /* 0x000fe20000800000 */
[----:B------:R-:W-:Y:S01]  /*9700*/  IMAD.U32 R6, RZ, RZ, UR6 ;  /* 0x00000006ff067e24 */ /* 0x000fe2000f8e00ff */
[----:B------:R-:W-:-:S04]  /*9710*/  MOV R7, UR7 ;  /* 0x0000000700077c02 */ /* 0x000fc80008000f00 */
[----:B------:R-:W-:-:S05]  /*9720*/  @!P0 FSEL R5, -R10, -2, !P2 ;  /* 0xc00000000a058808 */ /* 0x000fca0005000100 */
[----:B------:R3:W-:Y:S01]  /*9730*/  STG.E desc[UR24][R6.64], R5 ;  /* 0x0000000506007986 */ /* 0x0007e2000c101918 */
[----:B------:R-:W-:Y:S05]  /*9740*/  BRA `(.L_x_43) ;  /* 0x00000000001c7947 */ /* 0x000fea0003800000 */
.L_x_55:
[----:B------:R-:W-:Y:S01]  /*9750*/  UISETP.GE.AND UP0, UPT, UR18, UR43, UPT ;  /* 0x0000002b1200728c */ /* 0x000fe2000bf06270 */
[----:B------:R-:W-:-:S05]  /*9760*/  IMAD.MOV.U32 R5, RZ, RZ, 0x7fffffff ;  /* 0x7fffffffff057424 */ /* 0x000fca00078e00ff */
[----:B------:R-:W-:-:S05]  /*9770*/  PLOP3.LUT P0, PT, PT, PT, UP0, 0x80, 0x8 ;  /* 0x000000000008781c */ /* 0x000fca0003f0f008 */
[----:B------:R-:W-:-:S06]  /*9780*/  @UP0 UIMAD.WIDE.U32 UR6, UR19, 0x4, UR6 ;  /* 0x00000004130608a5 */ /* 0x000fcc000f8e0006 */
[----:B------:R-:W-:Y:S02]  /*9790*/  IMAD.U32 R6, RZ, RZ, UR6 ;  /* 0x00000006ff067e24 */ /* 0x000fe4000f8e00ff */
[----:B------:R-:W-:-:S05]  /*97a0*/  IMAD.U32 R7, RZ, RZ, UR7 ;  /* 0x00000007ff077e24 */ /* 0x000fca000f8e00ff */
[----:B------:R2:W-:Y:S02]  /*97b0*/  @P0 STG.E desc[UR24][R6.64], R5 ;  /* 0x0000000506000986 */ /* 0x0005e4000c101918 */
.L_x_43:
[----:B------:R-:W4:Y:S01]  /*97c0*/  LDCU UR6, c[0x0][0x3a4] ;  /* 0x00007480ff0677ac */ /* 0x000f220008000800 */
[----:B------:R-:W-:-:S04]  /*97d0*/  UIADD3 UR5, UPT, UPT, UR18, 0x1, URZ ;  /* 0x0000000112057890 */ /* 0x000fc8000fffe0ff */
[----:B----4-:R-:W-:-:S06]  /*97e0*/  UISETP.NE.AND UP0, UPT, UR5, UR6, UPT ;  /* 0x000000060500728c */ /* 0x010fcc000bf05270 */
[----:B------:R-:W-:-:S13]  /*97f0*/  PLOP3.LUT P0, PT, PT, PT, UP0, 0x80, 0x8 ;  /* 0x000000000008781c */ /* 0x000fda0003f0f008 */
[----:B------:R-:W-:Y:S05]  /*9800*/  @!P0 EXIT ;  /* 0x000000000000894d */ /* 0x000fea0003800000 */
[----:B------:R-:W-:Y:S01]  /*9810*/  IADD3 R3, PT, PT, R3, 0x1, RZ ;  /* 0x0000000103037810 */ /* 0x000fe20007ffe0ff */
[----:B------:R-:W-:Y:S01]  /*9820*/  VIADD R2, R2, 0x1 ;  /* 0x0000000102027836 */ /* 0x000fe20000000000 */
[----:B------:R-:W-:Y:S01]  /*9830*/  UIADD3 UR4, UPT, UPT, UR4, 0x1, URZ ;  /* 0x0000000104047890 */ /* 0x000fe2000fffe0ff */
[----:B------:R-:W-:Y:S01]  /*9840*/  VIADD R0, R0, 0x1 ;  /* 0x0000000100007836 */ /* 0x000fe20000000000 */
[----:B------:R-:W-:Y:S01]  /*9850*/  UMOV UR18, UR5 ;  /* 0x0000000500127c82 */ /* 0x000fe20008000000 */
[----:B------:R-:W-:Y:S09]  /*9860*/  BRA `(.L_x_56) ;  /* 0xffffffb400987947 */ /* 0x000ff2000383ffff */
        .weak           $__internal_0_$__cuda_sm20_dblrcp_rn_slowpath_v3
        .type           $__internal_0_$__cuda_sm20_dblrcp_rn_slowpath_v3,@function
        .size           $__internal_0_$__cuda_sm20_dblrcp_rn_slowpath_v3,($__internal_1_$__cuda_sm20_div_rn_f64_full - $__internal_0_$__cuda_sm20_dblrcp_rn_slowpath_v3)
$__internal_0_$__cuda_sm20_dblrcp_rn_slowpath_v3:
[----:B------:R-:W-:-:S14]  /*9870*/  DSETP.GTU.AND P0, PT, |R22|, +INF , PT ;  /* 0x7ff000001600742a */ /* 0x000fdc0003f0c200 */
[----:B------:R-:W-:Y:S05]  /*9880*/  @P0 BRA `(.L_x_57) ;  /* 0x0000000000900947 */ /* 0x000fea0003800000 */
[----:B------:R-:W-:-:S05]  /*9890*/  LOP3.LUT R7, R23, 0x7fffffff, RZ, 0xc0, !PT ;  /* 0x7fffffff17077812 */ /* 0x000fca00078ec0ff */
[----:B------:R-:W-:-:S05]  /*98a0*/  VIADD R4, R7, 0xffffffff ;  /* 0xffffffff07047836 */ /* 0x000fca0000000000 */
[----:B------:R-:W-:-:S13]  /*98b0*/  ISETP.GE.U32.AND P0, PT, R4, 0x7fefffff, PT ;  /* 0x7fefffff0400780c */ /* 0x000fda0003f06070 */
[----:B------:R-:W-:Y:S02]  /*98c0*/  @P0 LOP3.LUT R5, R23, 0x7ff00000, RZ, 0x3c, !PT ;  /* 0x7ff0000017050812 */ /* 0x000fe400078e3cff */
[----:B------:R-:W-:Y:S02]  /*98d0*/  @P0 MOV R4, RZ ;  /* 0x000000ff00040202 */ /* 0x000fe40000000f00 */
[----:B------:R-:W-:Y:S02]  /*98e0*/  @P0 R2UR UR5, R5 ;  /* 0x00000000050502ca */ /* 0x000fe400000e0000 */
[----:B------:R-:W-:Y:S01]  /*98f0*/  @P0 R2UR UR4, R4 ;  /* 0x00000000040402ca */ /* 0x000fe200000e0000 */
[----:B------:R-:W-:-:S14]  /*9900*/  @P0 BRA `(.L_x_58) ;  /* 0x0000000000800947 */ /* 0x000fdc0003800000 */
[----:B------:R-:W-:-:S13]  /*9910*/  ISETP.GE.U32.AND P0, PT, R7, 0x1000001, PT ;  /* 0x010000010700780c */ /* 0x000fda0003f06070 */
[----:B------:R-:W-:Y:S05]  /*9920*/  @!P0 BRA `(.L_x_59) ;  /* 0x00000000003c8947 */ /* 0x000fea0003800000 */
[----:B------:R-:W-:Y:S02]  /*9930*/  VIADD R5, R23, 0xc0200000 ;  /* 0xc020000017057836 */ /* 0x000fe40000000000 */
[----:B------:R-:W-:Y:S02]  /*9940*/  IMAD.MOV.U32 R4, RZ, RZ, R22 ;  /* 0x000000ffff047224 */ /* 0x000fe400078e0016 */
[----:B------:R-:W0:Y:S04]  /*9950*/  MUFU.RCP64H R7, R5 ;  /* 0x0000000500077308 */ /* 0x000e280000001800 */
[----:B0-----:R-:W-:-:S08]  /*9960*/  DFMA R8, -R4, R6, 1 ;  /* 0x3ff000000408742b */ /* 0x001fd00000000106 */
[----:B------:R-:W-:-:S08]  /*9970*/  DFMA R8, R8, R8, R8 ;  /* 0x000000080808722b */ /* 0x000fd00000000008 */
[----:B------:R-:W-:-:S08]  /*9980*/  DFMA R8, R6, R8, R6 ;  /* 0x000000080608722b */ /* 0x000fd00000000006 */
[----:B------:R-:W-:-:S08]  /*9990*/  DFMA R6, -R4, R8, 1 ;  /* 0x3ff000000406742b */ /* 0x000fd00000000108 */
[----:B------:R-:W-:-:S08]  /*99a0*/  DFMA R6, R8, R6, R8 ;  /* 0x000000060806722b */ /* 0x000fd00000000008 */
[----:B------:R-:W-:-:S08]  /*99b0*/  DMUL R6, R6, 2.2250738585072013831e-308 ;  /* 0x0010000006067828 */ /* 0x000fd00000000000 */
[----:B------:R-:W-:-:S08]  /*99c0*/  DFMA R8, -R22, R6, 1 ;  /* 0x3ff000001608742b */ /* 0x000fd00000000106 */
[----:B------:R-:W-:-:S08]  /*99d0*/  DFMA R8, R8, R8, R8 ;  /* 0x000000080808722b */ /* 0x000fd00000000008 */
[----:B------:R-:W-:-:S10]  /*99e0*/  DFMA R8, R6, R8, R6 ;  /* 0x000000080608722b */ /* 0x000fd40000000006 */
[----:B------:R-:W-:Y:S02]  /*99f0*/  R2UR UR4, R8 ;  /* 0x00000000080472ca */ /* 0x000fe400000e0000 */
[----:B------:R-:W-:Y:S01]  /*9a00*/  R2UR UR5, R9 ;  /* 0x00000000090572ca */ /* 0x000fe200000e0000 */
[----:B------:R-:W-:-:S14]  /*9a10*/  BRA `(.L_x_58) ;  /* 0x00000000003c7947 */ /* 0x000fdc0003800000 */
.L_x_59:
[----:B------:R-:W-:-:S06]  /*9a20*/  DMUL R4, R22, 8.11296384146066816958e+31 ;  /* 0x4690000016047828 */ /* 0x000fcc0000000000 */
[----:B------:R-:W0:Y:S02]  /*9a30*/  MUFU.RCP64H R7, R5 ;  /* 0x0000000500077308 */ /* 0x000e240000001800 */
[----:B0-----:R-:W-:-:S08]  /*9a40*/  DFMA R8, -R4, R6, 1 ;  /* 0x3ff000000408742b */ /* 0x001fd00000000106 */
[----:B------:R-:W-:-:S08]  /*9a50*/  DFMA R8, R8, R8, R8 ;  /* 0x000000080808722b */ /* 0x000fd00000000008 */
[----:B------:R-:W-:-:S08]  /*9a60*/  DFMA R8, R6, R8, R6 ;  /* 0x000000080608722b */ /* 0x000fd00000000006 */
[----:B------:R-:W-:-:S08]  /*9a70*/  DFMA R6, -R4, R8, 1 ;  /* 0x3ff000000406742b */ /* 0x000fd00000000108 */
[----:B------:R-:W-:-:S08]  /*9a80*/  DFMA R6, R8, R6, R8 ;  /* 0x000000060806722b */ /* 0x000fd00000000008 */
[----:B------:R-:W-:-:S10]  /*9a90*/  DMUL R6, R6, 8.11296384146066816958e+31 ;  /* 0x4690000006067828 */ /* 0x000fd40000000000 */
[----:B------:R-:W-:Y:S02]  /*9aa0*/  R2UR UR4, R6 ;  /* 0x00000000060472ca */ /* 0x000fe400000e0000 */
[----:B------:R-:W-:Y:S01]  /*9ab0*/  R2UR UR5, R7 ;  /* 0x00000000070572ca */ /* 0x000fe200000e0000 */
[----:B------:R-:W-:-:S14]  /*9ac0*/  BRA `(.L_x_58) ;  /* 0x0000000000107947 */ /* 0x000fdc0003800000 */
.L_x_57:
[----:B------:R-:W-:Y:S01]  /*9ad0*/  IMAD.MOV.U32 R4, RZ, RZ, R22 ;  /* 0x000000ffff047224 */ /* 0x000fe200078e0016 */
[----:B------:R-:W-:-:S04]  /*9ae0*/  LOP3.LUT R5, R23, 0x80000, RZ, 0xfc, !PT ;  /* 0x0008000017057812 */ /* 0x000fc800078efcff */
[----:B------:R-:W-:Y:S02]  /*9af0*/  R2UR UR4, R4 ;  /* 0x00000000040472ca */ /* 0x000fe400000e0000 */
[----:B------:R-:W-:-:S15]  /*9b00*/  R2UR UR5, R5 ;  /* 0x00000000050572ca */ /* 0x000fde00000e0000 */
.L_x_58:
[----:B------:R-:W-:Y:S01]  /*9b10*/  MOV R4, R0 ;  /* 0x0000000000047202 */ /* 0x000fe20000000f00 */
[----:B------:R-:W-:-:S04]  /*9b20*/  IMAD.MOV.U32 R5, RZ, RZ, 0x0 ;  /* 0x00000000ff057424 */ /* 0x000fc800078e00ff */
[----:B------:R-:W-:Y:S05]  /*9b30*/  RET.REL.NODEC R4 `(squeeze_momentum_many_series_one_param_f32) ;  /* 0xffffff6404307950 */ /* 0x000fea0003c3ffff */
        .weak           $__internal_1_$__cuda_sm20_div_rn_f64_full
        .type           $__internal_1_$__cuda_sm20_div_rn_f64_full,@function
        .size           $__internal_1_$__cuda_sm20_div_rn_f64_full,($__internal_2_$__cuda_sm20_dsqrt_rn_f64_mediumpath_v1 - $__internal_1_$__cuda_sm20_div_rn_f64_full)
$__internal_1_$__cuda_sm20_div_rn_f64_full:
[----:B------:R-:W-:Y:S01]  /*9b40*/  IMAD.MOV.U32 R7, RZ, RZ, 0x3ff80000 ;  /* 0x3ff80000ff077424 */ /* 0x000fe200078e00ff */
[----:B------:R-:W-:Y:S01]  /*9b50*/  MOV R12, 0x1 ;  /* 0x00000001000c7802 */ /* 0x000fe20000000f00 */
[----:B------:R-:W-:Y:S02]  /*9b60*/  IMAD.MOV.U32 R6, RZ, RZ, 0x0 ;  /* 0x00000000ff067424 */ /* 0x000fe400078e00ff */
[----:B------:R-:W0:Y:S01]  /*9b70*/  MUFU.RCP64H R13, R7 ;  /* 0x00000007000d7308 */ /* 0x000e220000001800 */
[----:B------:R-:W-:Y:S02]  /*9b80*/  IMAD.MOV.U32 R11, RZ, RZ, R9 ;  /* 0x000000ffff0b7224 */ /* 0x000fe400078e0009 */
[----:B------:R-:W-:Y:S02]  /*9b90*/  IMAD.MOV.U32 R19, RZ, RZ, 0x1ca00000 ;  /* 0x1ca00000ff137424 */ /* 0x000fe400078e00ff */
[----:B------:R-:W-:Y:S01]  /*9ba0*/  IMAD.MOV.U32 R10, RZ, RZ, R8 ;  /* 0x000000ffff0a7224 */ /* 0x000fe200078e0008 */
[C---:B------:R-:W-:Y:S01]  /*9bb0*/  FSETP.GEU.AND P1, PT, |R11|.reuse, 1.469367938527859385e-39, PT ;  /* 0x001000000b00780b */ /* 0x040fe20003f2e200 */
[----:B------:R-:W-:Y:S01]  /*9bc0*/  IMAD.MOV.U32 R21, RZ, RZ, 0x40100000 ;  /* 0x40100000ff157424 */ /* 0x000fe200078e00ff */
[----:B------:R-:W-:-:S02]  /*9bd0*/  LOP3.LUT R18, R11, 0x7ff00000, RZ, 0xc0, !PT ;  /* 0x7ff000000b127812 */ /* 0x000fc400078ec0ff */
[----:B------:R-:W-:Y:S01]  /*9be0*/  MOV R8, R10 ;  /* 0x0000000a00087202 */ /* 0x000fe20000000f00 */
[----:B------:R-:W-:Y:S01]  /*9bf0*/  VIADD R23, R21, 0xffffffff ;  /* 0xffffffff15177836 */ /* 0x000fe20000000000 */
[----:B------:R-:W-:Y:S01]  /*9c00*/  ISETP.GE.U32.AND P0, PT, R18, 0x40100000, PT ;  /* 0x401000001200780c */ /* 0x000fe20003f06070 */
[----:B------:R-:W-:-:S03]  /*9c10*/  IMAD.MOV.U32 R20, RZ, RZ, R18 ;  /* 0x000000ffff147224 */ /* 0x000fc600078e0012 */
[----:B------:R-:W-:Y:S01]  /*9c20*/  SEL R19, R19, 0x63400000, !P0 ;  /* 0x6340000013137807 */ /* 0x000fe20004000000 */
[----:B0-----:R-:W-:-:S03]  /*9c30*/  DFMA R14, R12, -R6, 1 ;  /* 0x3ff000000c0e742b */ /* 0x001fc60000000806 */
[----:B------:R-:W-:-:S05]  /*9c40*/  LOP3.LUT R9, R19, 0x800fffff, R11, 0xf8, !PT ;  /* 0x800fffff13097812 */ /* 0x000fca00078ef80b */
[----:B------:R-:W-:-:S08]  /*9c50*/  DFMA R14, R14, R14, R14 ;  /* 0x0000000e0e0e722b */ /* 0x000fd0000000000e */
[----:B------:R-:W-:Y:S01]  /*9c60*/  DFMA R14, R12, R14, R12 ;  /* 0x0000000e0c0e722b */ /* 0x000fe2000000000c */
[----:B------:R-:W-:-:S04]  /*9c70*/  @!P1 LOP3.LUT R12, R19, 0x80000000, R11, 0xf8, !PT ;  /* 0x80000000130c9812 */ /* 0x000fc800078ef80b */
[----:B------:R-:W-:Y:S01]  /*9c80*/  @!P1 LOP3.LUT R13, R12, 0x100000, RZ, 0xfc, !PT ;  /* 0x001000000c0d9812 */ /* 0x000fe200078efcff */
[----:B------:R-:W-:Y:S02]  /*9c90*/  @!P1 IMAD.MOV.U32 R12, RZ, RZ, RZ ;  /* 0x000000ffff0c9224 */ /* 0x000fe400078e00ff */
[----:B------:R-:W-:-:S04]  /*9ca0*/  DFMA R16, R14, -R6, 1 ;  /* 0x3ff000000e10742b */ /* 0x000fc80000000806 */
[----:B------:R-:W-:-:S04]  /*9cb0*/  @!P1 DFMA R8, R8, 2, -R12 ;  /* 0x400000000808982b */ /* 0x000fc8000000080c */
[----:B------:R-:W-:-:S06]  /*9cc0*/  DFMA R16, R14, R16, R14 ;  /* 0x000000100e10722b */ /* 0x000fcc000000000e */
[----:B------:R-:W-:Y:S02]  /*9cd0*/  @!P1 LOP3.LUT R20, R9, 0x7ff00000, RZ, 0xc0, !PT ;  /* 0x7ff0000009149812 */ /* 0x000fe400078ec0ff */
[----:B------:R-:W-:Y:S02]  /*9ce0*/  DMUL R12, R16, R8 ;  /* 0x00000008100c7228 */ /* 0x000fe40000000000 */
[----:B------:R-:W-:-:S04]  /*9cf0*/  IADD3 R22, PT, PT, R20, -0x1, RZ ;  /* 0xffffffff14167810 */ /* 0x000fc80007ffe0ff */
[----:B------:R-:W-:Y:S02]  /*9d00*/  ISETP.GT.U32.AND P0, PT, R22, 0x7feffffe, PT ;  /* 0x7feffffe1600780c */ /* 0x000fe40003f04070 */
[----:B------:R-:W-:Y:S02]  /*9d10*/  DFMA R14, R12, -R6, R8 ;  /* 0x800000060c0e722b */ /* 0x000fe40000000008 */
[----:B------:R-:W-:-:S06]  /*9d20*/  ISETP.GT.U32.OR P0, PT, R23, 0x7feffffe, P0 ;  /* 0x7feffffe1700780c */ /* 0x000fcc0000704470 */
[----:B------:R-:W-:-:S07]  /*9d30*/  DFMA R12, R16, R14, R12 ;  /* 0x0000000e100c722b */ /* 0x000fce000000000c */
[----:B------:R-:W-:Y:S05]  /*9d40*/  @P0 BRA `(.L_x_60) ;  /* 0x0000000000680947 */ /* 0x000fea0003800000 */
[----:B------:R-:W-:Y:S02]  /*9d50*/  IMAD.MOV.U32 R11, RZ, RZ, 0x40100000 ;  /* 0x40100000ff0b7424 */ /* 0x000fe400078e00ff */
[----:B------:R-:W-:-:S03]  /*9d60*/  IMAD.MOV.U32 R10, RZ, RZ, RZ ;  /* 0x000000ffff0a7224 */ /* 0x000fc600078e00ff */
[----:B------:R-:W-:-:S04]  /*9d70*/  VIADDMNMX R18, R18, -R11, 0xb9600000, !PT ;  /* 0xb960000012127446 */ /* 0x000fc8000780090b */
[----:B------:R-:W-:-:S05]  /*9d80*/  VIMNMX R18, PT, PT, R18, 0x46a00000, PT ;  /* 0x46a0000012127848 */ /* 0x000fca0003fe0100 */
[----:B------:R-:W-:-:S05]  /*9d90*/  IMAD.IADD R18, R18, 0x1, -R19 ;  /* 0x0000000112127824 */ /* 0x000fca00078e0a13 */
[----:B------:R-:W-:-:S06]  /*9da0*/  IADD3 R11, PT, PT, R18, 0x7fe00000, RZ ;  /* 0x7fe00000120b7810 */ /* 0x000fcc0007ffe0ff */
[----:B------:R-:W-:-:S10]  /*9db0*/  DMUL R14, R12, R10 ;  /* 0x0000000a0c0e7228 */ /* 0x000fd40000000000 */
[----:B------:R-:W-:-:S13]  /*9dc0*/  FSETP.GTU.AND P0, PT, |R15|, 1.469367938527859385e-39, PT ;  /* 0x001000000f00780b */ /* 0x000fda0003f0c200 */
[----:B------:R-:W-:Y:S05]  /*9dd0*/  @P0 BRA `(.L_x_61) ;  /* 0x0000000000880947 */ /* 0x000fea0003800000 */
[----:B------:R-:W-:Y:S01]  /*9de0*/  DFMA R6, R12, -R6, R8 ;  /* 0x800000060c06722b */ /* 0x000fe20000000008 */
[----:B------:R-:W-:-:S09]  /*9df0*/  IMAD.MOV.U32 R10, RZ, RZ, RZ ;  /* 0x000000ffff0a7224 */ /* 0x000fd200078e00ff */
[C---:B------:R-:W-:Y:S02]  /*9e00*/  FSETP.NEU.AND P0, PT, R7.reuse, RZ, PT ;  /* 0x000000ff0700720b */ /* 0x040fe40003f0d000 */
[----:B------:R-:W-:-:S04]  /*9e10*/  LOP3.LUT R6, R7, 0x40180000, RZ, 0x3c, !PT ;  /* 0x4018000007067812 */ /* 0x000fc800078e3cff */
[----:B------:R-:W-:-:S04]  /*9e20*/  LOP3.LUT R9, R6, 0x80000000, RZ, 0xc0, !PT ;  /* 0x8000000006097812 */ /* 0x000fc800078ec0ff */
[----:B------:R-:W-:-:S03]  /*9e30*/  LOP3.LUT R11, R9, R11, RZ, 0xfc, !PT ;  /* 0x0000000b090b7212 */ /* 0x000fc600078efcff */
[----:B------:R-:W-:Y:S05]  /*9e40*/  @!P0 BRA `(.L_x_61) ;  /* 0x00000000006c8947 */ /* 0x000fea0003800000 */
[----:B------:R-:W-:Y:S01]  /*9e50*/  IMAD.MOV R7, RZ, RZ, -R18 ;  /* 0x000000ffff077224 */ /* 0x000fe200078e0a12 */
[----:B------:R-:W-:Y:S01]  /*9e60*/  MOV R6, RZ ;  /* 0x000000ff00067202 */ /* 0x000fe20000000f00 */
[----:B------:R-:W-:-:S05]  /*9e70*/  DMUL.RP R10, R12, R10 ;  /* 0x0000000a0c0a7228 */ /* 0x000fca0000008000 */
[----:B------:R-:W-:-:S05]  /*9e80*/  DFMA R6, R14, -R6, R12 ;  /* 0x800000060e06722b */ /* 0x000fca000000000c */
[----:B------:R-:W-:Y:S02]  /*9e90*/  LOP3.LUT R9, R11, R9, RZ, 0x3c, !PT ;  /* 0x000000090b097212 */ /* 0x000fe400078e3cff */
[----:B------:R-:W-:-:S04]  /*9ea0*/  IADD3 R6, PT, PT, -R18, -0x43300000, RZ ;  /* 0xbcd0000012067810 */ /* 0x000fc80007ffe1ff */
[----:B------:R-:W-:-:S04]  /*9eb0*/  FSETP.NEU.AND P0, PT, |R7|, R6, PT ;  /* 0x000000060700720b */ /* 0x000fc80003f0d200 */
[----:B------:R-:W-:Y:S02]  /*9ec0*/  FSEL R14, R10, R14, !P0 ;  /* 0x0000000e0a0e7208 */ /* 0x000fe40004000000 */
[----:B------:R-:W-:Y:S01]  /*9ed0*/  FSEL R15, R9, R15, !P0 ;  /* 0x0000000f090f7208 */ /* 0x000fe20004000000 */
[----:B------:R-:W-:Y:S06]  /*9ee0*/  BRA `(.L_x_61) ;  /* 0x0000000000447947 */ /* 0x000fec0003800000 */
.L_x_60:
[----:B------:R-:W-:-:S14]  /*9ef0*/  DSETP.NAN.AND P0, PT, R10, R10, PT ;  /* 0x0000000a0a00722a */ /* 0x000fdc0003f08000 */
[----:B------:R-:W-:Y:S05]  /*9f00*/  @P0 BRA `(.L_x_62) ;  /* 0x0000000000340947 */ /* 0x000fea0003800000 */
[----:B------:R-:W-:Y:S01]  /*9f10*/  ISETP.NE.AND P0, PT, R20, R21, PT ;  /* 0x000000151400720c */ /* 0x000fe20003f05270 */
[----:B------:R-:W-:Y:S02]  /*9f20*/  IMAD.MOV.U32 R14, RZ, RZ, 0x0 ;  /* 0x00000000ff0e7424 */ /* 0x000fe400078e00ff */
[----:B------:R-:W-:-:S10]  /*9f30*/  IMAD.MOV.U32 R15, RZ, RZ, -0x80000 ;  /* 0xfff80000ff0f7424 */ /* 0x000fd400078e00ff */
[----:B------:R-:W-:Y:S05]  /*9f40*/  @!P0 BRA `(.L_x_61) ;  /* 0x00000000002c8947 */ /* 0x000fea0003800000 */
[----:B------:R-:W-:Y:S02]  /*9f50*/  ISETP.NE.AND P0, PT, R20, 0x7ff00000, PT ;  /* 0x7ff000001400780c */ /* 0x000fe40003f05270 */
[----:B------:R-:W-:Y:S02]  /*9f60*/  LOP3.LUT R10, R11, 0x40180000, RZ, 0x3c, !PT ;  /* 0x401800000b0a7812 */ /* 0x000fe400078e3cff */
[----:B------:R-:W-:Y:S02]  /*9f70*/  ISETP.EQ.OR P0, PT, R21, RZ, !P0 ;  /* 0x000000ff1500720c */ /* 0x000fe40004702670 */
[----:B------:R-:W-:-:S11]  /*9f80*/  LOP3.LUT R15, R10, 0x80000000, RZ, 0xc0, !PT ;  /* 0x800000000a0f7812 */ /* 0x000fd600078ec0ff */
[----:B------:R-:W-:Y:S01]  /*9f90*/  @P0 LOP3.LUT R6, R15, 0x7ff00000, RZ, 0xfc, !PT ;  /* 0x7ff000000f060812 */ /* 0x000fe200078efcff */
[----:B------:R-:W-:Y:S01]  /*9fa0*/  @!P0 IMAD.MOV.U32 R14, RZ, RZ, RZ ;  /* 0x000000ffff0e8224 */ /* 0x000fe200078e00ff */
[----:B------:R-:W-:-:S03]  /*9fb0*/  @P0 MOV R14, RZ ;  /* 0x000000ff000e0202 */ /* 0x000fc60000000f00 */
[----:B------:R-:W-:Y:S01]  /*9fc0*/  @P0 IMAD.MOV.U32 R15, RZ, RZ, R6 ;  /* 0x000000ffff0f0224 */ /* 0x000fe200078e0006 */
[----:B------:R-:W-:Y:S06]  /*9fd0*/  BRA `(.L_x_61) ;  /* 0x0000000000087947 */ /* 0x000fec0003800000 */
.L_x_62:
[----:B------:R-:W-:Y:S01]  /*9fe0*/  LOP3.LUT R15, R11, 0x80000, RZ, 0xfc, !PT ;  /* 0x000800000b0f7812 */ /* 0x000fe200078efcff */
[----:B------:R-:W-:-:S07]  /*9ff0*/  IMAD.MOV.U32 R14, RZ, RZ, R10 ;  /* 0x000000ffff0e7224 */ /* 0x000fce00078e000a */
.L_x_61:
[----:B------:R-:W-:Y:S01]  /*a000*/  IMAD.MOV.U32 R6, RZ, RZ, R0 ;  /* 0x000000ffff067224 */ /* 0x000fe200078e0000 */
[----:B------:R-:W-:Y:S01]  /*a010*/  MOV R11, R15 ;  /* 0x0000000f000b7202 */ /* 0x000fe20000000f00 */
[----:B------:R-:W-:Y:S02]  /*a020*/  IMAD.MOV.U32 R7, RZ, RZ, 0x0 ;  /* 0x00000000ff077424 */ /* 0x000fe400078e00ff */
[----:B------:R-:W-:Y:S02]  /*a030*/  IMAD.MOV.U32 R10, RZ, RZ, R14 ;  /* 0x000000ffff0a7224 */ /* 0x000fe400078e000e */
[----:B------:R-:W-:Y:S05]  /*a040*/  RET.REL.NODEC R6 `(squeeze_momentum_many_series_one_param_f32) ;  /* 0xffffff5c06ec7950 */ /* 0x000fea0003c3ffff */
        .weak           $__internal_2_$__cuda_sm20_dsqrt_rn_f64_mediumpath_v1
        .type           $__internal_2_$__cuda_sm20_dsqrt_rn_f64_mediumpath_v1,@function
        .size           $__internal_2_$__cuda_sm20_dsqrt_rn_f64_mediumpath_v1,(.L_x_198 - $__internal_2_$__cuda_sm20_dsqrt_rn_f64_mediumpath_v1)
$__internal_2_$__cuda_sm20_dsqrt_rn_f64_mediumpath_v1:
[----:B------:R-:W-:Y:S01]  /*a050*/  ISETP.GE.U32.AND P0, PT, R10, -0x3400000, PT ;  /* 0xfcc000000a00780c */ /* 0x000fe20003f06070 */
[----:B------:R-:W-:Y:S01]  /*a060*/  IMAD.MOV.U32 R26, RZ, RZ, R28 ;  /* 0x000000ffff1a7224 */ /* 0x000fe200078e001c */
[----:B------:R-:W-:Y:S01]  /*a070*/  MOV R10, R32 ;  /* 0x00000020000a7202 */ /* 0x000fe20000000f00 */
[----:B------:R-:W-:-:S10]  /*a080*/  IMAD.MOV.U32 R11, RZ, RZ, R33 ;  /* 0x000000ffff0b7224 */ /* 0x000fd400078e0021 */
[----:B------:R-:W-:Y:S05]  /*a090*/  @!P0 BRA `(.L_x_63) ;  /* 0x0000000000208947 */ /* 0x000fea0003800000 */
[----:B------:R-:W-:-:S10]  /*a0a0*/  DFMA.RM R10, R10, R26, R30 ;  /* 0x0000001a0a0a722b */ /* 0x000fd4000000401e */
[----:B------:R-:W-:-:S05]  /*a0b0*/  IADD3 R26, P0, PT, R10, 0x1, RZ ;  /* 0x000000010a1a7810 */ /* 0x000fca0007f1e0ff */
[----:B------:R-:W-:-:S06]  /*a0c0*/  IMAD.X R27, RZ, RZ, R11, P0 ;  /* 0x000000ffff1b7224 */ /* 0x000fcc00000e060b */
[----:B------:R-:W-:-:S08]  /*a0d0*/  DFMA.RP R24, -R10, R26, R24 ;  /* 0x0000001a0a18722b */ /* 0x000fd00000008118 */
[----:B------:R-:W-:-:S06]  /*a0e0*/  DSETP.GT.AND P0, PT, R24, RZ, PT ;  /* 0x000000ff1800722a */ /* 0x000fcc0003f04000 */
[----:B------:R-:W-:Y:S02]  /*a0f0*/  FSEL R10, R26, R10, P0 ;  /* 0x0000000a1a0a7208 */ /* 0x000fe40000000000 */
[----:B------:R-:W-:Y:S01]  /*a100*/  FSEL R11, R27, R11, P0 ;  /* 0x0000000b1b0b7208 */ /* 0x000fe20000000000 */
[----:B------:R-:W-:Y:S06]  /*a110*/  BRA `(.L_x_64) ;  /* 0x0000000000647947 */ /* 0x000fec0003800000 */
.L_x_63:
[----:B------:R-:W-:-:S14]  /*a120*/  DSETP.NE.AND P0, PT, R24, RZ, PT ;  /* 0x000000ff1800722a */ /* 0x000fdc0003f05000 */
[----:B------:R-:W-:Y:S05]  /*a130*/  @!P0 BRA `(.L_x_65) ;  /* 0x0000000000588947 */ /* 0x000fea0003800000 */
[----:B------:R-:W-:-:S13]  /*a140*/  ISETP.GE.AND P0, PT, R25, RZ, PT ;  /* 0x000000ff1900720c */ /* 0x000fda0003f06270 */
[----:B------:R-:W-:Y:S01]  /*a150*/  @!P0 IMAD.MOV.U32 R10, RZ, RZ, 0x0 ;  /* 0x00000000ff0a8424 */ /* 0x000fe200078e00ff */
[----:B------:R-:W-:Y:S01]  /*a160*/  @!P0 MOV R11, 0xfff80000 ;  /* 0xfff80000000b8802 */ /* 0x000fe20000000f00 */
[----:B------:R-:W-:Y:S06]  /*a170*/  @!P0 BRA `(.L_x_64) ;  /* 0x00000000004c8947 */ /* 0x000fec0003800000 */
[----:B------:R-:W-:-:S13]  /*a180*/  ISETP.GT.AND P0, PT, R25, 0x7fefffff, PT ;  /* 0x7fefffff1900780c */ /* 0x000fda0003f04270 */
[----:B------:R-:W-:Y:S05]  /*a190*/  @P0 BRA `(.L_x_65) ;  /* 0x0000000000400947 */ /* 0x000fea0003800000 */
[----:B------:R-:W-:Y:S01]  /*a1a0*/  DMUL R10, R24, 8.11296384146066816958e+31 ;  /* 0x46900000180a7828 */ /* 0x000fe20000000000 */
[----:B------:R-:W-:Y:S02]  /*a1b0*/  IMAD.MOV.U32 R28, RZ, RZ, 0x0 ;  /* 0x00000000ff1c7424 */ /* 0x000fe400078e00ff */
[----:B------:R-:W-:Y:S02]  /*a1c0*/  IMAD.MOV.U32 R24, RZ, RZ, RZ ;  /* 0x000000ffff187224 */ /* 0x000fe400078e00ff */
[----:B------:R-:W-:Y:S01]  /*a1d0*/  IMAD.MOV.U32 R29, RZ, RZ, 0x3fd80000 ;  /* 0x3fd80000ff1d7424 */ /* 0x000fe200078e00ff */
[----:B------:R-:W0:Y:S03]  /*a1e0*/  MUFU.RSQ64H R25, R11 ;  /* 0x0000000b00197308 */ /* 0x000e260000001c00 */
[----:B0-----:R-:W-:-:S08]  /*a1f0*/  DMUL R26, R24, R24 ;  /* 0x00000018181a7228 */ /* 0x001fd00000000000 */
[----:B------:R-:W-:-:S08]  /*a200*/  DFMA R26, R10, -R26, 1 ;  /* 0x3ff000000a1a742b */ /* 0x000fd0000000081a */
[----:B------:R-:W-:Y:S02]  /*a210*/  DFMA R28, R26, R28, 0.5 ;  /* 0x3fe000001a1c742b */ /* 0x000fe4000000001c */
[----:B------:R-:W-:-:S08]  /*a220*/  DMUL R26, R24, R26 ;  /* 0x0000001a181a7228 */ /* 0x000fd00000000000 */
[----:B------:R-:W-:-:S08]  /*a230*/  DFMA R26, R28, R26, R24 ;  /* 0x0000001a1c1a722b */ /* 0x000fd00000000018 */
[----:B------:R-:W-:Y:S02]  /*a240*/  DMUL R24, R10, R26 ;  /* 0x0000001a0a187228 */ /* 0x000fe40000000000 */
[----:B------:R-:W-:-:S06]  /*a250*/  IADD3 R27, PT, PT, R27, -0x100000, RZ ;  /* 0xfff000001b1b7810 */ /* 0x000fcc0007ffe0ff */
[----:B------:R-:W-:-:S08]  /*a260*/  DFMA R28, R24, -R24, R10 ;  /* 0x80000018181c722b */ /* 0x000fd0000000000a */
[----:B------:R-:W-:-:S10]  /*a270*/  DFMA R10, R26, R28, R24 ;  /* 0x0000001c1a0a722b */ /* 0x000fd40000000018 */
[----:B------:R-:W-:Y:S01]  /*a280*/  VIADD R11, R11, 0xfcb00000 ;  /* 0xfcb000000b0b7836 */ /* 0x000fe20000000000 */
[----:B------:R-:W-:Y:S06]  /*a290*/  BRA `(.L_x_64) ;  /* 0x0000000000047947 */ /* 0x000fec0003800000 */
.L_x_65:
[----:B------:R-:W-:-:S11]  /*a2a0*/  DADD R10, R24, R24 ;  /* 0x00000000180a7229 */ /* 0x000fd60000000018 */
.L_x_64:
[----:B------:R-:W-:-:S04]  /*a2b0*/  IMAD.MOV.U32 R9, RZ, RZ, 0x0 ;  /* 0x00000000ff097424 */ /* 0x000fc800078e00ff */
[----:B------:R-:W-:Y:S05]  /*a2c0*/  RET.REL.NODEC R8 `(squeeze_momentum_many_series_one_param_f32) ;  /* 0xffffff5c084c7950 */ /* 0x000fea0003c3ffff */
.L_x_66:
[----:B------:R-:W-:-:S00]  /*a2d0*/  BRA `(.L_x_66) ;  /* 0xfffffffc00fc7947 */ /* 0x000fc0000383ffff */
[----:B------:R-:W-:-:S00]  /*a2e0*/  NOP ;  /* 0x0000000000007918 */ /* 0x000fc00000000000 */
        /* <DEDUP_REMOVED lines=9> */
.L_x_198:


//--------------------- .text.squeeze_momentum_batch_f32_opt --------------------------
	.section	.text.squeeze_momentum_batch_f32_opt,"ax",@progbits
	.align	128
        .global         squeeze_momentum_batch_f32_opt
        .type           squeeze_momentum_batch_f32_opt,@function
        .size           squeeze_momentum_batch_f32_opt,(.L_x_201 - squeeze_momentum_batch_f32_opt)
        .other          squeeze_momentum_batch_f32_opt,@"STO_CUDA_ENTRY STV_DEFAULT"
squeeze_momentum_batch_f32_opt:
.text.squeeze_momentum_batch_f32_opt:
[----:B------:R-:W-:Y:S01]  /*0000*/  LDC R1, c[0x0][0x37c] ;  /* 0x0000df00ff017b82 */ /* 0x000fe20000000800 */
[----:B------:R-:W0:Y:S01]  /*0010*/  S2R R32, SR_CTAID.X ;  /* 0x0000000000207919 */ /* 0x000e220000002500 */
[----:B------:R-:W0:Y:S02]  /*0020*/  LDCU UR4, c[0x0][0x3bc] ;  /* 0x00007780ff0477ac */ /* 0x000e240008000800 */
[----:B0-----:R-:W-:-:S13]  /*0030*/  ISETP.GE.AND P0, PT, R32, UR4, PT ;  /* 0x0000000420007c0c */ /* 0x001fda000bf06270 */
[----:B------:R-:W-:Y:S05]  /*0040*/  @P0 EXIT ;  /* 0x000000000000094d */ /* 0x000fea0003800000 */
[----:B------:R-:W0:Y:S01]  /*0050*/  S2R R3, SR_TID.X ;  /* 0x0000000000037919 */ /* 0x000e220000002100 */
[----:B------:R-:W1:Y:S01]  /*0060*/  LDCU.64 UR6, c[0x0][0x358] ;  /* 0x00006b00ff0677ac */ /* 0x000e620008000a00 */
[----:B------:R-:W-:Y:S01]  /*0070*/  BSSY.RECONVERGENT B0, `(.L_x_67) ;  /* 0x000006a000007945 */ /* 0x000fe20003800200 */
[----:B0-----:R-:W-:-:S13]  /*0080*/  ISETP.NE.AND P0, PT, R3, RZ, PT ;  /* 0x000000ff0300720c */ /* 0x001fda0003f05270 */
[----:B-1----:R-:W-:Y:S05]  /*0090*/  @P0 BRA `(.L_x_68) ;  /* 0x00000004009c0947 */ /* 0x002fea0003800000 */
[----:B------:R-:W0:Y:S08]  /*00a0*/  LDC.64 R4, c[0x0][0x398] ;  /* 0x0000e600ff047b82 */ /* 0x000e300000000a00 */
[----:B------:R-:W1:Y:S08]  /*00b0*/  LDC.64 R8, c[0x0][0x3a8] ;  /* 0x0000ea00ff087b82 */ /* 0x000e700000000a00 */
[----:B------:R-:W2:Y:S01]  /*00c0*/  LDC.64 R6, c[0x0][0x3a0] ;  /* 0x0000e800ff067b82 */ /* 0x000ea20000000a00 */
[----:B0-----:R-:W-:-:S07]  /*00d0*/  IMAD.WIDE.U32 R4, R32, 0x4, R4 ;  /* 0x0000000420047825 */ /* 0x001fce00078e0004 */
[----:B------:R-:W0:Y:S01]  /*00e0*/  LDC.64 R10, c[0x0][0x3b0] ;  /* 0x0000ec00ff0a7b82 */ /* 0x000e220000000a00 */
[----:B------:R3:W4:Y:S01]  /*00f0*/  LDG.E.CONSTANT R5, desc[UR6][R4.64] ;  /* 0x0000000604057981 */ /* 0x000722000c1e9900 */
[----:B-1----:R-:W-:-:S06]  /*0100*/  IMAD.WIDE.U32 R8, R32, 0x4, R8 ;  /* 0x0000000420087825 */ /* 0x002fcc00078e0008 */
[----:B------:R-:W1:Y:S01]  /*0110*/  LDC R15, c[0x0][0x3b8] ;  /* 0x0000ee00ff0f7b82 */ /* 0x000e620000000800 */
[----:B------:R-:W4:Y:S01]  /*0120*/  LDG.E.CONSTANT R0, desc[UR6][R8.64] ;  /* 0x0000000608007981 */ /* 0x000f22000c1e9900 */
[----:B--2---:R-:W-:-:S06]  /*0130*/  IMAD.WIDE.U32 R6, R32, 0x4, R6 ;  /* 0x0000000420067825 */ /* 0x004fcc00078e0006 */
[----:B------:R-:W1:Y:S01]  /*0140*/  LDC R14, c[0x0][0x3c0] ;  /* 0x0000f000ff0e7b82 */ /* 0x000e620000000800 */
[----:B------:R-:W2:Y:S01]  /*0150*/  LDG.E.CONSTANT R6, desc[UR6][R6.64] ;  /* 0x0000000606067981 */ /* 0x000ea2000c1e9900 */
[----:B0-----:R-:W-:-:S06]  /*0160*/  IMAD.WIDE.U32 R10, R32, 0x4, R10 ;  /* 0x00000004200a7825 */ /* 0x001fcc00078e000a */
[----:B------:R-:W5:Y:S01]  /*0170*/  LDG.E.CONSTANT R10, desc[UR6][R10.64] ;  /* 0x000000060a0a7981 */ /* 0x000f62000c1e9900 */
[----:B------:R-:W0:Y:S01]  /*0180*/  S2UR UR5, SR_CgaCtaId ;  /* 0x00000000000579c3 */ /* 0x000e220000008800 */
[----:B-1----:R-:W-:-:S04]  /*0190*/  ISETP.GE.AND P1, PT, R14, R15, PT ;  /* 0x0000000f0e00720c */ /* 0x002fc80003f26270 */
[----:B------:R-:W-:Y:S01]  /*01a0*/  ISETP.GT.AND P1, PT, R14, -0x1, !P1 ;  /* 0xffffffff0e00780c */ /* 0x000fe20004f24270 */
[----:B------:R-:W-:-:S03]  /*01b0*/  UMOV UR4, 0x400 ;  /* 0x0000040000047882 */ /* 0x000fc60000000000 */
[----:B---3--:R-:W-:Y:S01]  /*01c0*/  SEL R4, RZ, 0x1, !P1 ;  /* 0x00000001ff047807 */ /* 0x008fe20004800000 */
[----:B0-----:R-:W-:Y:S01]  /*01d0*/  ULEA UR4, UR5, UR4, 0x18 ;  /* 0x0000000405047291 */ /* 0x001fe2000f8ec0ff */
[----:B------:R-:W-:-:S08]  /*01e0*/  CS2R R12, SRZ ;  /* 0x00000000000c7805 */ /* 0x000fd0000001ff00 */
[----:B------:R-:W-:Y:S04]  /*01f0*/  STS [UR4+0x28], RZ ;  /* 0x000028ffff007988 */ /* 0x000fe80008000804 */
[----:B------:R-:W-:Y:S04]  /*0200*/  STS [UR4+0xc], RZ ;  /* 0x00000cffff007988 */ /* 0x000fe80008000804 */
[----:B------:R-:W-:Y:S01]  /*0210*/  STS [UR4+0x10], RZ ;  /* 0x000010ffff007988 */ /* 0x000fe20008000804 */
[----:B----4-:R-:W-:-:S04]  /*0220*/  VIMNMX R2, PT, PT, R5, R0, PT ;  /* 0x0000000005027248 */ /* 0x010fc80003fe0100 */
[----:B------:R-:W-:Y:S02]  /*0230*/  ISETP.GT.AND P0, PT, R2, RZ, PT ;  /* 0x000000ff0200720c */ /* 0x000fe40003f04270 */
[----:B------:R-:W-:-:S04]  /*0240*/  VIMNMX R2, PT, PT, R5, R0, !PT ;  /* 0x0000000005027248 */ /* 0x000fc80007fe0100 */
[----:B------:R-:W-:Y:S01]  /*0250*/  ISETP.LE.AND P0, PT, R2, R15, P0 ;  /* 0x0000000f0200720c */ /* 0x000fe20000703270 */
[----:B------:R0:W-:-:S12]  /*0260*/  STS.64 [UR4], R4 ;  /* 0x00000004ff007988 */ /* 0x0001d80008000a04 */
[----:B------:R-:W-:Y:S01]  /*0270*/  @!P0 PLOP3.LUT P1, PT, PT, PT, PT, 0x8, 0x80 ;  /* 0x000000000080881c */ /* 0x000fe20003f2e170 */
[----:B--2---:R0:W-:Y:S04]  /*0280*/  STS [UR4+0x20], R6 ;  /* 0x00002006ff007988 */ /* 0x0041e80008000804 */
[----:B-----5:R0:W-:Y:S04]  /*0290*/  STS [UR4+0x24], R10 ;  /* 0x0000240aff007988 */ /* 0x0201e80008000804 */
[----:B------:R0:W-:Y:S04]  /*02a0*/  STS [UR4+0x8], R0 ;  /* 0x00000800ff007988 */ /* 0x0001e80008000804 */
[----:B------:R-:W-:Y:S01]  /*02b0*/  @!P0 STS [UR4], RZ ;  /* 0x000000ffff008988 */ /* 0x000fe20008000804 */
[----:B------:R-:W-:Y:S01]  /*02c0*/  PLOP3.LUT P0, PT, PT, PT, PT, 0x80, 0x8 ;  /* 0x000000000008781c */ /* 0x000fe20003f0f070 */
[----:B------:R-:W-:-:S12]  /*02d0*/  @!P1 BRA `(.L_x_69) ;  /* 0x0000000000249947 */ /* 0x000fd80003800000 */
[--C-:B------:R-:W-:Y:S02]  /*02e0*/  IMAD.IADD R13, R5, 0x1, R14.reuse ;  /* 0x00000001050d7824 */ /* 0x100fe400078e020e */
[----:B------:R-:W-:-:S05]  /*02f0*/  IMAD.IADD R12, R0, 0x1, R14 ;  /* 0x00000001000c7824 */ /* 0x000fca00078e020e */
[C---:B0-----:R-:W-:Y:S01]  /*0300*/  VIMNMX R4, PT, PT, R13.reuse, R12, !PT ;  /* 0x0000000c0d047248 */ /* 0x041fe20007fe0100 */
[----:B------:R-:W-:Y:S01]  /*0310*/  VIADD R12, R12, 0xffffffff ;  /* 0xffffffff0c0c7836 */ /* 0x000fe20000000000 */
[----:B------:R-:W-:Y:S02]  /*0320*/  IADD3 R13, PT, PT, R13, -0x1, RZ ;  /* 0xffffffff0d0d7810 */ /* 0x000fe40007ffe0ff */
[----:B------:R-:W-:Y:S02]  /*0330*/  ISETP.GT.AND P0, PT, R4, R15, PT ;  /* 0x0000000f0400720c */ /* 0x000fe40003f04270 */
[----:B------:R1:W-:Y:S04]  /*0340*/  STS [UR4+0x10], R12 ;  /* 0x0000100cff007988 */ /* 0x0003e80008000804 */
[----:B------:R1:W-:Y:S07]  /*0350*/  STS [UR4+0xc], R13 ;  /* 0x00000c0dff007988 */ /* 0x0003ee0008000804 */
[----:B------:R-:W-:Y:S01]  /*0360*/  @P0 STS [UR4], RZ ;  /* 0x000000ffff000988 */ /* 0x000fe20008000804 */
.L_x_69:
[----:B------:R-:W-:Y:S05]  /*0370*/  @P0 BRA `(.L_x_70) ;  /* 0x0000000000dc0947 */ /* 0x000fea0003800000 */
[----:B0-----:R-:W-:Y:S01]  /*0380*/  VIMNMX R4, PT, PT, R5, R15, PT ;  /* 0x0000000f05047248 */ /* 0x001fe20003fe0100 */
[----:B------:R-:W-:-:S03]  /*0390*/  IMAD.MOV.U32 R14, RZ, RZ, 0x1 ;  /* 0x00000001ff0e7424 */ /* 0x000fc600078e00ff */
[----:B------:R-:W-:-:S13]  /*03a0*/  ISETP.GE.AND P0, PT, R4, 0x1, PT ;  /* 0x000000010400780c */ /* 0x000fda0003f06270 */
[----:B------:R-:W-:Y:S05]  /*03b0*/  @!P0 BRA `(.L_x_71) ;  /* 0x0000000000308947 */ /* 0x000fea0003800000 */
[----:B------:R-:W0:Y:S01]  /*03c0*/  LDC.64 R6, c[0x0][0x390] ;  /* 0x0000e400ff067b82 */ /* 0x000e220000000a00 */
[----:B------:R-:W-:Y:S01]  /*03d0*/  HFMA2 R9, -RZ, RZ, 0, 0 ;  /* 0x00000000ff097431 */ /* 0x000fe200000001ff */
[----:B------:R-:W-:-:S07]  /*03e0*/  VIMNMX.U32 R8, PT, PT, R5, R15, PT ;  /* 0x0000000f05087248 */ /* 0x000fce0003fe0000 */
.L_x_72:
[----:B0-----:R-:W-:-:S06]  /*03f0*/  IMAD.WIDE.U32 R4, R9, 0x4, R6 ;  /* 0x0000000409047825 */ /* 0x001fcc00078e0006 */
[----:B------:R-:W2:Y:S01]  /*0400*/  LDG.E.CONSTANT R4, desc[UR6][R4.64] ;  /* 0x0000000604047981 */ /* 0x000ea2000c1e9900 */
[----:B------:R-:W-:Y:S01]  /*0410*/  IMAD.MOV.U32 R14, RZ, RZ, RZ ;  /* 0x000000ffff0e7224 */ /* 0x000fe200078e00ff */
[----:B--2---:R-:W-:-:S13]  /*0420*/  FSETP.NE.AND P0, PT, |R4|, +INF , PT ;  /* 0x7f8000000400780b */ /* 0x004fda0003f05200 */
[----:B------:R-:W-:Y:S05]  /*0430*/  @!P0 BRA `(.L_x_71) ;  /* 0x0000000000108947 */ /* 0x000fea0003800000 */
[----:B------:R-:W-:-:S05]  /*0440*/  VIADD R9, R9, 0x1 ;  /* 0x0000000109097836 */ /* 0x000fca0000000000 */
[----:B------:R-:W-:-:S13]  /*0450*/  ISETP.NE.AND P0, PT, R9, R8, PT ;  /* 0x000000080900720c */ /* 0x000fda0003f05270 */
[----:B------:R-:W-:Y:S05]  /*0460*/  @P0 BRA `(.L_x_72) ;  /* 0xfffffffc00e00947 */ /* 0x000fea000383ffff */
[----:B------:R-:W-:-:S07]  /*0470*/  MOV R14, 0x1 ;  /* 0x00000001000e7802 */ /* 0x000fce0000000f00 */
.L_x_71:
[----:B------:R-:W0:Y:S02]  /*0480*/  LDCU UR4, c[0x0][0x3b8] ;  /* 0x00007700ff0477ac */ /* 0x000e240008000800 */
[----:B0-----:R-:W-:-:S04]  /*0490*/  VIMNMX R4, PT, PT, R0, UR4, PT ;  /* 0x0000000400047c48 */ /* 0x001fc8000bfe0100 */
[----:B------:R-:W-:-:S13]  /*04a0*/  ISETP.GE.AND P0, PT, R4, 0x1, PT ;  /* 0x000000010400780c */ /* 0x000fda0003f06270 */
[----:B------:R-:W-:Y:S05]  /*04b0*/  @!P0 BRA `(.L_x_73) ;  /* 0x0000000000508947 */ /* 0x000fea0003800000 */
[----:B------:R-:W0:Y:S01]  /*04c0*/  LDC.64 R10, c[0x0][0x390] ;  /* 0x0000e400ff0a7b82 */ /* 0x000e220000000a00 */
[----:B------:R-:W-:Y:S01]  /*04d0*/  VIMNMX.U32 R15, PT, PT, R0, UR4, PT ;  /* 0x00000004000f7c48 */ /* 0x000fe2000bfe0000 */
[----:B------:R-:W-:-:S06]  /*04e0*/  IMAD.MOV.U32 R17, RZ, RZ, RZ ;  /* 0x000000ffff117224 */ /* 0x000fcc00078e00ff */
[----:B------:R-:W2:Y:S08]  /*04f0*/  LDC.64 R6, c[0x0][0x380] ;  /* 0x0000e000ff067b82 */ /* 0x000eb00000000a00 */
[----:B------:R-:W3:Y:S02]  /*0500*/  LDC.64 R8, c[0x0][0x388] ;  /* 0x0000e200ff087b82 */ /* 0x000ee40000000a00 */
.L_x_75:
[----:B0-----:R-:W-:-:S06]  /*0510*/  IMAD.WIDE.U32 R4, R17, 0x4, R10 ;  /* 0x0000000411047825 */ /* 0x001fcc00078e000a */
[----:B------:R-:W4:Y:S02]  /*0520*/  LDG.E.CONSTANT R4, desc[UR6][R4.64] ;  /* 0x0000000604047981 */ /* 0x000f24000c1e9900 */
[----:B----4-:R-:W-:-:S13]  /*0530*/  FSETP.NE.AND P0, PT, |R4|, +INF , PT ;  /* 0x7f8000000400780b */ /* 0x010fda0003f05200 */
[----:B------:R-:W-:Y:S05]  /*0540*/  @!P0 BRA `(.L_x_74) ;  /* 0x0000000000548947 */ /* 0x000fea0003800000 */
[----:B--2---:R-:W-:-:S06]  /*0550*/  IMAD.WIDE.U32 R4, R17, 0x4, R6 ;  /* 0x0000000411047825 */ /* 0x004fcc00078e0006 */
[----:B------:R-:W2:Y:S02]  /*0560*/  LDG.E.CONSTANT R4, desc[UR6][R4.64] ;  /* 0x0000000604047981 */ /* 0x000ea4000c1e9900 */
[----:B--2---:R-:W-:-:S13]  /*0570*/  FSETP.NE.AND P0, PT, |R4|, +INF , PT ;  /* 0x7f8000000400780b */ /* 0x004fda0003f05200 */
[----:B------:R-:W-:Y:S05]  /*0580*/  @!P0 BRA `(.L_x_74) ;  /* 0x0000000000448947 */ /* 0x000fea0003800000 */
[----:B---3--:R-:W-:-:S06]  /*0590*/  IMAD.WIDE.U32 R4, R17, 0x4, R8 ;  /* 0x0000000411047825 */ /* 0x008fcc00078e0008 */
[----:B------:R-:W2:Y:S02]  /*05a0*/  LDG.E.CONSTANT R4, desc[UR6][R4.64] ;  /* 0x0000000604047981 */ /* 0x000ea4000c1e9900 */
[----:B--2---:R-:W-:-:S13]  /*05b0*/  FSETP.NE.AND P0, PT, |R4|, +INF , PT ;  /* 0x7f8000000400780b */ /* 0x004fda0003f05200 */
[----:B------:R-:W-:Y:S05]  /*05c0*/  @!P0 BRA `(.L_x_74) ;  /* 0x0000000000348947 */ /* 0x000fea0003800000 */
[----:B------:R-:W-:-:S05]  /*05d0*/  VIADD R17, R17, 0x1 ;  /* 0x0000000111117836 */ /* 0x000fca0000000000 */
[----:B------:R-:W-:-:S13]  /*05e0*/  ISETP.NE.AND P0, PT, R17, R15, PT ;  /* 0x0000000f1100720c */ /* 0x000fda0003f05270 */
[----:B------:R-:W-:Y:S05]  /*05f0*/  @P0 BRA `(.L_x_75) ;  /* 0xfffffffc00c40947 */ /* 0x000fea000383ffff */
.L_x_73:
[----:B------:R-:W0:Y:S01]  /*0600*/  S2UR UR5, SR_CgaCtaId ;  /* 0x00000000000579c3 */ /* 0x000e220000008800 */
[----:B------:R-:W-:Y:S01]  /*0610*/  UMOV UR4, 0x400 ;  /* 0x0000040000047882 */ /* 0x000fe20000000000 */
[-C--:B------:R-:W-:Y:S02]  /*0620*/  VIMNMX R5, PT, PT, R13, R12.reuse, !PT ;  /* 0x0000000c0d057248 */ /* 0x080fe40007fe0100 */
[----:B-1----:R-:W-:Y:S02]  /*0630*/  VIMNMX R13, PT, PT, R0, R12, !PT ;  /* 0x0000000c000d7248 */ /* 0x002fe40007fe0100 */
[----:B------:R-:W-:Y:S01]  /*0640*/  VIADDMNMX R5, R2, 0xffffffff, R5, !PT ;  /* 0xffffffff02057846 */ /* 0x000fe20007800105 */
[----:B0-----:R-:W-:-:S09]  /*0650*/  ULEA UR4, UR5, UR4, 0x18 ;  /* 0x0000000405047291 */ /* 0x001fd2000f8ec0ff */
[----:B------:R0:W-:Y:S04]  /*0660*/  STS.64 [UR4+0x18], R12 ;  /* 0x0000180cff007988 */ /* 0x0001e80008000a04 */
[----:B------:R0:W-:Y:S04]  /*0670*/  STS [UR4+0x28], R14 ;  /* 0x0000280eff007988 */ /* 0x0001e80008000804 */
[----:B------:R0:W-:Y:S01]  /*0680*/  STS [UR4+0x14], R5 ;  /* 0x00001405ff007988 */ /* 0x0001e20008000804 */
[----:B------:R-:W-:Y:S05]  /*0690*/  BRA `(.L_x_68) ;  /* 0x00000000001c7947 */ /* 0x000fea0003800000 */
.L_x_74:
[----:B------:R-:W0:Y:S01]  /*06a0*/  S2UR UR5, SR_CgaCtaId ;  /* 0x00000000000579c3 */ /* 0x000e220000008800 */
[----:B------:R-:W-:Y:S02]  /*06b0*/  UMOV UR4, 0x400 ;  /* 0x0000040000047882 */ /* 0x000fe40000000000 */
[----:B0-----:R-:W-:-:S09]  /*06c0*/  ULEA UR4, UR5, UR4, 0x18 ;  /* 0x0000000405047291 */ /* 0x001fd2000f8ec0ff */
[----:B------:R4:W-:Y:S04]  /*06d0*/  STS [UR4+0x28], R14 ;  /* 0x0000280eff007988 */ /* 0x0009e80008000804 */
[----:B------:R-:W-:Y:S01]  /*06e0*/  STS [UR4], RZ ;  /* 0x000000ffff007988 */ /* 0x000fe20008000804 */
.L_x_70:
[----:B------:R-:W-:Y:S04]  /*06f0*/  STS [UR4+0x14], RZ ;  /* 0x000014ffff007988 */ /* 0x000fe80008000804 */
[----:B------:R-:W-:Y:S01]  /*0700*/  STS.64 [UR4+0x18], RZ ;  /* 0x000018ffff007988 */ /* 0x000fe20008000a04 */
.L_x_68:
[----:B------:R-:W-:Y:S05]  /*0710*/  BSYNC.RECONVERGENT B0 ;  /* 0x0000000000007941 */ /* 0x000fea0003800200 */
.L_x_67:
[----:B------:R-:W5:Y:S08]  /*0720*/  S2UR UR5, SR_CgaCtaId ;  /* 0x00000000000579c3 */ /* 0x000f700000008800 */
[----:B------:R-:W-:Y:S06]  /*0730*/  BAR.SYNC.DEFER_BLOCKING 0x0 ;  /* 0x0000000000007b1d */ /* 0x000fec0000010000 */
[----:B------:R-:W-:-:S02]  /*0740*/  UMOV UR4, 0x400 ;  /* 0x0000040000047882 */ /* 0x000fc40000000000 */
[----:B-----5:R-:W-:-:S09]  /*0750*/  ULEA UR4, UR5, UR4, 0x18 ;  /* 0x0000000405047291 */ /* 0x020fd2000f8ec0ff */
[----:B0-----:R-:W0:Y:S02]  /*0760*/  LDS R0, [UR4] ;  /* 0x00000004ff007984 */ /* 0x001e240008000800 */
[----:B0-----:R-:W-:-:S13]  /*0770*/  ISETP.NE.AND P0, PT, R0, RZ, PT ;  /* 0x000000ff0000720c */ /* 0x001fda0003f05270 */
[----:B------:R-:W-:Y:S05]  /*0780*/  @!P0 BRA `(.L_x_76) ;  /* 0x0000002c00688947 */ /* 0x000fea0003800000 */
[----:B------:R-:W0:Y:S01]  /*0790*/  LDS R0, [UR4+0x14] ;  /* 0x00001404ff007984 */ /* 0x000e220008000800 */
[----:B------:R-:W-:Y:S01]  /*07a0*/  BSSY.RECONVERGENT B0, `(.L_x_77) ;  /* 0x0000013000007945 */ /* 0x000fe20003800200 */
[C---:B------:R-:W-:Y:S02]  /*07b0*/  ISETP.NE.AND P3, PT, R3.reuse, RZ, PT ;  /* 0x000000ff0300720c */ /* 0x040fe40003f65270 */
[----:B------:R-:W5:Y:S04]  /*07c0*/  LDS R2, [UR4+0x18] ;  /* 0x00001804ff027984 */ /* 0x000f680008000800 */
[----:B---3--:R-:W3:Y:S01]  /*07d0*/  LDS R8, [UR4+0x1c] ;  /* 0x00001c04ff087984 */ /* 0x008ee20008000800 */
[C---:B0-----:R-:W-:Y:S02]  /*07e0*/  ISETP.GE.AND P0, PT, R3.reuse, R0, PT ;  /* 0x000000000300720c */ /* 0x041fe40003f06270 */
[----:B-----5:R-:W-:-:S02]  /*07f0*/  ISETP.GE.AND P1, PT, R3, R2, PT ;  /* 0x000000020300720c */ /* 0x020fc40003f26270 */
[----:B---3--:R-:W-:-:S09]  /*0800*/  ISETP.GE.AND P2, PT, R3, R8, PT ;  /* 0x000000080300720c */ /* 0x008fd20003f46270 */
[----:B------:R-:W-:Y:S05]  /*0810*/  @P0 BRA `(.L_x_78) ;  /* 0x00000000002c0947 */ /* 0x000fea0003800000 */
[----:B------:R-:W0:Y:S01]  /*0820*/  LDC R10, c[0x0][0x360] ;  /* 0x0000d800ff0a7b82 */ /* 0x000e220000000800 */
[----:B------:R-:W-:Y:S01]  /*0830*/  MOV R9, R3 ;  /* 0x0000000300097202 */ /* 0x000fe20000000f00 */
[----:B------:R-:W-:-:S06]  /*0840*/  IMAD.MOV.U32 R11, RZ, RZ, 0x7fffffff ;  /* 0x7fffffffff0b7424 */ /* 0x000fcc00078e00ff */
[----:B-1----:R-:W1:Y:S08]  /*0850*/  LDC R12, c[0x0][0x3b8] ;  /* 0x0000ee00ff0c7b82 */ /* 0x002e700000000800 */
[----:B--2---:R-:W2:Y:S02]  /*0860*/  LDC.64 R6, c[0x0][0x408] ;  /* 0x00010200ff067b82 */ /* 0x004ea40000000a00 */
.L_x_79:
[--C-:B-1-3--:R-:W-:Y:S02]  /*0870*/  IMAD R5, R32, R12, R9.reuse ;  /* 0x0000000c20057224 */ /* 0x10afe400078e0209 */
[----:B0-----:R-:W-:Y:S02]  /*0880*/  IMAD.IADD R9, R10, 0x1, R9 ;  /* 0x000000010a097824 */ /* 0x001fe400078e0209 */
[----:B--2---:R-:W-:-:S03]  /*0890*/  IMAD.WIDE R4, R5, 0x4, R6 ;  /* 0x0000000405047825 */ /* 0x004fc600078e0206 */
[----:B------:R-:W-:Y:S02]  /*08a0*/  ISETP.GE.AND P0, PT, R9, R0, PT ;  /* 0x000000000900720c */ /* 0x000fe40003f06270 */
[----:B------:R3:W-:Y:S11]  /*08b0*/  STG.E desc[UR6][R4.64], R11 ;  /* 0x0000000b04007986 */ /* 0x0007f6000c101906 */
[----:B------:R-:W-:Y:S05]  /*08c0*/  @!P0 BRA `(.L_x_79) ;  /* 0xfffffffc00e88947 */ /* 0x000fea000383ffff */
.L_x_78:
[----:B------:R-:W-:Y:S05]  /*08d0*/  BSYNC.RECONVERGENT B0 ;  /* 0x0000000000007941 */ /* 0x000fea0003800200 */
.L_x_77:
[----:B------:R-:W-:Y:S04]  /*08e0*/  BSSY.RECONVERGENT B0, `(.L_x_80) ;  /* 0x000000d000007945 */ /* 0x000fe80003800200 */
[----:B------:R-:W-:Y:S05]  /*08f0*/  @P1 BRA `(.L_x_81) ;  /* 0x00000000002c1947 */ /* 0x000fea0003800000 */
[----:B------:R-:W0:Y:S01]  /*0900*/  LDC R0, c[0x0][0x360] ;  /* 0x0000d800ff007b82 */ /* 0x000e220000000800 */
[----:B------:R-:W-:Y:S01]  /*0910*/  MOV R9, R3 ;  /* 0x0000000300097202 */ /* 0x000fe20000000f00 */
[----:B---3--:R-:W-:-:S06]  /*0920*/  IMAD.MOV.U32 R11, RZ, RZ, 0x7fffffff ;  /* 0x7fffffffff0b7424 */ /* 0x008fcc00078e00ff */
[----:B------:R-:W3:Y:S08]  /*0930*/  LDC R10, c[0x0][0x3b8] ;  /* 0x0000ee00ff0a7b82 */ /* 0x000ef00000000800 */
[----:B--2---:R-:W2:Y:S02]  /*0940*/  LDC.64 R6, c[0x0][0x410] ;  /* 0x00010400ff067b82 */ /* 0x004ea40000000a00 */
.L_x_82:
[--C-:B0--3--:R-:W-:Y:S02]  /*0950*/  IMAD R5, R32, R10, R9.reuse ;  /* 0x0000000a20057224 */ /* 0x109fe400078e0209 */
[----:B0-----:R-:W-:Y:S02]  /*0960*/  IMAD.IADD R9, R0, 0x1, R9 ;  /* 0x0000000100097824 */ /* 0x001fe400078e0209 */
[----:B--2---:R-:W-:-:S03]  /*0970*/  IMAD.WIDE R4, R5, 0x4, R6 ;  /* 0x0000000405047825 */ /* 0x004fc600078e0206 */
[----:B------:R-:W-:Y:S02]  /*0980*/  ISETP.GE.AND P0, PT, R9, R2, PT ;  /* 0x000000020900720c */ /* 0x000fe40003f06270 */
[----:B------:R0:W-:Y:S11]  /*0990*/  STG.E desc[UR6][R4.64], R11 ;  /* 0x0000000b04007986 */ /* 0x0001f6000c101906 */
[----:B------:R-:W-:Y:S05]  /*09a0*/  @!P0 BRA `(.L_x_82) ;  /* 0xfffffffc00e88947 */ /* 0x000fea000383ffff */
.L_x_81:
[----:B------:R-:W-:Y:S05]  /*09b0*/  BSYNC.RECONVERGENT B0 ;  /* 0x0000000000007941 */ /* 0x000fea0003800200 */
.L_x_80:
[----:B------:R-:W-:Y:S04]  /*09c0*/  BSSY.RECONVERGENT B0, `(.L_x_83) ;  /* 0x000000d000007945 */ /* 0x000fe80003800200 */
[----:B------:R-:W-:Y:S05]  /*09d0*/  @P2 BRA `(.L_x_84) ;  /* 0x00000000002c2947 */ /* 0x000fea0003800000 */
[----:B------:R-:W1:Y:S01]  /*09e0*/  LDC R0, c[0x0][0x360] ;  /* 0x0000d800ff007b82 */ /* 0x000e620000000800 */
[----:B--2---:R-:W-:Y:S01]  /*09f0*/  MOV R7, R3 ;  /* 0x0000000300077202 */ /* 0x004fe20000000f00 */
[----:B------:R-:W-:-:S06]  /*0a00*/  IMAD.MOV.U32 R9, RZ, RZ, 0x7fffffff ;  /* 0x7fffffffff097424 */ /* 0x000fcc00078e00ff */
[----:B------:R-:W2:Y:S08]  /*0a10*/  LDC R6, c[0x0][0x3b8] ;  /* 0x0000ee00ff067b82 */ /* 0x000eb00000000800 */
[----:B0--3--:R-:W0:Y:S02]  /*0a20*/  LDC.64 R4, c[0x0][0x418] ;  /* 0x00010600ff047b82 */ /* 0x009e240000000a00 */
.L_x_85:
[--C-:B0-2---:R-:W-:Y:S02]  /*0a30*/  IMAD R3, R32, R6, R7.reuse ;  /* 0x0000000620037224 */ /* 0x105fe400078e0207 */
[----:B-1----:R-:W-:Y:S02]  /*0a40*/  IMAD.IADD R7, R0, 0x1, R7 ;  /* 0x0000000100077824 */ /* 0x002fe400078e0207 */
[----:B0-----:R-:W-:-:S03]  /*0a50*/  IMAD.WIDE R2, R3, 0x4, R4 ;  /* 0x0000000403027825 */ /* 0x001fc600078e0204 */
[----:B------:R-:W-:Y:S02]  /*0a60*/  ISETP.GE.AND P0, PT, R7, R8, PT ;  /* 0x000000080700720c */ /* 0x000fe40003f06270 */
[----:B------:R0:W-:Y:S11]  /*0a70*/  STG.E desc[UR6][R2.64], R9 ;  /* 0x0000000902007986 */ /* 0x0001f6000c101906 */
[----:B------:R-:W-:Y:S05]  /*0a80*/  @!P0 BRA `(.L_x_85) ;  /* 0xfffffffc00e88947 */ /* 0x000fea000383ffff */
.L_x_84:
[----:B------:R-:W-:Y:S05]  /*0a90*/  BSYNC.RECONVERGENT B0 ;  /* 0x0000000000007941 */ /* 0x000fea0003800200 */
.L_x_83:
[----:B------:R-:W-:Y:S06]  /*0aa0*/  BAR.SYNC.DEFER_BLOCKING 0x0 ;  /* 0x0000000000007b1d */ /* 0x000fec0000010000 */
[----:B------:R-:W-:Y:S05]  /*0ab0*/  @P3 EXIT ;  /* 0x000000000000394d */ /* 0x000fea0003800000 */
[----:B------:R-:W0:Y:S04]  /*0ac0*/  LDS R31, [UR4+0x8] ;  /* 0x00000804ff1f7984 */ /* 0x000e280008000800 */
[----:B------:R-:W1:Y:S04]  /*0ad0*/  LDS R30, [UR4+0x4] ;  /* 0x00000404ff1e7984 */ /* 0x000e680008000800 */
[----:B------:R-:W1:Y:S01]  /*0ae0*/  LDS R29, [UR4+0x10] ;  /* 0x00001004ff1d7984 */ /* 0x000e620008000800 */
[----:B0-----:R-:W-:-:S04]  /*0af0*/  I2FP.F32.S32 R2, R31 ;  /* 0x0000001f00027245 */ /* 0x001fc80000201400 */
[----:B------:R-:W-:-:S04]  /*0b00*/  IADD3 R0, PT, PT, R2, 0x1800000, RZ ;  /* 0x0180000002007810 */ /* 0x000fc80007ffe0ff */
[----:B------:R-:W-:-:S04]  /*0b10*/  LOP3.LUT R0, R0, 0x7f800000, RZ, 0xc0, !PT ;  /* 0x7f80000000007812 */ /* 0x000fc800078ec0ff */
[----:B------:R-:W-:-:S13]  /*0b20*/  ISETP.GT.U32.AND P0, PT, R0, 0x1ffffff, PT ;  /* 0x01ffffff0000780c */ /* 0x000fda0003f04070 */
[----:B-1----:R-:W-:Y:S05]  /*0b30*/  @P0 BRA `(.L_x_86) ;  /* 0x0000000000140947 */ /* 0x002fea0003800000 */
[----:B------:R-:W-:Y:S01]  /*0b40*/  IMAD.MOV.U32 R0, RZ, RZ, R2 ;  /* 0x000000ffff007224 */ /* 0x000fe200078e0002 */
[----:B---3--:R-:W-:-:S07]  /*0b50*/  MOV R11, 0xb70 ;  /* 0x00000b70000b7802 */ /* 0x008fce0000000f00 */
[----:B--2-4-:R-:W-:Y:S05]  /*0b60*/  CALL.REL.NOINC `($__internal_3_$__cuda_sm20_rcp_rn_f32_slowpath) ;  /* 0x0000002800bc7944 */ /* 0x014fea0003c00000 */
[----:B------:R-:W-:Y:S01]  /*0b70*/  IMAD.MOV.U32 R28, RZ, RZ, R3 ;  /* 0x000000ffff1c7224 */ /* 0x000fe200078e0003 */
[----:B------:R-:W-:Y:S06]  /*0b80*/  BRA `(.L_x_87) ;  /* 0x0000000000107947 */ /* 0x000fec0003800000 */
.L_x_86:
[----:B------:R-:W0:Y:S02]  /*0b90*/  MUFU.RCP R3, R2 ;  /* 0x0000000200037308 */ /* 0x000e240000001000 */
[----:B0-----:R-:W-:-:S04]  /*0ba0*/  FFMA R0, R2, R3, -1 ;  /* 0xbf80000002007423 */ /* 0x001fc80000000003 */
[----:B------:R-:W-:-:S04]  /*0bb0*/  FADD.FTZ R0, -R0, -RZ ;  /* 0x800000ff00007221 */ /* 0x000fc80000010100 */
[----:B------:R-:W-:-:S07]  /*0bc0*/  FFMA R28, R3, R0, R3 ;  /* 0x00000000031c7223 */ /* 0x000fce0000000003 */
.L_x_87:
[----:B---3--:R-:W-:Y:S02]  /*0bd0*/  HFMA2 R5, -RZ, RZ, 1.875, 0 ;  /* 0x3f800000ff057431 */ /* 0x008fe400000001ff */
[----:B------:R-:W-:Y:S01]  /*0be0*/  FADD R4, R2, 1 ;  /* 0x3f80000002047421 */ /* 0x000fe20000000000 */
[----:B--2---:R-:W-:-:S03]  /*0bf0*/  IMAD.MOV.U32 R6, RZ, RZ, 0x3e2aaaab ;  /* 0x3e2aaaabff067424 */ /* 0x004fc600078e00ff */
[C---:B------:R-:W-:Y:S01]  /*0c00*/  FMUL R0, R2.reuse, R4 ;  /* 0x0000000402007220 */ /* 0x040fe20000400000 */
[--C-:B------:R-:W-:Y:S01]  /*0c10*/  FFMA R3, R2, 2, R5.reuse ;  /* 0x4000000002037823 */ /* 0x100fe20000000005 */
[----:B------:R-:W-:-:S03]  /*0c20*/  FFMA R5, R6, -6, R5 ;  /* 0xc0c0000006057823 */ /* 0x000fc60000000005 */
[----:B------:R-:W-:Y:S01]  /*0c30*/  FMUL R0, R0, R3 ;  /* 0x0000000300007220 */ /* 0x000fe20000400000 */
[----:B------:R-:W-:Y:S01]  /*0c40*/  FFMA R5, R5, R6, 0.16666667163372039795 ;  /* 0x3e2aaaab05057423 */ /* 0x000fe20000000006 */
[----:B------:R-:W-:Y:S02]  /*0c50*/  FMUL R3, R2, 0.5 ;  /* 0x3f00000002037820 */ /* 0x000fe40000400000 */
[----:B------:R-:W0:Y:S01]  /*0c60*/  FCHK P0, R0, 6 ;  /* 0x40c0000000007902 */ /* 0x000e220000000000 */
[----:B------:R-:W-:Y:S01]  /*0c70*/  FFMA R6, R0, R5, RZ ;  /* 0x0000000500067223 */ /* 0x000fe200000000ff */
[----:B------:R-:W-:-:S03]  /*0c80*/  FMUL R3, R3, R4 ;  /* 0x0000000403037220 */ /* 0x000fc60000400000 */
[----:B------:R-:W-:-:S04]  /*0c90*/  FFMA R7, R6, -6, R0 ;  /* 0xc0c0000006077823 */ /* 0x000fc80000000000 */
[----:B------:R-:W-:Y:S01]  /*0ca0*/  FFMA R5, R5, R7, R6 ;  /* 0x0000000705057223 */ /* 0x000fe20000000006 */
[----:B0-----:R-:W-:Y:S06]  /*0cb0*/  @!P0 BRA `(.L_x_88) ;  /* 0x00000000000c8947 */ /* 0x001fec0003800000 */
[----:B------:R-:W-:-:S07]  /*0cc0*/  MOV R10, 0xce0 ;  /* 0x00000ce0000a7802 */ /* 0x000fce0000000f00 */
[----:B----4-:R-:W-:Y:S05]  /*0cd0*/  CALL.REL.NOINC `($__internal_5_$__cuda_sm3x_div_rn_noftz_f32_slowpath) ;  /* 0x0000002c008c7944 */ /* 0x010fea0003c00000 */
[----:B------:R-:W-:-:S07]  /*0ce0*/  IMAD.MOV.U32 R5, RZ, RZ, R0 ;  /* 0x000000ffff057224 */ /* 0x000fce00078e0000 */
.L_x_88:
[----:B------:R-:W-:-:S04]  /*0cf0*/  FMUL R3, R3, -R3 ;  /* 0x8000000303037220 */ /* 0x000fc80000400000 */
[----:B------:R-:W-:-:S05]  /*0d00*/  FFMA R2, R2, R5, R3 ;  /* 0x0000000502027223 */ /* 0x000fca0000000003 */
[----:B------:R-:W-:-:S04]  /*0d10*/  IADD3 R0, PT, PT, R2, 0x1800000, RZ ;  /* 0x0180000002007810 */ /* 0x000fc80007ffe0ff */
[----:B------:R-:W-:-:S04]  /*0d20*/  LOP3.LUT R0, R0, 0x7f800000, RZ, 0xc0, !PT ;  /* 0x7f80000000007812 */ /* 0x000fc800078ec0ff */
[----:B------:R-:W-:-:S13]  /*0d30*/  ISETP.GT.U32.AND P0, PT, R0, 0x1ffffff, PT ;  /* 0x01ffffff0000780c */ /* 0x000fda0003f04070 */
[----:B------:R-:W-:Y:S05]  /*0d40*/  @P0 BRA `(.L_x_89) ;  /* 0x0000000000140947 */ /* 0x000fea0003800000 */
[----:B------:R-:W-:Y:S01]  /*0d50*/  IMAD.MOV.U32 R0, RZ, RZ, R2 ;  /* 0x000000ffff007224 */ /* 0x000fe200078e0002 */
[----:B------:R-:W-:-:S07]  /*0d60*/  MOV R11, 0xd80 ;  /* 0x00000d80000b7802 */ /* 0x000fce0000000f00 */
[----:B----4-:R-:W-:Y:S05]  /*0d70*/  CALL.REL.NOINC `($__internal_3_$__cuda_sm20_rcp_rn_f32_slowpath) ;  /* 0x0000002800387944 */ /* 0x010fea0003c00000 */
[----:B------:R-:W-:Y:S01]  /*0d80*/  IMAD.MOV.U32 R33, RZ, RZ, R3 ;  /* 0x000000ffff217224 */ /* 0x000fe200078e0003 */
[----:B------:R-:W-:Y:S06]  /*0d90*/  BRA `(.L_x_90) ;  /* 0x0000000000107947 */ /* 0x000fec0003800000 */
.L_x_89:
[----:B------:R-:W0:Y:S02]  /*0da0*/  MUFU.RCP R33, R2 ;  /* 0x0000000200217308 */ /* 0x000e240000001000 */
[----:B0-----:R-:W-:-:S04]  /*0db0*/  FFMA R0, R2, R33, -1 ;  /* 0xbf80000002007423 */ /* 0x001fc80000000021 */
[----:B------:R-:W-:-:S04]  /*0dc0*/  FADD.FTZ R0, -R0, -RZ ;  /* 0x800000ff00007221 */ /* 0x000fc80000010100 */
[----:B------:R-:W-:-:S07]  /*0dd0*/  FFMA R33, R33, R0, R33 ;  /* 0x0000000021217223 */ /* 0x000fce0000000021 */
.L_x_90:
[----:B------:R-:W0:Y:S01]  /*0de0*/  LDC R0, c[0x0][0x3b8] ;  /* 0x0000ee00ff007b82 */ /* 0x000e220000000800 */
[----:B------:R-:W0:Y:S02]  /*0df0*/  LDCU UR4, c[0x0][0x3c0] ;  /* 0x00007800ff0477ac */ /* 0x000e240008000800 */
[----:B0-----:R-:W-:-:S13]  /*0e00*/  ISETP.LE.AND P0, PT, R0, UR4, PT ;  /* 0x0000000400007c0c */ /* 0x001fda000bf03270 */
[----:B------:R-:W-:Y:S05]  /*0e10*/  @P0 EXIT ;  /* 0x000000000000094d */ /* 0x000fea0003800000 */
[----:B------:R-:W0:Y:S01]  /*0e20*/  S2UR UR5, SR_CgaCtaId ;  /* 0x00000000000579c3 */ /* 0x000e220000008800 */
[----:B------:R-:W-:Y:S01]  /*0e30*/  I2FP.F32.S32 R0, R30 ;  /* 0x0000001e00007245 */ /* 0x000fe20000201400 */
[----:B------:R-:W-:-:S03]  /*0e40*/  UMOV UR4, 0x400 ;  /* 0x0000040000047882 */ /* 0x000fc60000000000 */
[----:B------:R-:W-:-:S04]  /*0e50*/  IADD3 R2, PT, PT, R0, 0x1800000, RZ ;  /* 0x0180000000027810 */ /* 0x000fc80007ffe0ff */
[----:B------:R-:W-:-:S04]  /*0e60*/  LOP3.LUT R2, R2, 0x7f800000, RZ, 0xc0, !PT ;  /* 0x7f80000002027812 */ /* 0x000fc800078ec0ff */
[----:B------:R-:W-:Y:S01]  /*0e70*/  ISETP.GT.U32.AND P0, PT, R2, 0x1ffffff, PT ;  /* 0x01ffffff0200780c */ /* 0x000fe20003f04070 */
[----:B0-----:R-:W-:-:S09]  /*0e80*/  ULEA UR4, UR5, UR4, 0x18 ;  /* 0x0000000405047291 */ /* 0x001fd2000f8ec0ff */
[----:B------:R-:W0:Y:S03]  /*0e90*/  LDS.128 R4, [UR4+0x20] ;  /* 0x00002004ff047984 */ /* 0x000e260008000c00 */
[----:B------:R-:W-:Y:S05]  /*0ea0*/  @P0 BRA `(.L_x_91) ;  /* 0x0000000000100947 */ /* 0x000fea0003800000 */
[----:B------:R-:W-:-:S07]  /*0eb0*/  MOV R11, 0xed0 ;  /* 0x00000ed0000b7802 */ /* 0x000fce0000000f00 */
[----:B0---4-:R-:W-:Y:S05]  /*0ec0*/  CALL.REL.NOINC `($__internal_3_$__cuda_sm20_rcp_rn_f32_slowpath) ;  /* 0x0000002400e47944 */ /* 0x011fea0003c00000 */
[----:B------:R-:W-:Y:S01]  /*0ed0*/  IMAD.MOV.U32 R38, RZ, RZ, R3 ;  /* 0x000000ffff267224 */ /* 0x000fe200078e0003 */
[----:B------:R-:W-:Y:S06]  /*0ee0*/  BRA `(.L_x_92) ;  /* 0x0000000000107947 */ /* 0x000fec0003800000 */
.L_x_91:
[----:B------:R-:W1:Y:S02]  /*0ef0*/  MUFU.RCP R3, R0 ;  /* 0x0000000000037308 */ /* 0x000e640000001000 */
[----:B-1----:R-:W-:-:S04]  /*0f00*/  FFMA R2, R0, R3, -1 ;  /* 0xbf80000000027423 */ /* 0x002fc80000000003 */
[----:B------:R-:W-:-:S04]  /*0f10*/  FADD.FTZ R2, -R2, -RZ ;  /* 0x800000ff02027221 */ /* 0x000fc80000010100 */
[----:B------:R-:W-:-:S07]  /*0f20*/  FFMA R38, R3, R2, R3 ;  /* 0x0000000203267223 */ /* 0x000fce0000000003 */
.L_x_92:
[----:B------:R-:W1:Y:S01]  /*0f30*/  S2UR UR5, SR_CgaCtaId ;  /* 0x00000000000579c3 */ /* 0x000e620000008800 */
[----:B------:R-:W-:Y:S01]  /*0f40*/  UMOV UR4, 0x400 ;  /* 0x0000040000047882 */ /* 0x000fe20000000000 */
[----:B------:R-:W-:Y:S01]  /*0f50*/  VIMNMX R0, PT, PT, R30, R31, !PT ;  /* 0x0000001f1e007248 */ /* 0x000fe20007fe0100 */
[----:B0-----:R-:W-:Y:S01]  /*0f60*/  HFMA2 R7, -RZ, RZ, 0, 0 ;  /* 0x00000000ff077431 */ /* 0x001fe200000001ff */
[----:B------:R-:W-:Y:S02]  /*0f70*/  CS2R R48, SRZ ;  /* 0x0000000000307805 */ /* 0x000fe4000001ff00 */
[----:B------:R-:W-:Y:S01]  /*0f80*/  PRMT R35, RZ, 0x7610, R35 ;  /* 0x00007610ff237816 */ /* 0x000fe20000000023 */
[----:B------:R-:W-:Y:S01]  /*0f90*/  VIADD R0, R0, 0xffffffff ;  /* 0xffffffff00007836 */ /* 0x000fe20000000000 */
[----:B------:R-:W0:Y:S01]  /*0fa0*/  LDC R34, c[0x0][0x3c0] ;  /* 0x0000f000ff227b82 */ /* 0x000e220000000800 */
[----:B------:R-:W-:-:S07]  /*0fb0*/  PRMT R26, RZ, 0x7610, R26 ;  /* 0x00007610ff1a7816 */ /* 0x000fce000000001a */
[----:B------:R-:W2:Y:S01]  /*0fc0*/  LDC R37, c[0x0][0x3c0] ;  /* 0x0000f000ff257b82 */ /* 0x000ea20000000800 */
[----:B-1----:R-:W-:Y:S01]  /*0fd0*/  ULEA UR4, UR5, UR4, 0x18 ;  /* 0x0000000405047291 */ /* 0x002fe2000f8ec0ff */
[----:B0-----:R-:W-:-:S08]  /*0fe0*/  VIADD R34, R34, 0x1 ;  /* 0x0000000122227836 */ /* 0x001fd00000000000 */
[----:B------:R-:W0:Y:S02]  /*0ff0*/  LDS R36, [UR4+0xc] ;  /* 0x00000c04ff247984 */ /* 0x000e240008000800 */
[----:B0-2---:R-:W-:-:S07]  /*1000*/  VIMNMX3 R36, R36, R29, R0, !PT ;  /* 0x0000001d2424720f */ /* 0x005fce0007800100 */
.L_x_104:
[----:B0-----:R-:W0:Y:S01]  /*1010*/  LDC R24, c[0x0][0x3c0] ;  /* 0x0000f000ff187b82 */ /* 0x001e220000000800 */
[----:B------:R-:W-:Y:S02]  /*1020*/  ISETP.GE.AND P0, PT, R37, R36, PT ;  /* 0x000000242500720c */ /* 0x000fe40003f06270 */
[----:B------:R-:W-:-:S04]  /*1030*/  IADD3 R0, PT, PT, R7, R34, -R31 ;  /* 0x0000002207007210 */ /* 0x000fc80007ffe81f */
[----:B------:R-:W-:Y:S01]  /*1040*/  VIMNMX R0, PT, PT, R0, R37, !PT ;  /* 0x0000002500007248 */ /* 0x000fe20007fe0100 */
[----:B0-----:R-:W-:-:S05]  /*1050*/  IMAD.IADD R24, R7, 0x1, R24 ;  /* 0x0000000107187824 */ /* 0x001fca00078e0218 */
[----:B------:R-:W-:Y:S01]  /*1060*/  IADD3 R25, PT, PT, R0, R31, -R24 ;  /* 0x0000001f00197210 */ /* 0x000fe20007ffe818 */
[----:B-123--:R-:W-:Y:S06]  /*1070*/  @!P0 BRA `(.L_x_93) ;  /* 0x0000000400148947 */ /* 0x00efec0003800000 */
[----:B------:R-:W-:-:S13]  /*1080*/  ISETP.NE.AND P0, PT, R6, RZ, PT ;  /* 0x000000ff0600720c */ /* 0x000fda0003f05270 */
[----:B------:R-:W-:Y:S05]  /*1090*/  @!P0 BRA `(.L_x_94) ;  /* 0x0000000000f48947 */ /* 0x000fea0003800000 */
[----:B------:R-:W0:Y:S01]  /*10a0*/  LDC.64 R8, c[0x0][0x3d0] ;  /* 0x0000f400ff087b82 */ /* 0x000e220000000a00 */
[----:B------:R-:W-:-:S04]  /*10b0*/  IADD3 R11, PT, PT, -R30, R37, RZ ;  /* 0x000000251e0b7210 */ /* 0x000fc80007ffe1ff */
[----:B------:R-:W-:-:S03]  /*10c0*/  ISETP.GE.AND P0, PT, R11, RZ, PT ;  /* 0x000000ff0b00720c */ /* 0x000fc60003f06270 */
[----:B----4-:R-:W1:Y:S01]  /*10d0*/  LDC.64 R14, c[0x0][0x3d8] ;  /* 0x0000f600ff0e7b82 */ /* 0x010e620000000a00 */
[----:B0-----:R-:W-:-:S09]  /*10e0*/  IMAD.WIDE R2, R37, 0x4, R8 ;  /* 0x0000000425027825 */ /* 0x001fd200078e0208 */
[----:B------:R-:W-:Y:S01]  /*10f0*/  @P0 IMAD.WIDE.U32 R8, R11, 0x4, R8 ;  /* 0x000000040b080825 */ /* 0x000fe200078e0008 */
[----:B------:R-:W2:Y:S03]  /*1100*/  LDG.E.CONSTANT R3, desc[UR6][R2.64] ;  /* 0x0000000602037981 */ /* 0x000ea6000c1e9900 */
[--C-:B-1----:R-:W-:Y:S02]  /*1110*/  IMAD.WIDE R12, R37, 0x4, R14.reuse ;  /* 0x00000004250c7825 */ /* 0x102fe400078e020e */
[----:B------:R-:W3:Y:S02]  /*1120*/  @P0 LDG.E.CONSTANT R8, desc[UR6][R8.64] ;  /* 0x0000000608080981 */ /* 0x000ee4000c1e9900 */
[----:B------:R-:W-:Y:S02]  /*1130*/  @P0 IMAD.WIDE.U32 R14, R11, 0x4, R14 ;  /* 0x000000040b0e0825 */ /* 0x000fe400078e000e */
[----:B------:R-:W4:Y:S04]  /*1140*/  LDG.E.CONSTANT R17, desc[UR6][R12.64] ;  /* 0x000000060c117981 */ /* 0x000f28000c1e9900 */
[----:B------:R-:W4:Y:S01]  /*1150*/  @P0 LDG.E.CONSTANT R14, desc[UR6][R14.64] ;  /* 0x000000060e0e0981 */ /* 0x000f22000c1e9900 */
[----:B--2---:R-:W-:-:S02]  /*1160*/  IMAD.MOV.U32 R11, RZ, RZ, R3 ;  /* 0x000000ffff0b7224 */ /* 0x004fc400078e0003 */
[----:B---3--:R-:W-:-:S04]  /*1170*/  @P0 FADD R11, R3, -R8 ;  /* 0x80000008030b0221 */ /* 0x008fc80000000000 */
[----:B------:R-:W-:Y:S01]  /*1180*/  FMUL R11, R11, R38 ;  /* 0x000000260b0b7220 */ /* 0x000fe20000400000 */
[----:B----4-:R-:W-:-:S03]  /*1190*/  @P0 FADD R17, R17, -R14 ;  /* 0x8000000e11110221 */ /* 0x010fc60000000000 */
[----:B------:R-:W-:-:S04]  /*11a0*/  FMUL R0, R11, R11 ;  /* 0x0000000b0b007220 */ /* 0x000fc80000400000 */
[----:B------:R-:W-:-:S05]  /*11b0*/  FFMA R0, R17, R38, -R0 ;  /* 0x0000002611007223 */ /* 0x000fca0000000800 */
[----:B------:R-:W-:-:S04]  /*11c0*/  FMNMX R9, RZ, R0, !PT ;  /* 0x00000000ff097209 */ /* 0x000fc80007800000 */
[----:B------:R0:W1:Y:S01]  /*11d0*/  MUFU.RSQ R2, R9 ;  /* 0x0000000900027308 */ /* 0x0000620000001400 */
[----:B------:R-:W-:-:S05]  /*11e0*/  VIADD R0, R9, 0xf3000000 ;  /* 0xf300000009007836 */ /* 0x000fca0000000000 */
[----:B------:R-:W-:-:S13]  /*11f0*/  ISETP.GT.U32.AND P0, PT, R0, 0x727fffff, PT ;  /* 0x727fffff0000780c */ /* 0x000fda0003f04070 */
[----:B01----:R-:W-:Y:S05]  /*1200*/  @!P0 BRA `(.L_x_95) ;  /* 0x0000000000108947 */ /* 0x003fea0003800000 */
[----:B------:R-:W-:-:S07]  /*1210*/  MOV R8, 0x1230 ;  /* 0x0000123000087802 */ /* 0x000fce0000000f00 */
[----:B------:R-:W-:Y:S05]  /*1220*/  CALL.REL.NOINC `($__internal_4_$__cuda_sm20_sqrt_rn_f32_slowpath) ;  /* 0x0000002400dc7944 */ /* 0x000fea0003c00000 */
[----:B------:R-:W-:Y:S01]  /*1230*/  MOV R0, R2 ;  /* 0x0000000200007202 */ /* 0x000fe20000000f00 */
[----:B------:R-:W-:Y:S06]  /*1240*/  BRA `(.L_x_96) ;  /* 0x0000000000107947 */ /* 0x000fec0003800000 */
.L_x_95:
[----:B------:R-:W-:Y:S01]  /*1250*/  FMUL.FTZ R0, R9, R2 ;  /* 0x0000000209007220 */ /* 0x000fe20000410000 */
[----:B------:R-:W-:-:S03]  /*1260*/  FMUL.FTZ R2, R2, 0.5 ;  /* 0x3f00000002027820 */ /* 0x000fc60000410000 */
[----:B------:R-:W-:-:S04]  /*1270*/  FFMA R9, -R0, R0, R9 ;  /* 0x0000000000097223 */ /* 0x000fc80000000109 */
[----:B------:R-:W-:-:S07]  /*1280*/  FFMA R0, R9, R2, R0 ;  /* 0x0000000209007223 */ /* 0x000fce0000000000 */
.L_x_96:
[----:B------:R-:W-:Y:S01]  /*1290*/  IMAD.IADD R19, R37, 0x1, -R31 ;  /* 0x0000000125137824 */ /* 0x000fe200078e0a1f */
[----:B------:R-:W0:Y:S01]  /*12a0*/  LDC.64 R16, c[0x0][0x3e0] ;  /* 0x0000f800ff107b82 */ /* 0x000e220000000a00 */
[----:B------:R-:W1:Y:S03]  /*12b0*/  LDCU UR4, c[0x0][0x3b8] ;  /* 0x00007700ff0477ac */ /* 0x000e660008000800 */
[----:B------:R-:W-:-:S13]  /*12c0*/  ISETP.GE.AND P0, PT, R19, RZ, PT ;  /* 0x000000ff1300720c */ /* 0x000fda0003f06270 */
[----:B------:R-:W2:Y:S01]  /*12d0*/  @P0 LDC.64 R12, c[0x0][0x3d0] ;  /* 0x0000f400ff0c0b82 */ /* 0x000ea20000000a00 */
[----:B0-----:R-:W-:-:S04]  /*12e0*/  IMAD.WIDE R14, R37, 0x4, R16 ;  /* 0x00000004250e7825 */ /* 0x001fc800078e0210 */
[C---:B------:R-:W-:Y:S01]  /*12f0*/  @P0 IMAD.WIDE.U32 R16, R19.reuse, 0x4, R16 ;  /* 0x0000000413100825 */ /* 0x040fe200078e0010 */
[----:B------:R-:W3:Y:S05]  /*1300*/  LDG.E.CONSTANT R9, desc[UR6][R14.64] ;  /* 0x000000060e097981 */ /* 0x000eea000c1e9900 */
[----:B------:R-:W3:Y:S01]  /*1310*/  @P0 LDG.E.CONSTANT R16, desc[UR6][R16.64] ;  /* 0x0000000610100981 */ /* 0x000ee2000c1e9900 */
[----:B--2---:R-:W-:-:S06]  /*1320*/  @P0 IMAD.WIDE.U32 R12, R19, 0x4, R12 ;  /* 0x00000004130c0825 */ /* 0x004fcc00078e000c */
[----:B------:R-:W2:Y:S01]  /*1330*/  @P0 LDG.E.CONSTANT R12, desc[UR6][R12.64] ;  /* 0x000000060c0c0981 */ /* 0x000ea2000c1e9900 */
[CCC-:B------:R-:W-:Y:S01]  /*1340*/  FFMA R19, -R4.reuse, R0.reuse, R11.reuse ;  /* 0x0000000004137223 */ /* 0x1c0fe2000000010b */
[----:B------:R-:W-:Y:S01]  /*1350*/  FFMA R11, R4, R0, R11 ;  /* 0x00000000040b7223 */ /* 0x000fe2000000000b */
[----:B---3--:R-:W-:-:S04]  /*1360*/  @P0 FADD R9, R9, -R16 ;  /* 0x8000001009090221 */ /* 0x008fc80000000000 */
[----:B------:R-:W-:Y:S02]  /*1370*/  FMUL R2, R9, R28 ;  /* 0x0000001c09027220 */ /* 0x000fe40000400000 */
[----:B------:R-:W0:Y:S02]  /*1380*/  LDC.64 R8, c[0x0][0x408] ;  /* 0x00010200ff087b82 */ /* 0x000e240000000a00 */
[----:B------:R-:W-:Y:S01]  /*1390*/  FMUL R2, R2, R5 ;  /* 0x0000000502027220 */ /* 0x000fe20000400000 */
[----:B--2---:R-:W-:-:S04]  /*13a0*/  @P0 FADD R3, R3, -R12 ;  /* 0x8000000c03030221 */ /* 0x004fc80000000000 */
[CCC-:B------:R-:W-:Y:S01]  /*13b0*/  FFMA R10, R3.reuse, R28.reuse, -R2.reuse ;  /* 0x0000001c030a7223 */ /* 0x1c0fe20000000802 */
[----:B------:R-:W-:-:S04]  /*13c0*/  FFMA R2, R3, R28, R2 ;  /* 0x0000001c03027223 */ /* 0x000fc80000000002 */
[CC--:B------:R-:W-:Y:S02]  /*13d0*/  FSETP.GT.AND P0, PT, R19.reuse, R10.reuse, PT ;  /* 0x0000000a1300720b */ /* 0x0c0fe40003f04000 */
[----:B------:R-:W-:Y:S02]  /*13e0*/  FSETP.GEU.AND P2, PT, R19, R10, PT ;  /* 0x0000000a1300720b */ /* 0x000fe40003f4e000 */
[CC--:B------:R-:W-:Y:S02]  /*13f0*/  FSET.BF.GT.AND R0, R11.reuse, R2.reuse, PT ;  /* 0x000000020b00720a */ /* 0x0c0fe40003804000 */
[----:B------:R-:W-:Y:S01]  /*1400*/  FSETP.GEU.AND P1, PT, R11, R2, PT ;  /* 0x000000020b00720b */ /* 0x000fe20003f2e000 */
[----:B-1----:R-:W-:Y:S01]  /*1410*/  IMAD R11, R32, UR4, R37 ;  /* 0x00000004200b7c24 */ /* 0x002fe2000f8e0225 */
[----:B------:R-:W-:-:S03]  /*1420*/  FSEL R3, R0, RZ, !P2 ;  /* 0x000000ff00037208 */ /* 0x000fc60005000000 */
[----:B0-----:R-:W-:Y:S02]  /*1430*/  IMAD.WIDE R8, R11, 0x4, R8 ;  /* 0x000000040b087825 */ /* 0x001fe400078e0208 */
[----:B------:R-:W-:-:S05]  /*1440*/  @P0 FSEL R3, R3, -1, P1 ;  /* 0xbf80000003030808 */ /* 0x000fca0000800000 */
[----:B------:R0:W-:Y:S01]  /*1450*/  STG.E desc[UR6][R8.64], R3 ;  /* 0x0000000308007986 */ /* 0x0001e2000c101906 */
[----:B------:R-:W-:Y:S05]  /*1460*/  BRA `(.L_x_93) ;  /* 0x0000000000187947 */ /* 0x000fea0003800000 */
.L_x_94:
[----:B------:R-:W0:Y:S01]  /*1470*/  LDC.64 R2, c[0x0][0x408] ;  /* 0x00010200ff027b82 */ /* 0x000e220000000a00 */
[----:B------:R-:W1:Y:S01]  /*1480*/  LDCU UR4, c[0x0][0x3b8] ;  /* 0x00007700ff0477ac */ /* 0x000e620008000800 */
[----:B------:R-:W-:Y:S02]  /*1490*/  IMAD.MOV.U32 R11, RZ, RZ, 0x7fffffff ;  /* 0x7fffffffff0b7424 */ /* 0x000fe400078e00ff */
[----:B-1----:R-:W-:-:S04]  /*14a0*/  IMAD R9, R32, UR4, R37 ;  /* 0x0000000420097c24 */ /* 0x002fc8000f8e0225 */
[----:B0-----:R-:W-:-:S05]  /*14b0*/  IMAD.WIDE R2, R9, 0x4, R2 ;  /* 0x0000000409027825 */ /* 0x001fca00078e0202 */
[----:B------:R1:W-:Y:S02]  /*14c0*/  STG.E desc[UR6][R2.64], R11 ;  /* 0x0000000b02007986 */ /* 0x0003e4000c101906 */
.L_x_93:
[----:B------:R-:W-:-:S13]  /*14d0*/  ISETP.GE.AND P0, PT, R37, R29, PT ;  /* 0x0000001d2500720c */ /* 0x000fda0003f06270 */
[----:B------:R-:W-:Y:S05]  /*14e0*/  @!P0 BRA `(.L_x_97) ;  /* 0x0000001c00f48947 */ /* 0x000fea0003800000 */
[----:B01----:R-:W0:Y:S01]  /*14f0*/  LDC.64 R2, c[0x0][0x3e8] ;  /* 0x0000fa00ff027b82 */ /* 0x003e220000000a00 */
[----:B------:R-:W1:Y:S01]  /*1500*/  LDCU.128 UR8, c[0x0][0x3f0] ;  /* 0x00007e00ff0877ac */ /* 0x000e620008000c00 */
[----:B------:R-:W-:-:S06]  /*1510*/  IADD3 R27, PT, PT, R37, -R31, RZ ;  /* 0x8000001f251b7210 */ /* 0x000fcc0007ffe0ff */
[----:B------:R-:W2:Y:S01]  /*1520*/  LDC.64 R10, c[0x0][0x3f0] ;  /* 0x0000fc00ff0a7b82 */ /* 0x000ea20000000a00 */
[----:B------:R-:W-:-:S07]  /*1530*/  IMAD.MOV.U32 R47, RZ, RZ, -0x1 ;  /* 0xffffffffff2f7424 */ /* 0x000fce00078e00ff */
[----:B------:R-:W3:Y:S01]  /*1540*/  LDC.64 R8, c[0x0][0x3f8] ;  /* 0x0000fe00ff087b82 */ /* 0x000ee20000000a00 */
[----:B0-----:R-:W-:-:S07]  /*1550*/  IMAD.WIDE R12, R31, 0x4, R2 ;  /* 0x000000041f0c7825 */ /* 0x001fce00078e0202 */
[----:B----4-:R-:W0:Y:S01]  /*1560*/  LDC.64 R14, c[0x0][0x390] ;  /* 0x0000e400ff0e7b82 */ /* 0x010e220000000a00 */
[----:B------:R-:W4:Y:S07]  /*1570*/  LDG.E.CONSTANT R12, desc[UR6][R12.64] ;  /* 0x000000060c0c7981 */ /* 0x000f2e000c1e9900 */
[----:B------:R-:W4:Y:S01]  /*1580*/  LDC R3, c[0x0][0x3b8] ;  /* 0x0000ee00ff037b82 */ /* 0x000f220000000800 */
[----:B0-----:R-:W-:-:S06]  /*1590*/  IMAD.WIDE R42, R37, 0x4, R14 ;  /* 0x00000004252a7825 */ /* 0x001fcc00078e020e */
[----:B------:R-:W5:Y:S01]  /*15a0*/  LDG.E.CONSTANT R42, desc[UR6][R42.64] ;  /* 0x000000062a2a7981 */ /* 0x000f62000c1e9900 */
[----:B----4-:R-:W-:Y:S01]  /*15b0*/  IMAD R0, R12, R3, RZ ;  /* 0x000000030c007224 */ /* 0x010fe200078e02ff */
[----:B------:R-:W-:Y:S01]  /*15c0*/  SHF.L.U32 R47, R47, R12, RZ ;  /* 0x0000000c2f2f7219 */ /* 0x000fe200000006ff */
[----:B------:R-:W0:Y:S03]  /*15d0*/  LDC.64 R2, c[0x0][0x3d0] ;  /* 0x0000f400ff027b82 */ /* 0x000e260000000a00 */
[----:B------:R-:W-:Y:S02]  /*15e0*/  SHF.R.S32.HI R39, RZ, 0x1f, R0 ;  /* 0x0000001fff277819 */ /* 0x000fe40000011400 */
[----:B------:R-:W-:Y:S02]  /*15f0*/  IADD3 R16, P0, PT, R27, R0, RZ ;  /* 0x000000001b107210 */ /* 0x000fe40007f1e0ff */
[----:B------:R-:W-:-:S02]  /*1600*/  IADD3 R12, PT, PT, R0, R37, R47 ;  /* 0x00000025000c7210 */ /* 0x000fc40007ffe02f */
[C---:B------:R-:W-:Y:S01]  /*1610*/  LEA.HI.X.SX32 R13, R27.reuse, R39, 0x1, P0 ;  /* 0x000000271b0d7211 */ /* 0x040fe200000f0eff */
[C---:B------:R-:W-:Y:S01]  /*1620*/  IMAD.SHL.U32 R18, R16.reuse, 0x4, RZ ;  /* 0x0000000410127824 */ /* 0x040fe200078e00ff */
[----:B------:R-:W-:Y:S02]  /*1630*/  ISETP.GE.AND P0, PT, R27, RZ, PT ;  /* 0x000000ff1b00720c */ /* 0x000fe40003f06270 */
[----:B------:R-:W-:Y:S02]  /*1640*/  SHF.L.U64.HI R13, R16, 0x2, R13 ;  /* 0x00000002100d7819 */ /* 0x000fe4000001020d */
[C---:B-1----:R-:W-:Y:S02]  /*1650*/  IADD3 R40, P1, PT, R18.reuse, UR8, RZ ;  /* 0x0000000812287c10 */ /* 0x042fe4000ff3e0ff */
[----:B------:R-:W-:Y:S02]  /*1660*/  IADD3 R18, P2, PT, R18, UR10, RZ ;  /* 0x0000000a12127c10 */ /* 0x000fe4000ff5e0ff */
[----:B------:R-:W-:-:S02]  /*1670*/  IADD3 R17, PT, PT, R12, 0x1, RZ ;  /* 0x000000010c117810 */ /* 0x000fc40007ffe0ff */
[C---:B------:R-:W-:Y:S02]  /*1680*/  IADD3.X R41, PT, PT, R13.reuse, UR9, RZ, P1, !PT ;  /* 0x000000090d297c10 */ /* 0x040fe40008ffe4ff */
[----:B------:R-:W-:Y:S01]  /*1690*/  IADD3.X R19, PT, PT, R13, UR11, RZ, P2, !PT ;  /* 0x0000000b0d137c10 */ /* 0x000fe200097fe4ff */
[--C-:B0-----:R-:W-:Y:S02]  /*16a0*/  @P0 IMAD.WIDE.U32 R22, R27, 0x4, R2.reuse ;  /* 0x000000041b160825 */ /* 0x101fe400078e0002 */
[----:B------:R-:W4:Y:S02]  /*16b0*/  LDG.E.CONSTANT R40, desc[UR6][R40.64+0x4] ;  /* 0x0000040628287981 */ /* 0x000f24000c1e9900 */
[----:B------:R-:W-:Y:S02]  /*16c0*/  IMAD.WIDE R20, R37, 0x4, R2 ;  /* 0x0000000425147825 */ /* 0x000fe400078e0202 */
[----:B------:R-:W5:Y:S02]  /*16d0*/  @P0 LDG.E.CONSTANT R22, desc[UR6][R22.64] ;  /* 0x0000000616160981 */ /* 0x000f64000c1e9900 */
[----:B--2---:R-:W-:-:S02]  /*16e0*/  IMAD.WIDE R12, R17, 0x4, R10 ;  /* 0x00000004110c7825 */ /* 0x004fc400078e020a */
[----:B------:R-:W5:Y:S02]  /*16f0*/  LDG.E.CONSTANT R45, desc[UR6][R20.64] ;  /* 0x00000006142d7981 */ /* 0x000f64000c1e9900 */
[----:B---3--:R-:W-:Y:S02]  /*1700*/  IMAD.WIDE R16, R17, 0x4, R8 ;  /* 0x0000000411107825 */ /* 0x008fe400078e0208 */
[----:B------:R-:W2:Y:S04]  /*1710*/  LDG.E.CONSTANT R18, desc[UR6][R18.64+0x4] ;  /* 0x0000040612127981 */ /* 0x000ea8000c1e9900 */
[----:B------:R-:W4:Y:S04]  /*1720*/  LDG.E.CONSTANT R13, desc[UR6][R12.64] ;  /* 0x000000060c0d7981 */ /* 0x000f28000c1e9900 */
[----:B------:R-:W2:Y:S01]  /*1730*/  LDG.E.CONSTANT R17, desc[UR6][R16.64] ;  /* 0x0000000610117981 */ /* 0x000ea2000c1e9900 */
[----:B-----5:R-:W-:Y:S01]  /*1740*/  @P0 FADD R45, R45, -R22 ;  /* 0x800000162d2d0221 */ /* 0x020fe20000000000 */
[----:B------:R-:W-:-:S02]  /*1750*/  LOP3.LUT P0, RZ, R26, 0xff, RZ, 0xc0, !PT ;  /* 0x000000ff1aff7812 */ /* 0x000fc4000780c0ff */
[----:B----4-:R-:W-:Y:S02]  /*1760*/  FMNMX R40, R40, R13, !PT ;  /* 0x0000000d28287209 */ /* 0x010fe40007800000 */
[----:B--2---:R-:W-:Y:S01]  /*1770*/  FMNMX R41, R18, R17, PT ;  /* 0x0000001112297209 */ /* 0x004fe20003800000 */
[----:B------:R-:W-:-:S04]  /*1780*/  FMUL R12, R45, R28 ;  /* 0x0000001c2d0c7220 */ /* 0x000fc80000400000 */
[----:B------:R-:W-:-:S04]  /*1790*/  FADD R19, R40, R41 ;  /* 0x0000002928137221 */ /* 0x000fc80000000000 */
[----:B------:R-:W-:Y:S01]  /*17a0*/  FFMA R19, R19, -0.25, R42 ;  /* 0xbe80000013137823 */ /* 0x000fe2000000002a */
[----:B------:R-:W-:-:S03]  /*17b0*/  VIADD R41, R27, 0x1 ;  /* 0x000000011b297836 */ /* 0x000fc60000000000 */
[----:B------:R-:W-:Y:S01]  /*17c0*/  FFMA R12, R12, -0.5, R19 ;  /* 0xbf0000000c0c7823 */ /* 0x000fe20000000013 */
[----:B------:R-:W-:Y:S06]  /*17d0*/  @!P0 BRA `(.L_x_98) ;  /* 0x0000000000c08947 */ /* 0x000fec0003800000 */
[----:B------:R-:W-:Y:S02]  /*17e0*/  IABS R11, R31 ;  /* 0x0000001f000b7213 */ /* 0x000fe40000000000 */
[----:B------:R-:W-:Y:S02]  /*17f0*/  IABS R10, R27 ;  /* 0x0000001b000a7213 */ /* 0x000fe40000000000 */
[----:B------:R-:W0:Y:S01]  /*1800*/  I2F.RP R0, R11 ;  /* 0x0000000b00007306 */ /* 0x000e220000209400 */
[----:B------:R-:W-:Y:S02]  /*1810*/  IABS R13, R31 ;  /* 0x0000001f000d7213 */ /* 0x000fe40000000000 */
[----:B------:R-:W-:-:S05]  /*1820*/  ISETP.GE.AND P1, PT, R27, RZ, PT ;  /* 0x000000ff1b00720c */ /* 0x000fca0003f26270 */
[----:B0-----:R-:W0:Y:S02]  /*1830*/  MUFU.RCP R0, R0 ;  /* 0x0000000000007308 */ /* 0x001e240000001000 */
[----:B0-----:R-:W-:-:S06]  /*1840*/  VIADD R2, R0, 0xffffffe ;  /* 0x0ffffffe00027836 */ /* 0x001fcc0000000000 */
[----:B------:R0:W1:Y:S02]  /*1850*/  F2I.FTZ.U32.TRUNC.NTZ R3, R2 ;  /* 0x0000000200037305 */ /* 0x000064000021f000 */
[----:B0-----:R-:W-:Y:S01]  /*1860*/  IMAD.MOV.U32 R2, RZ, RZ, RZ ;  /* 0x000000ffff027224 */ /* 0x001fe200078e00ff */
[----:B-1----:R-:W-:-:S05]  /*1870*/  IADD3 R8, PT, PT, RZ, -R3, RZ ;  /* 0x80000003ff087210 */ /* 0x002fca0007ffe0ff */
[----:B------:R-:W-:Y:S02]  /*1880*/  IMAD R9, R8, R11, RZ ;  /* 0x0000000b08097224 */ /* 0x000fe400078e02ff */
[----:B------:R-:W-:Y:S02]  /*1890*/  IMAD.MOV.U32 R8, RZ, RZ, R10 ;  /* 0x000000ffff087224 */ /* 0x000fe400078e000a */
[----:B------:R-:W-:Y:S01]  /*18a0*/  IMAD.HI.U32 R3, R3, R9, R2 ;  /* 0x0000000903037227 */ /* 0x000fe200078e0002 */
[----:B------:R-:W-:Y:S02]  /*18b0*/  IADD3 R9, PT, PT, RZ, -R13, RZ ;  /* 0x8000000dff097210 */ /* 0x000fe40007ffe0ff */
[----:B------:R-:W0:Y:S01]  /*18c0*/  S2R R13, SR_CgaCtaId ;  /* 0x00000000000d7919 */ /* 0x000e220000008800 */
[----:B------:R-:W-:Y:S02]  /*18d0*/  MOV R2, 0x400 ;  /* 0x0000040000027802 */ /* 0x000fe40000000f00 */
[----:B------:R-:W-:-:S02]  /*18e0*/  IMAD.HI.U32 R0, R3, R8, RZ ;  /* 0x0000000803007227 */ /* 0x000fc400078e00ff */
[----:B------:R-:W-:Y:S02]  /*18f0*/  IADD3 R2, PT, PT, R2, 0x30, RZ ;  /* 0x0000003002027810 */ /* 0x000fe40007ffe0ff */
[----:B------:R-:W-:Y:S01]  /*1900*/  IMAD R0, R0, R9, R8 ;  /* 0x0000000900007224 */ /* 0x000fe200078e0208 */
[----:B------:R-:W-:-:S04]  /*1910*/  IABS R8, R37 ;  /* 0x0000002500087213 */ /* 0x000fc80000000000 */
[----:B------:R-:W-:Y:S01]  /*1920*/  ISETP.GT.U32.AND P0, PT, R11, R0, PT ;  /* 0x000000000b00720c */ /* 0x000fe20003f04070 */
[----:B------:R-:W-:-:S04]  /*1930*/  IMAD.HI.U32 R3, R3, R8, RZ ;  /* 0x0000000803037227 */ /* 0x000fc800078e00ff */
[----:B------:R-:W-:Y:S01]  /*1940*/  IMAD R8, R3, R9, R8 ;  /* 0x0000000903087224 */ /* 0x000fe200078e0208 */
[----:B------:R-:W-:-:S04]  /*1950*/  LOP3.LUT R3, RZ, R31, RZ, 0x33, !PT ;  /* 0x0000001fff037212 */ /* 0x000fc800078e33ff */
[----:B------:R-:W-:-:S03]  /*1960*/  ISETP.GT.U32.AND P2, PT, R11, R8, PT ;  /* 0x000000080b00720c */ /* 0x000fc60003f44070 */
[----:B------:R-:W-:-:S05]  /*1970*/  @!P0 IMAD.IADD R0, R0, 0x1, -R11 ;  /* 0x0000000100008824 */ /* 0x000fca00078e0a0b */
[----:B------:R-:W-:Y:S02]  /*1980*/  ISETP.GT.U32.AND P0, PT, R11, R0, PT ;  /* 0x000000000b00720c */ /* 0x000fe40003f04070 */
[----:B0-----:R-:W-:Y:S02]  /*1990*/  LEA R9, R13, R2, 0x18 ;  /* 0x000000020d097211 */ /* 0x001fe400078ec0ff */
[----:B------:R-:W-:Y:S01]  /*19a0*/  I2FP.F32.S32 R2, R31 ;  /* 0x0000001f00027245 */ /* 0x000fe20000201400 */
[----:B------:R-:W-:Y:S01]  /*19b0*/  @!P2 IMAD.IADD R8, R8, 0x1, -R11 ;  /* 0x000000010808a824 */ /* 0x000fe200078e0a0b */
[----:B------:R-:W-:-:S07]  /*19c0*/  ISETP.GE.AND P2, PT, R37, RZ, PT ;  /* 0x000000ff2500720c */ /* 0x000fce0003f46270 */
[----:B------:R-:W-:Y:S01]  /*19d0*/  @!P0 IMAD.IADD R0, R0, 0x1, -R11 ;  /* 0x0000000100008824 */ /* 0x000fe200078e0a0b */
[----:B------:R-:W-:-:S03]  /*19e0*/  ISETP.NE.AND P0, PT, R31, RZ, PT ;  /* 0x000000ff1f00720c */ /* 0x000fc60003f05270 */
[----:B------:R-:W-:Y:S01]  /*19f0*/  @!P1 IMAD.MOV R0, RZ, RZ, -R0 ;  /* 0x000000ffff009224 */ /* 0x000fe200078e0a00 */
[----:B------:R-:W-:-:S04]  /*1a00*/  ISETP.GT.U32.AND P1, PT, R11, R8, PT ;  /* 0x000000080b00720c */ /* 0x000fc80003f24070 */
[----:B------:R-:W-:-:S04]  /*1a10*/  SEL R0, R3, R0, !P0 ;  /* 0x0000000003007207 */ /* 0x000fc80004000000 */
[----:B------:R-:W-:-:S05]  /*1a20*/  LEA R0, R0, R9, 0x2 ;  /* 0x0000000900007211 */ /* 0x000fca00078e10ff */
[----:B------:R-:W-:Y:S01]  /*1a30*/  @!P1 IMAD.IADD R8, R8, 0x1, -R11 ;  /* 0x0000000108089824 */ /* 0x000fe200078e0a0b */
[----:B------:R-:W0:Y:S03]  /*1a40*/  LDS R0, [R0] ;  /* 0x0000000000007984 */ /* 0x000e260000000800 */
[----:B------:R-:W-:-:S05]  /*1a50*/  @!P2 IMAD.MOV R8, RZ, RZ, -R8 ;  /* 0x000000ffff08a224 */ /* 0x000fca00078e0a08 */
[----:B------:R-:W-:Y:S01]  /*1a60*/  SEL R8, R3, R8, !P0 ;  /* 0x0000000803087207 */ /* 0x000fe20004000000 */
[----:B------:R-:W-:-:S03]  /*1a70*/  FADD R3, R48, -R49 ;  /* 0x8000003130037221 */ /* 0x000fc60000000000 */
[----:B------:R-:W-:Y:S01]  /*1a80*/  LEA R9, R8, R9, 0x2 ;  /* 0x0000000908097211 */ /* 0x000fe200078e10ff */
[----:B------:R-:W-:-:S04]  /*1a90*/  FFMA R48, R2, R12, R3 ;  /* 0x0000000c02307223 */ /* 0x000fc80000000003 */
[----:B------:R1:W-:Y:S01]  /*1aa0*/  STS [R9], R12 ;  /* 0x0000000c09007388 */ /* 0x0003e20000000800 */
[----:B0-----:R-:W-:-:S04]  /*1ab0*/  FADD R49, R49, -R0 ;  /* 0x8000000031317221 */ /* 0x001fc80000000000 */
[----:B------:R-:W-:Y:S01]  /*1ac0*/  FADD R49, R12, R49 ;  /* 0x000000310c317221 */ /* 0x000fe20000000000 */
[----:B-1----:R-:W-:Y:S06]  /*1ad0*/  BRA `(.L_x_99) ;  /* 0x0000001400e07947 */ /* 0x002fec0003800000 */
.L_x_98:
[----:B------:R-:W-:-:S13]  /*1ae0*/  ISETP.GE.AND P0, PT, R31, 0x1, PT ;  /* 0x000000011f00780c */ /* 0x000fda0003f06270 */
[----:B------:R-:W-:Y:S05]  /*1af0*/  @!P0 BRA `(.L_x_99) ;  /* 0x0000001400d88947 */ /* 0x000fea0003800000 */
[----:B------:R-:W-:Y:S01]  /*1b00*/  IADD3 R25, PT, PT, R24, -R25, -R37 ;  /* 0x8000001918197210 */ /* 0x000fe20007ffe825 */
[----:B------:R-:W-:Y:S01]  /*1b10*/  IMAD.MOV.U32 R45, RZ, RZ, 0x3f800000 ;  /* 0x3f800000ff2d7424 */ /* 0x000fe200078e00ff */
[----:B------:R-:W-:Y:S02]  /*1b20*/  IADD3 R40, PT, PT, R47, 0x1, R0 ;  /* 0x000000012f287810 */ /* 0x000fe40007ffe000 */
[----:B------:R-:W-:-:S13]  /*1b30*/  ISETP.GT.U32.AND P0, PT, R25, -0x4, PT ;  /* 0xfffffffc1900780c */ /* 0x000fda0003f04070 */
[----:B------:R-:W-:Y:S05]  /*1b40*/  @P0 BRA `(.L_x_100) ;  /* 0x0000000800dc0947 */ /* 0x000fea0003800000 */
[----:B------:R-:W-:Y:S02]  /*1b50*/  IMAD.MOV.U32 R2, RZ, RZ, -0x2 ;  /* 0xfffffffeff027424 */ /* 0x000fe400078e00ff */
[----:B------:R-:W-:Y:S01]  /*1b60*/  HFMA2 R44, -RZ, RZ, 0, 1.1920928955078125e-07 ;  /* 0x00000002ff2c7431 */ /* 0x000fe200000001ff */
[----:B------:R-:W-:Y:S01]  /*1b70*/  IADD3 R42, PT, PT, R0, R27, R47 ;  /* 0x0000001b002a7210 */ /* 0x000fe20007ffe02f */
[----:B------:R-:W-:Y:S02]  /*1b80*/  VIADD R41, R27, 0x2 ;  /* 0x000000021b297836 */ /* 0x000fe40000000000 */
[----:B------:R-:W-:Y:S02]  /*1b90*/  IMAD R2, R2, R31, 0x2 ;  /* 0x0000000202027424 */ /* 0x000fe400078e021f */
[----:B------:R-:W-:-:S03]  /*1ba0*/  IMAD.MOV.U32 R45, RZ, RZ, 0x3f800000 ;  /* 0x3f800000ff2d7424 */ /* 0x000fc600078e00ff */
[----:B------:R-:W-:-:S04]  /*1bb0*/  IADD3 R43, PT, PT, R2, R37, RZ ;  /* 0x00000025022b7210 */ /* 0x000fc80007ffe0ff */
[----:B------:R-:W-:-:S07]  /*1bc0*/  IADD3 R53, PT, PT, R0, -0x2, R43 ;  /* 0xfffffffe00357810 */ /* 0x000fce0007ffe02b */
.L_x_101:
[----:B------:R-:W0:Y:S01]  /*1bd0*/  LDC.64 R10, c[0x0][0x3f0] ;  /* 0x0000fc00ff0a7b82 */ /* 0x000e220000000a00 */
[----:B------:R-:W-:Y:S01]  /*1be0*/  VIADD R27, R43, 0xffffffff ;  /* 0xffffffff2b1b7836 */ /* 0x000fe20000000000 */
[----:B------:R-:W-:Y:S01]  /*1bf0*/  IADD3 R21, PT, PT, R53, 0x2, RZ ;  /* 0x0000000235157810 */ /* 0x000fe20007ffe0ff */
[----:B------:R-:W-:Y:S02]  /*1c00*/  VIADD R23, R42, 0x2 ;  /* 0x000000022a177836 */ /* 0x000fe40000000000 */
[----:B------:R-:W-:Y:S01]  /*1c10*/  VIADD R59, R41, 0xffffffff ;  /* 0xffffffff293b7836 */ /* 0x000fe20000000000 */
[----:B------:R-:W-:Y:S02]  /*1c20*/  ISETP.GE.AND P0, PT, R27, RZ, PT ;  /* 0x000000ff1b00720c */ /* 0x000fe40003f06270 */
[----:B------:R-:W1:Y:S08]  /*1c30*/  LDC.64 R8, c[0x0][0x3f8] ;  /* 0x0000fe00ff087b82 */ /* 0x000e700000000a00 */
[----:B------:R-:W2:Y:S01]  /*1c40*/  LDC.64 R2, c[0x0][0x3d0] ;  /* 0x0000f400ff027b82 */ /* 0x000ea20000000a00 */
[----:B0-----:R-:W-:Y:S01]  /*1c50*/  IMAD.WIDE R16, R21, 0x4, R10 ;  /* 0x0000000415107825 */ /* 0x001fe200078e020a */
[----:B------:R-:W-:-:S06]  /*1c60*/  IABS R46, R31 ;  /* 0x0000001f002e7213 */ /* 0x000fcc0000000000 */
[----:B------:R-:W0:Y:S01]  /*1c70*/  LDC.64 R14, c[0x0][0x390] ;  /* 0x0000e400ff0e7b82 */ /* 0x000e220000000a00 */
[----:B------:R-:W-:Y:S01]  /*1c80*/  IMAD.WIDE R18, R23, 0x4, R10 ;  /* 0x0000000417127825 */ /* 0x000fe200078e020a */
[----:B------:R-:W3:Y:S03]  /*1c90*/  LDG.E.CONSTANT R56, desc[UR6][R16.64] ;  /* 0x0000000610387981 */ /* 0x000ee6000c1e9900 */
[--C-:B-1----:R-:W-:Y:S01]  /*1ca0*/  IMAD.WIDE R20, R21, 0x4, R8.reuse ;  /* 0x0000000415147825 */ /* 0x102fe200078e0208 */
[----:B------:R-:W3:Y:S03]  /*1cb0*/  LDG.E.CONSTANT R55, desc[UR6][R18.64] ;  /* 0x0000000612377981 */ /* 0x000ee6000c1e9900 */
[----:B------:R-:W-:Y:S01]  /*1cc0*/  IMAD.WIDE R22, R23, 0x4, R8 ;  /* 0x0000000417167825 */ /* 0x000fe200078e0208 */
[----:B------:R-:W4:Y:S03]  /*1cd0*/  LDG.E.CONSTANT R51, desc[UR6][R20.64] ;  /* 0x0000000614337981 */ /* 0x000f26000c1e9900 */
[--C-:B--2---:R-:W-:Y:S01]  /*1ce0*/  @P0 IMAD.WIDE.U32 R26, R27, 0x4, R2.reuse ;  /* 0x000000041b1a0825 */ /* 0x104fe200078e0002 */
[----:B------:R-:W4:Y:S03]  /*1cf0*/  LDG.E.CONSTANT R52, desc[UR6][R22.64] ;  /* 0x0000000616347981 */ /* 0x000f26000c1e9900 */
[----:B------:R-:W-:-:S02]  /*1d00*/  IMAD.WIDE R12, R59, 0x4, R2 ;  /* 0x000000043b0c7825 */ /* 0x000fc400078e0202 */
[----:B------:R-:W2:Y:S04]  /*1d10*/  @P0 LDG.E.CONSTANT R26, desc[UR6][R26.64] ;  /* 0x000000061a1a0981 */ /* 0x000ea8000c1e9900 */
[----:B------:R-:W2:Y:S01]  /*1d20*/  LDG.E.CONSTANT R57, desc[UR6][R12.64] ;  /* 0x000000060c397981 */ /* 0x000ea2000c1e9900 */
[----:B------:R-:W1:Y:S08]  /*1d30*/  I2F.RP R50, R46 ;  /* 0x0000002e00327306 */ /* 0x000e700000209400 */
[----:B-1----:R-:W1:Y:S02]  /*1d40*/  MUFU.RCP R50, R50 ;  /* 0x0000003200327308 */ /* 0x002e640000001000 */
[----:B-1----:R-:W-:-:S06]  /*1d50*/  VIADD R58, R50, 0xffffffe ;  /* 0x0ffffffe323a7836 */ /* 0x002fcc0000000000 */
[----:B------:R-:W1:Y:S01]  /*1d60*/  F2I.FTZ.U32.TRUNC.NTZ R25, R58 ;  /* 0x0000003a00197305 */ /* 0x000e62000021f000 */
[----:B------:R-:W-:Y:S01]  /*1d70*/  IMAD.MOV.U32 R24, RZ, RZ, RZ ;  /* 0x000000ffff187224 */ /* 0x000fe200078e00ff */
[----:B-1----:R-:W-:-:S05]  /*1d80*/  IADD3 R47, PT, PT, RZ, -R25, RZ ;  /* 0x80000019ff2f7210 */ /* 0x002fca0007ffe0ff */
[----:B------:R-:W-:-:S04]  /*1d90*/  IMAD R47, R47, R46, RZ ;  /* 0x0000002e2f2f7224 */ /* 0x000fc800078e02ff */
[----:B------:R-:W-:-:S04]  /*1da0*/  IMAD.HI.U32 R47, R25, R47, R24 ;  /* 0x0000002f192f7227 */ /* 0x000fc800078e0018 */
[----:B0-----:R-:W-:Y:S01]  /*1db0*/  IMAD.WIDE R24, R59, 0x4, R14 ;  /* 0x000000043b187825 */ /* 0x001fe200078e020e */
[----:B------:R-:W0:Y:S04]  /*1dc0*/  S2R R50, SR_CgaCtaId ;  /* 0x0000000000327919 */ /* 0x000e280000008800 */
[----:B------:R-:W5:Y:S01]  /*1dd0*/  LDG.E.CONSTANT R54, desc[UR6][R24.64] ;  /* 0x0000000618367981 */ /* 0x000f62000c1e9900 */
[----:B------:R-:W-:Y:S02]  /*1de0*/  ISETP.GE.AND P2, PT, R43, RZ, PT ;  /* 0x000000ff2b00720c */ /* 0x000fe40003f46270 */
[----:B---3--:R-:W-:Y:S02]  /*1df0*/  FMNMX R55, R56, R55, !PT ;  /* 0x0000003738377209 */ /* 0x008fe40007800000 */
[----:B----4-:R-:W-:Y:S01]  /*1e00*/  FMNMX R52, R51, R52, PT ;  /* 0x0000003433347209 */ /* 0x010fe20003800000 */
[----:B------:R-:W-:-:S05]  /*1e10*/  VIADD R51, R44, 0xfffffffe ;  /* 0xfffffffe2c337836 */ /* 0x000fca0000000000 */
[----:B------:R-:W-:Y:S02]  /*1e20*/  ISETP.GE.AND P1, PT, R51, RZ, PT ;  /* 0x000000ff3300720c */ /* 0x000fe40003f26270 */
[----:B------:R-:W-:Y:S01]  /*1e30*/  IABS R56, R51 ;  /* 0x0000003300387213 */ /* 0x000fe20000000000 */
[----:B--2---:R-:W-:Y:S01]  /*1e40*/  @P0 FADD R57, R57, -R26 ;  /* 0x8000001a39390221 */ /* 0x004fe20000000000 */
[----:B------:R-:W-:Y:S01]  /*1e50*/  @P2 IMAD.WIDE.U32 R26, R43, 0x4, R2 ;  /* 0x000000042b1a2825 */ /* 0x000fe200078e0002 */
[----:B------:R-:W-:-:S03]  /*1e60*/  MOV R51, 0x400 ;  /* 0x0000040000337802 */ /* 0x000fc60000000f00 */
[----:B------:R-:W-:Y:S01]  /*1e70*/  FADD R59, R55, R52 ;  /* 0x00000034373b7221 */ /* 0x000fe20000000000 */
[----:B------:R-:W-:Y:S01]  /*1e80*/  IABS R52, R31 ;  /* 0x0000001f00347213 */ /* 0x000fe20000000000 */
[----:B------:R-:W-:Y:S01]  /*1e90*/  VIADD R55, R51, 0x30 ;  /* 0x0000003033377836 */ /* 0x000fe20000000000 */
[----:B------:R1:W2:Y:S02]  /*1ea0*/  @P2 LDG.E.CONSTANT R26, desc[UR6][R26.64] ;  /* 0x000000061a1a2981 */ /* 0x0002a4000c1e9900 */
[----:B------:R-:W-:Y:S02]  /*1eb0*/  IADD3 R52, PT, PT, RZ, -R52, RZ ;  /* 0x80000034ff347210 */ /* 0x000fe40007ffe0ff */
[----:B------:R-:W2:Y:S01]  /*1ec0*/  LDG.E.CONSTANT R51, desc[UR6][R12.64+0x4] ;  /* 0x000004060c337981 */ /* 0x000ea2000c1e9900 */
[----:B0-----:R-:W-:-:S03]  /*1ed0*/  LEA R50, R50, R55, 0x18 ;  /* 0x0000003732327211 */ /* 0x001fc600078ec0ff */
[----:B------:R-:W3:Y:S01]  /*1ee0*/  LDG.E.CONSTANT R55, desc[UR6][R18.64+0x4] ;  /* 0x0000040612377981 */ /* 0x000ee2000c1e9900 */
[----:B-1----:R-:W-:-:S04]  /*1ef0*/  IMAD.HI.U32 R27, R47, R56, RZ ;  /* 0x000000382f1b7227 */ /* 0x002fc800078e00ff */
[----:B------:R-:W-:Y:S02]  /*1f00*/  IMAD R27, R27, R52, R56 ;  /* 0x000000341b1b7224 */ /* 0x000fe400078e0238 */
[----:B------:R-:W3:Y:S03]  /*1f10*/  LDG.E.CONSTANT R56, desc[UR6][R16.64+0x4] ;  /* 0x0000040610387981 */ /* 0x000ee6000c1e9900 */
[----:B------:R-:W-:-:S13]  /*1f20*/  ISETP.GT.U32.AND P0, PT, R46, R27, PT ;  /* 0x0000001b2e00720c */ /* 0x000fda0003f04070 */
[----:B------:R-:W-:-:S05]  /*1f30*/  @!P0 IMAD.IADD R27, R27, 0x1, -R46 ;  /* 0x000000011b1b8824 */ /* 0x000fca00078e0a2e */
[----:B------:R-:W-:-:S13]  /*1f40*/  ISETP.GT.U32.AND P0, PT, R46, R27, PT ;  /* 0x0000001b2e00720c */ /* 0x000fda0003f04070 */
[----:B------:R-:W-:Y:S02]  /*1f50*/  @!P0 IADD3 R27, PT, PT, R27, -R46, RZ ;  /* 0x8000002e1b1b8210 */ /* 0x000fe40007ffe0ff */
[----:B------:R-:W-:-:S03]  /*1f60*/  ISETP.NE.AND P0, PT, R31, RZ, PT ;  /* 0x000000ff1f00720c */ /* 0x000fc60003f05270 */
[----:B------:R-:W-:Y:S02]  /*1f70*/  @!P1 IMAD.MOV R27, RZ, RZ, -R27 ;  /* 0x000000ffff1b9224 */ /* 0x000fe400078e0a1b */
[----:B-----5:R-:W-:Y:S01]  /*1f80*/  FFMA R58, R59, -0.25, R54 ;  /* 0xbe8000003b3a7823 */ /* 0x020fe20000000036 */
[----:B------:R-:W-:Y:S01]  /*1f90*/  LOP3.LUT R54, RZ, R31, RZ, 0x33, !PT ;  /* 0x0000001fff367212 */ /* 0x000fe200078e33ff */
[----:B------:R-:W-:Y:S01]  /*1fa0*/  FMUL R57, R57, R28 ;  /* 0x0000001c39397220 */ /* 0x000fe20000400000 */
[----:B------:R-:W4:Y:S02]  /*1fb0*/  LDG.E.CONSTANT R59, desc[UR6][R22.64+0x4] ;  /* 0x00000406163b7981 */ /* 0x000f24000c1e9900 */
[----:B------:R-:W-:-:S05]  /*1fc0*/  SEL R27, R54, R27, !P0 ;  /* 0x0000001b361b7207 */ /* 0x000fca0004000000 */
[----:B------:R-:W-:Y:S01]  /*1fd0*/  IMAD R60, R27, 0x4, R50 ;  /* 0x000000041b3c7824 */ /* 0x000fe200078e0232 */
[----:B------:R-:W-:Y:S01]  /*1fe0*/  IADD3 R27, PT, PT, R43, 0x1, RZ ;  /* 0x000000012b1b7810 */ /* 0x000fe20007ffe0ff */
[----:B------:R-:W-:Y:S02]  /*1ff0*/  FFMA R61, R57, -0.5, R58 ;  /* 0xbf000000393d7823 */ /* 0x000fe4000000003a */
[----:B------:R-:W4:Y:S01]  /*2000*/  LDG.E.CONSTANT R58, desc[UR6][R20.64+0x4] ;  /* 0x00000406143a7981 */ /* 0x000f22000c1e9900 */
[----:B------:R-:W-:-:S03]  /*2010*/  ISETP.GE.AND P3, PT, R27, RZ, PT ;  /* 0x000000ff1b00720c */ /* 0x000fc60003f66270 */
[----:B------:R-:W5:Y:S01]  /*2020*/  LDG.E.CONSTANT R57, desc[UR6][R12.64+0x8] ;  /* 0x000008060c397981 */ /* 0x000f62000c1e9900 */
[----:B--2---:R-:W-:-:S09]  /*2030*/  @P2 FADD R51, R51, -R26 ;  /* 0x8000001a33332221 */ /* 0x004fd20000000000 */
[----:B------:R-:W-:Y:S01]  /*2040*/  @P3 IMAD.WIDE.U32 R26, R27, 0x4, R2 ;  /* 0x000000041b1a3825 */ /* 0x000fe200078e0002 */
[----:B---3--:R-:W-:-:S05]  /*2050*/  FMNMX R56, R56, R55, !PT ;  /* 0x0000003738387209 */ /* 0x008fca0007800000 */
[----:B------:R-:W5:Y:S04]  /*2060*/  @P3 LDG.E.CONSTANT R26, desc[UR6][R26.64] ;  /* 0x000000061a1a3981 */ /* 0x000f68000c1e9900 */
[----:B------:R-:W2:Y:S01]  /*2070*/  LDG.E.CONSTANT R55, desc[UR6][R24.64+0x4] ;  /* 0x0000040618377981 */ /* 0x000ea2000c1e9900 */
[C---:B------:R-:W-:Y:S01]  /*2080*/  FADD R49, R61.reuse, R49 ;  /* 0x000000313d317221 */ /* 0x040fe20000000000 */
[----:B------:R-:W-:Y:S02]  /*2090*/  FFMA R48, R61, R45, R48 ;  /* 0x0000002d3d307223 */ /* 0x000fe40000000030 */
[----:B------:R0:W-:Y:S04]  /*20a0*/  STS [R60], R61 ;  /* 0x0000003d3c007388 */ /* 0x0001e80000000800 */
[----:B------:R1:W3:Y:S04]  /*20b0*/  LDG.E.CONSTANT R13, desc[UR6][R12.64+0xc] ;  /* 0x00000c060c0d7981 */ /* 0x0002e8000c1e9900 */
[----:B0-----:R-:W3:Y:S04]  /*20c0*/  LDG.E.CONSTANT R60, desc[UR6][R20.64+0x8] ;  /* 0x00000806143c7981 */ /* 0x001ee8000c1e9900 */
[----:B------:R-:W3:Y:S01]  /*20d0*/  LDG.E.CONSTANT R61, desc[UR6][R22.64+0x8] ;  /* 0x00000806163d7981 */ /* 0x000ee2000c1e9900 */
[----:B-1----:R-:W0:Y:S01]  /*20e0*/  LDC R12, c[0x0][0x3c0] ;  /* 0x0000f000ff0c7b82 */ /* 0x002e220000000800 */
[----:B----4-:R-:W-:Y:S01]  /*20f0*/  FMNMX R59, R58, R59, PT ;  /* 0x0000003b3a3b7209 */ /* 0x010fe20003800000 */
[----:B------:R-:W-:-:S05]  /*2100*/  VIADD R58, R44, 0xffffffff ;  /* 0xffffffff2c3a7836 */ /* 0x000fca0000000000 */
[----:B------:R-:W-:Y:S02]  /*2110*/  ISETP.GE.AND P1, PT, R58, RZ, PT ;  /* 0x000000ff3a00720c */ /* 0x000fe40003f26270 */
[----:B------:R-:W-:Y:S01]  /*2120*/  IABS R58, R58 ;  /* 0x0000003a003a7213 */ /* 0x000fe20000000000 */
[----:B------:R-:W-:Y:S02]  /*2130*/  FADD R56, R56, R59 ;  /* 0x0000003b38387221 */ /* 0x000fe40000000000 */
[----:B------:R1:W4:Y:S02]  /*2140*/  LDG.E.CONSTANT R59, desc[UR6][R20.64+0xc] ;  /* 0x00000c06143b7981 */ /* 0x000324000c1e9900 */
[----:B------:R-:W-:-:S04]  /*2150*/  IMAD.HI.U32 R27, R47, R58, RZ ;  /* 0x0000003a2f1b7227 */ /* 0x000fc800078e00ff */
[----:B------:R-:W-:Y:S02]  /*2160*/  IMAD R27, R27, R52, R58 ;  /* 0x000000341b1b7224 */ /* 0x000fe400078e023a */
[----:B------:R-:W4:Y:S01]  /*2170*/  LDG.E.CONSTANT R58, desc[UR6][R16.64+0x8] ;  /* 0x00000806103a7981 */ /* 0x000f22000c1e9900 */
[----:B-----5:R-:W-:Y:S01]  /*2180*/  @P3 FADD R57, R57, -R26 ;  /* 0x8000001a39393221 */ /* 0x020fe20000000000 */
[----:B--2---:R-:W-:Y:S02]  /*2190*/  FFMA R26, R56, -0.25, R55 ;  /* 0xbe800000381a7823 */ /* 0x004fe40000000037 */
[----:B------:R-:W4:Y:S04]  /*21a0*/  LDG.E.CONSTANT R55, desc[UR6][R18.64+0x8] ;  /* 0x0000080612377981 */ /* 0x000f28000c1e9900 */
[----:B------:R-:W2:Y:S04]  /*21b0*/  LDG.E.CONSTANT R56, desc[UR6][R18.64+0xc] ;  /* 0x00000c0612387981 */ /* 0x000ea8000c1e9900 */
[----:B------:R-:W5:Y:S01]  /*21c0*/  LDG.E.CONSTANT R18, desc[UR6][R24.64+0x8] ;  /* 0x0000080618127981 */ /* 0x000f62000c1e9900 */
[----:B---3--:R-:W-:-:S03]  /*21d0*/  FMNMX R61, R60, R61, PT ;  /* 0x0000003d3c3d7209 */ /* 0x008fc60003800000 */
[----:B------:R-:W3:Y:S04]  /*21e0*/  LDG.E.CONSTANT R60, desc[UR6][R22.64+0xc] ;  /* 0x00000c06163c7981 */ /* 0x000ee8000c1e9900 */
[----:B------:R-:W2:Y:S01]  /*21f0*/  LDG.E.CONSTANT R19, desc[UR6][R24.64+0xc] ;  /* 0x00000c0618137981 */ /* 0x000ea2000c1e9900 */
[----:B-1----:R-:W-:Y:S02]  /*2200*/  IADD3 R20, PT, PT, R44, 0x1, RZ ;  /* 0x000000012c147810 */ /* 0x002fe40007ffe0ff */
[----:B----4-:R-:W-:Y:S02]  /*2210*/  FMNMX R58, R58, R55, !PT ;  /* 0x000000373a3a7209 */ /* 0x010fe40007800000 */
[----:B------:R1:W2:Y:S02]  /*2220*/  LDG.E.CONSTANT R55, desc[UR6][R16.64+0xc] ;  /* 0x00000c0610377981 */ /* 0x0002a4000c1e9900 */
[----:B-1----:R-:W-:Y:S01]  /*2230*/  VIADD R16, R43, 0x2 ;  /* 0x000000022b107836 */ /* 0x002fe20000000000 */
[----:B------:R-:W-:-:S04]  /*2240*/  IABS R17, R44 ;  /* 0x0000002c00117213 */ /* 0x000fc80000000000 */
[----:B------:R-:W-:Y:S01]  /*2250*/  ISETP.GE.AND P2, PT, R16, RZ, PT ;  /* 0x000000ff1000720c */ /* 0x000fe20003f46270 */
[----:B------:R-:W-:Y:S01]  /*2260*/  FADD R61, R58, R61 ;  /* 0x0000003d3a3d7221 */ /* 0x000fe20000000000 */
[----:B------:R-:W-:-:S04]  /*2270*/  IMAD.HI.U32 R58, R47, R17, RZ ;  /* 0x000000112f3a7227 */ /* 0x000fc800078e00ff */
[----:B------:R-:W-:-:S07]  /*2280*/  IMAD R58, R58, R52, R17 ;  /* 0x000000343a3a7224 */ /* 0x000fce00078e0211 */
[----:B------:R-:W-:-:S06]  /*2290*/  @P2 IMAD.WIDE.U32 R16, R16, 0x4, R2 ;  /* 0x0000000410102825 */ /* 0x000fcc00078e0002 */
[----:B------:R1:W4:Y:S01]  /*22a0*/  @P2 LDG.E.CONSTANT R16, desc[UR6][R16.64] ;  /* 0x0000000610102981 */ /* 0x000322000c1e9900 */
[----:B------:R-:W-:Y:S02]  /*22b0*/  IABS R22, R20 ;  /* 0x0000001400167213 */ /* 0x000fe40000000000 */
[----:B------:R-:W-:-:S03]  /*22c0*/  ISETP.GT.U32.AND P3, PT, R46, R27, PT ;  /* 0x0000001b2e00720c */ /* 0x000fc60003f64070 */
[----:B------:R-:W-:Y:S01]  /*22d0*/  IMAD.HI.U32 R47, R47, R22, RZ ;  /* 0x000000162f2f7227 */ /* 0x000fe200078e00ff */
[----:B------:R-:W-:-:S03]  /*22e0*/  ISETP.GT.U32.AND P4, PT, R46, R58, PT ;  /* 0x0000003a2e00720c */ /* 0x000fc60003f84070 */
[----:B------:R-:W-:-:S05]  /*22f0*/  IMAD R47, R47, R52, R22 ;  /* 0x000000342f2f7224 */ /* 0x000fca00078e0216 */
[----:B------:R-:W-:Y:S01]  /*2300*/  ISETP.GT.U32.AND P5, PT, R46, R47, PT ;  /* 0x0000002f2e00720c */ /* 0x000fe20003fa4070 */
[----:B------:R-:W-:-:S05]  /*2310*/  @!P3 IMAD.IADD R27, R27, 0x1, -R46 ;  /* 0x000000011b1bb824 */ /* 0x000fca00078e0a2e */
[----:B------:R-:W-:Y:S01]  /*2320*/  ISETP.GT.U32.AND P3, PT, R46, R27, PT ;  /* 0x0000001b2e00720c */ /* 0x000fe20003f64070 */
[----:B------:R-:W-:-:S06]  /*2330*/  @!P4 IMAD.IADD R58, R58, 0x1, -R46 ;  /* 0x000000013a3ac824 */ /* 0x000fcc00078e0a2e */
[----:B------:R-:W-:Y:S02]  /*2340*/  @!P5 IADD3 R47, PT, PT, R47, -R46, RZ ;  /* 0x8000002e2f2fd210 */ /* 0x000fe40007ffe0ff */
[C---:B------:R-:W-:Y:S02]  /*2350*/  ISETP.GT.U32.AND P5, PT, R46.reuse, R58, PT ;  /* 0x0000003a2e00720c */ /* 0x040fe40003fa4070 */
[----:B------:R-:W-:Y:S02]  /*2360*/  ISETP.GT.U32.AND P4, PT, R46, R47, PT ;  /* 0x0000002f2e00720c */ /* 0x000fe40003f84070 */
[----:B------:R-:W-:Y:S01]  /*2370*/  @!P3 IMAD.IADD R27, R27, 0x1, -R46 ;  /* 0x000000011b1bb824 */ /* 0x000fe200078e0a2e */
[----:B------:R-:W-:Y:S02]  /*2380*/  ISETP.GE.AND P3, PT, R44, RZ, PT ;  /* 0x000000ff2c00720c */ /* 0x000fe40003f66270 */
[----:B------:R-:W-:Y:S01]  /*2390*/  ISETP.GE.AND P6, PT, R20, RZ, PT ;  /* 0x000000ff1400720c */ /* 0x000fe20003fc6270 */
[----:B------:R-:W-:Y:S01]  /*23a0*/  @!P1 IMAD.MOV R27, RZ, RZ, -R27 ;  /* 0x000000ffff1b9224 */ /* 0x000fe200078e0a1b */
[----:B---3--:R-:W-:-:S04]  /*23b0*/  FMNMX R59, R59, R60, PT ;  /* 0x0000003c3b3b7209 */ /* 0x008fc80003800000 */
[----:B------:R-:W-:Y:S02]  /*23c0*/  @!P5 IMAD.IADD R58, R58, 0x1, -R46 ;  /* 0x000000013a3ad824 */ /* 0x000fe400078e0a2e */
[----:B------:R-:W-:-:S03]  /*23d0*/  @!P4 IADD3 R47, PT, PT, R47, -R46, RZ ;  /* 0x8000002e2f2fc210 */ /* 0x000fc60007ffe0ff */
[----:B------:R-:W-:Y:S01]  /*23e0*/  @!P3 IMAD.MOV R58, RZ, RZ, -R58 ;  /* 0x000000ffff3ab224 */ /* 0x000fe200078e0a3a */
[C---:B------:R-:W-:Y:S02]  /*23f0*/  SEL R27, R54.reuse, R27, !P0 ;  /* 0x0000001b361b7207 */ /* 0x040fe40004000000 */
[----:B------:R-:W-:Y:S01]  /*2400*/  @!P6 IADD3 R47, PT, PT, -R47, RZ, RZ ;  /* 0x000000ff2f2fe210 */ /* 0x000fe20007ffe1ff */
[----:B------:R-:W-:Y:S01]  /*2410*/  FMUL R51, R51, R28 ;  /* 0x0000001c33337220 */ /* 0x000fe20000400000 */
[C---:B-1----:R-:W-:Y:S01]  /*2420*/  SEL R17, R54.reuse, R58, !P0 ;  /* 0x0000003a36117207 */ /* 0x042fe20004000000 */
[----:B-----5:R-:W-:Y:S01]  /*2430*/  FFMA R18, R61, -0.25, R18 ;  /* 0xbe8000003d127823 */ /* 0x020fe20000000012 */
[----:B------:R-:W-:Y:S01]  /*2440*/  FMUL R57, R57, R28 ;  /* 0x0000001c39397220 */ /* 0x000fe20000400000 */
[----:B------:R-:W-:Y:S01]  /*2450*/  SEL R47, R54, R47, !P0 ;  /* 0x0000002f362f7207 */ /* 0x000fe20004000000 */
[----:B0-----:R-:W-:Y:S02]  /*2460*/  IMAD.IADD R12, R7, 0x1, R12 ;  /* 0x00000001070c7824 */ /* 0x001fe400078e020c */
[----:B------:R-:W-:Y:S01]  /*2470*/  FFMA R26, R51, -0.5, R26 ;  /* 0xbf000000331a7823 */ /* 0x000fe2000000001a */
[----:B------:R-:W-:-:S02]  /*2480*/  IMAD R27, R27, 0x4, R50 ;  /* 0x000000041b1b7824 */ /* 0x000fc400078e0232 */
[----:B------:R-:W-:Y:S01]  /*2490*/  FFMA R18, R57, -0.5, R18 ;  /* 0xbf00000039127823 */ /* 0x000fe20000000012 */
[----:B------:R-:W-:Y:S01]  /*24a0*/  IMAD R17, R17, 0x4, R50 ;  /* 0x0000000411117824 */ /* 0x000fe200078e0232 */
[----:B------:R-:W-:Y:S01]  /*24b0*/  LEA R47, R47, R50, 0x2 ;  /* 0x000000322f2f7211 */ /* 0x000fe200078e10ff */
[----:B------:R0:W-:Y:S04]  /*24c0*/  STS [R27], R26 ;  /* 0x0000001a1b007388 */ /* 0x0001e80000000800 */
[----:B------:R0:W-:Y:S01]  /*24d0*/  STS [R17], R18 ;  /* 0x0000001211007388 */ /* 0x0001e20000000800 */
[----:B------:R-:W-:Y:S01]  /*24e0*/  FADD R45, R45, 1 ;  /* 0x3f8000002d2d7421 */ /* 0x000fe20000000000 */
[----:B------:R-:W-:-:S03]  /*24f0*/  FADD R49, R49, R26 ;  /* 0x0000001a31317221 */ /* 0x000fc60000000000 */
[C---:B------:R-:W-:Y:S01]  /*2500*/  FFMA R48, R45.reuse, R26, R48 ;  /* 0x0000001a2d307223 */ /* 0x040fe20000000030 */
[----:B------:R-:W-:Y:S01]  /*2510*/  FADD R45, R45, 1 ;  /* 0x3f8000002d2d7421 */ /* 0x000fe20000000000 */
[----:B------:R-:W-:-:S03]  /*2520*/  FADD R49, R49, R18 ;  /* 0x0000001231317221 */ /* 0x000fc60000000000 */
[C---:B------:R-:W-:Y:S01]  /*2530*/  FFMA R48, R45.reuse, R18, R48 ;  /* 0x000000122d307223 */ /* 0x040fe20000000030 */
[----:B------:R-:W-:Y:S01]  /*2540*/  FADD R45, R45, 1 ;  /* 0x3f8000002d2d7421 */ /* 0x000fe20000000000 */
[----:B------:R-:W-:Y:S01]  /*2550*/  VIADD R41, R41, 0x4 ;  /* 0x0000000429297836 */ /* 0x000fe20000000000 */
[----:B------:R-:W-:Y:S01]  /*2560*/  IADD3 R53, PT, PT, R53, 0x4, RZ ;  /* 0x0000000435357810 */ /* 0x000fe20007ffe0ff */
[----:B------:R-:W-:Y:S02]  /*2570*/  VIADD R42, R42, 0x4 ;  /* 0x000000042a2a7836 */ /* 0x000fe40000000000 */
[----:B------:R-:W-:Y:S01]  /*2580*/  VIADD R43, R43, 0x4 ;  /* 0x000000042b2b7836 */ /* 0x000fe20000000000 */
[----:B--2---:R-:W-:-:S05]  /*2590*/  FMNMX R20, R55, R56, !PT ;  /* 0x0000003837147209 */ /* 0x004fca0007800000 */
[----:B------:R-:W-:-:S04]  /*25a0*/  FADD R20, R20, R59 ;  /* 0x0000003b14147221 */ /* 0x000fc80000000000 */
[----:B------:R-:W-:Y:S01]  /*25b0*/  FFMA R20, R20, -0.25, R19 ;  /* 0xbe80000014147823 */ /* 0x000fe20000000013 */
[----:B----4-:R-:W-:Y:S01]  /*25c0*/  @P2 FADD R13, R13, -R16 ;  /* 0x800000100d0d2221 */ /* 0x010fe20000000000 */
[----:B------:R-:W-:-:S03]  /*25d0*/  IADD3 R16, PT, PT, R7, R34, -R31 ;  /* 0x0000002207107210 */ /* 0x000fc60007ffe81f */
[----:B------:R-:W-:Y:S01]  /*25e0*/  FMUL R13, R13, R28 ;  /* 0x0000001c0d0d7220 */ /* 0x000fe20000400000 */
[----:B------:R-:W-:-:S03]  /*25f0*/  VIMNMX R16, PT, PT, R16, R37, !PT ;  /* 0x0000002510107248 */ /* 0x000fc60007fe0100 */
[----:B------:R-:W-:Y:S01]  /*2600*/  FFMA R20, R13, -0.5, R20 ;  /* 0xbf0000000d147823 */ /* 0x000fe20000000014 */
[----:B------:R-:W-:Y:S01]  /*2610*/  IADD3 R16, PT, PT, R16, R31, -R12 ;  /* 0x0000001f10107210 */ /* 0x000fe20007ffe80c */
[----:B------:R-:W-:-:S03]  /*2620*/  VIADD R12, R44, 0x2 ;  /* 0x000000022c0c7836 */ /* 0x000fc60000000000 */
[----:B------:R0:W-:Y:S01]  /*2630*/  STS [R47], R20 ;  /* 0x000000142f007388 */ /* 0x0001e20000000800 */
[----:B------:R-:W-:-:S04]  /*2640*/  LOP3.LUT R13, R16, 0xfffffffc, RZ, 0xc0, !PT ;  /* 0xfffffffc100d7812 */ /* 0x000fc800078ec0ff */
[----:B------:R-:W-:Y:S01]  /*2650*/  ISETP.NE.AND P0, PT, R12, R13, PT ;  /* 0x0000000d0c00720c */ /* 0x000fe20003f05270 */
[----:B------:R-:W-:Y:S01]  /*2660*/  FFMA R48, R45, R20, R48 ;  /* 0x000000142d307223 */ /* 0x000fe20000000030 */
[----:B------:R-:W-:Y:S01]  /*2670*/  FADD R49, R49, R20 ;  /* 0x0000001431317221 */ /* 0x000fe20000000000 */
[----:B------:R-:W-:Y:S01]  /*2680*/  IADD3 R44, PT, PT, R44, 0x4, RZ ;  /* 0x000000042c2c7810 */ /* 0x000fe20007ffe0ff */
[----:B------:R-:W-:-:S09]  /*2690*/  FADD R45, R45, 1 ;  /* 0x3f8000002d2d7421 */ /* 0x000fd20000000000 */
[----:B0-----:R-:W-:Y:S05]  /*26a0*/  @P0 BRA `(.L_x_101) ;  /* 0xfffffff400480947 */ /* 0x001fea000383ffff */
[----:B------:R-:W-:-:S07]  /*26b0*/  VIADD R41, R41, 0xffffffff ;  /* 0xffffffff29297836 */ /* 0x000fce0000000000 */
.L_x_100:
[----:B------:R-:W0:Y:S01]  /*26c0*/  LDC R18, c[0x0][0x3c0] ;  /* 0x0000f000ff127b82 */ /* 0x000e220000000800 */
[----:B------:R-:W-:-:S04]  /*26d0*/  IADD3 R12, PT, PT, R7, R34, -R31 ;  /* 0x00000022070c7210 */ /* 0x000fc80007ffe81f */
[----:B------:R-:W-:Y:S02]  /*26e0*/  VIMNMX R16, PT, PT, R12, R37, !PT ;  /* 0x000000250c107248 */ /* 0x000fe40007fe0100 */
[----:B0-----:R-:W-:-:S04]  /*26f0*/  IADD3 R18, PT, PT, R7, R18, RZ ;  /* 0x0000001207127210 */ /* 0x001fc80007ffe0ff */
[----:B------:R-:W-:-:S04]  /*2700*/  IADD3 R18, PT, PT, R16, R31, -R18 ;  /* 0x0000001f10127210 */ /* 0x000fc80007ffe812 */
[----:B------:R-:W-:-:S13]  /*2710*/  LOP3.LUT P0, RZ, R18, 0x3, RZ, 0xc0, !PT ;  /* 0x0000000312ff7812 */ /* 0x000fda000780c0ff */
[----:B------:R-:W-:Y:S05]  /*2720*/  @!P0 BRA `(.L_x_99) ;  /* 0x0000000800cc8947 */ /* 0x000fea0003800000 */
[----:B------:R-:W0:Y:S02]  /*2730*/  LDCU.U16 UR4, c[0x0][0x3c0] ;  /* 0x00007800ff0477ac */ /* 0x000e240008000400 */
[----:B0-----:R-:W-:-:S04]  /*2740*/  VIADD R12, R35, UR4 ;  /* 0x00000004230c7c36 */ /* 0x001fc80008000000 */
[----:B------:R-:W-:-:S05]  /*2750*/  IMAD.MOV R12, RZ, RZ, -R12 ;  /* 0x000000ffff0c7224 */ /* 0x000fca00078e0a0c */
[----:B------:R-:W-:-:S04]  /*2760*/  PRMT R12, R12, 0x7710, RZ ;  /* 0x000077100c0c7816 */ /* 0x000fc800000000ff */
[----:B------:R-:W-:-:S04]  /*2770*/  IADD3 R12, PT, PT, R16, R31, R12 ;  /* 0x0000001f100c7210 */ /* 0x000fc80007ffe00c */
[C---:B------:R-:W-:Y:S02]  /*2780*/  LOP3.LUT R13, R12.reuse, 0x3, RZ, 0xc0, !PT ;  /* 0x000000030c0d7812 */ /* 0x040fe400078ec0ff */
[----:B------:R-:W-:Y:S02]  /*2790*/  LOP3.LUT R12, R12, 0x1, RZ, 0xc0, !PT ;  /* 0x000000010c0c7812 */ /* 0x000fe400078ec0ff */
[----:B------:R-:W-:Y:S02]  /*27a0*/  ISETP.NE.AND P1, PT, R13, 0x1, PT ;  /* 0x000000010d00780c */ /* 0x000fe40003f25270 */
[----:B------:R-:W-:-:S11]  /*27b0*/  ISETP.NE.U32.AND P0, PT, R12, 0x1, PT ;  /* 0x000000010c00780c */ /* 0x000fd60003f05070 */
[----:B------:R-:W-:Y:S05]  /*27c0*/  @!P1 BRA `(.L_x_102) ;  /* 0x00000004009c9947 */ /* 0x000fea0003800000 */
[----:B------:R-:W0:Y:S01]  /*27d0*/  LDCU.128 UR8, c[0x0][0x3f0] ;  /* 0x00007e00ff0877ac */ /* 0x000e220008000c00 */
[----:B------:R-:W-:Y:S01]  /*27e0*/  IADD3 R19, PT, PT, R41, -R31, RZ ;  /* 0x8000001f29137210 */ /* 0x000fe20007ffe0ff */
[----:B------:R-:W-:-:S03]  /*27f0*/  IMAD.IADD R27, R40, 0x1, R41 ;  /* 0x00000001281b7824 */ /* 0x000fc600078e0229 */
[----:B------:R-:W-:Y:S01]  /*2800*/  IADD3 R17, P1, PT, R0, R19, RZ ;  /* 0x0000001300117210 */ /* 0x000fe20007f3e0ff */
[----:B------:R-:W-:-:S03]  /*2810*/  IMAD.WIDE R12, R27, 0x4, R10 ;  /* 0x000000041b0c7825 */ /* 0x000fc600078e020a */
[----:B------:R-:W-:Y:S01]  /*2820*/  LEA.HI.X.SX32 R18, R19, R39, 0x1, P1 ;  /* 0x0000002713127211 */ /* 0x000fe200008f0eff */
[----:B------:R-:W-:Y:S01]  /*2830*/  IMAD.SHL.U32 R16, R17, 0x4, RZ ;  /* 0x0000000411107824 */ /* 0x000fe200078e00ff */
[----:B------:R-:W-:Y:S01]  /*2840*/  IADD3 R21, PT, PT, R41, 0x1, -R31 ;  /* 0x0000000129157810 */ /* 0x000fe20007ffe81f */
[----:B------:R-:W-:Y:S01]  /*2850*/  IMAD.WIDE R26, R27, 0x4, R8 ;  /* 0x000000041b1a7825 */ /* 0x000fe200078e0208 */
[----:B------:R-:W-:Y:S01]  /*2860*/  SHF.L.U64.HI R17, R17, 0x2, R18 ;  /* 0x0000000211117819 */ /* 0x000fe20000010212 */
[----:B------:R-:W2:Y:S01]  /*2870*/  LDG.E.CONSTANT R42, desc[UR6][R12.64] ;  /* 0x000000060c2a7981 */ /* 0x000ea2000c1e9900 */
[----:B0-----:R-:W-:-:S03]  /*2880*/  IADD3 R24, P1, PT, R16, UR8, RZ ;  /* 0x0000000810187c10 */ /* 0x001fc6000ff3e0ff */
[----:B------:R0:W3:Y:S01]  /*2890*/  LDG.E.CONSTANT R43, desc[UR6][R12.64+0x4] ;  /* 0x000004060c2b7981 */ /* 0x0000e2000c1e9900 */
[----:B------:R-:W-:Y:S02]  /*28a0*/  IADD3 R16, P2, PT, R16, UR10, RZ ;  /* 0x0000000a10107c10 */ /* 0x000fe4000ff5e0ff */
[C---:B------:R-:W-:Y:S01]  /*28b0*/  IADD3.X R25, PT, PT, R17.reuse, UR9, RZ, P1, !PT ;  /* 0x0000000911197c10 */ /* 0x040fe20008ffe4ff */
[----:B------:R-:W4:Y:S01]  /*28c0*/  LDG.E.CONSTANT R44, desc[UR6][R26.64] ;  /* 0x000000061a2c7981 */ /* 0x000f22000c1e9900 */
[----:B------:R-:W-:Y:S02]  /*28d0*/  IADD3.X R17, PT, PT, R17, UR11, RZ, P2, !PT ;  /* 0x0000000b11117c10 */ /* 0x000fe400097fe4ff */
[----:B------:R-:W-:Y:S01]  /*28e0*/  ISETP.GE.AND P2, PT, R19, RZ, PT ;  /* 0x000000ff1300720c */ /* 0x000fe20003f46270 */
[----:B------:R-:W2:Y:S01]  /*28f0*/  LDG.E.CONSTANT R51, desc[UR6][R24.64+0x4] ;  /* 0x0000040618337981 */ /* 0x000ea2000c1e9900 */
[----:B------:R-:W-:Y:S01]  /*2900*/  ISETP.GE.AND P1, PT, R21, RZ, PT ;  /* 0x000000ff1500720c */ /* 0x000fe20003f26270 */
[----:B0-----:R-:W-:-:S02]  /*2910*/  IMAD.WIDE R12, R41, 0x4, R2 ;  /* 0x00000004290c7825 */ /* 0x001fc400078e0202 */
[----:B------:R-:W4:Y:S04]  /*2920*/  LDG.E.CONSTANT R47, desc[UR6][R16.64+0x4] ;  /* 0x00000406102f7981 */ /* 0x000f28000c1e9900 */
[----:B------:R-:W3:Y:S04]  /*2930*/  LDG.E.CONSTANT R46, desc[UR6][R24.64+0x8] ;  /* 0x00000806182e7981 */ /* 0x000ee8000c1e9900 */
[--C-:B------:R-:W-:Y:S01]  /*2940*/  @P2 IMAD.WIDE.U32 R18, R19, 0x4, R2.reuse ;  /* 0x0000000413122825 */ /* 0x100fe200078e0002 */
[----:B------:R0:W5:Y:S03]  /*2950*/  LDG.E.CONSTANT R50, desc[UR6][R26.64+0x4] ;  /* 0x000004061a327981 */ /* 0x000166000c1e9900 */
[----:B------:R-:W-:Y:S01]  /*2960*/  @P1 IMAD.WIDE.U32 R20, R21, 0x4, R2 ;  /* 0x0000000415141825 */ /* 0x000fe200078e0002 */
[----:B------:R-:W5:Y:S03]  /*2970*/  LDG.E.CONSTANT R57, desc[UR6][R16.64+0x8] ;  /* 0x0000080610397981 */ /* 0x000f66000c1e9900 */
[----:B------:R-:W-:Y:S01]  /*2980*/  IMAD.WIDE R22, R41, 0x4, R14 ;  /* 0x0000000429167825 */ /* 0x000fe200078e020e */
[----:B------:R-:W5:Y:S04]  /*2990*/  LDG.E.CONSTANT R53, desc[UR6][R12.64] ;  /* 0x000000060c357981 */ /* 0x000f68000c1e9900 */
[----:B------:R-:W5:Y:S04]  /*29a0*/  @P2 LDG.E.CONSTANT R18, desc[UR6][R18.64] ;  /* 0x0000000612122981 */ /* 0x000f68000c1e9900 */
[----:B------:R1:W5:Y:S04]  /*29b0*/  LDG.E.CONSTANT R55, desc[UR6][R12.64+0x4] ;  /* 0x000004060c377981 */ /* 0x000368000c1e9900 */
[----:B------:R-:W5:Y:S04]  /*29c0*/  @P1 LDG.E.CONSTANT R20, desc[UR6][R20.64] ;  /* 0x0000000614141981 */ /* 0x000f68000c1e9900 */
[----:B------:R-:W5:Y:S04]  /*29d0*/  LDG.E.CONSTANT R24, desc[UR6][R22.64] ;  /* 0x0000000616187981 */ /* 0x000f68000c1e9900 */
[----:B------:R1:W5:Y:S01]  /*29e0*/  LDG.E.CONSTANT R25, desc[UR6][R22.64+0x4] ;  /* 0x0000040616197981 */ /* 0x000362000c1e9900 */
[----:B0-----:R-:W-:-:S04]  /*29f0*/  IABS R26, R31 ;  /* 0x0000001f001a7213 */ /* 0x001fc80000000000 */
[----:B------:R-:W0:Y:S08]  /*2a00*/  I2F.RP R27, R26 ;  /* 0x0000001a001b7306 */ /* 0x000e300000209400 */
[----:B0-----:R-:W0:Y:S01]  /*2a10*/  MUFU.RCP R27, R27 ;  /* 0x0000001b001b7308 */ /* 0x001e220000001000 */
[----:B-1----:R-:W-:Y:S01]  /*2a20*/  IMAD.IADD R12, R37, 0x1, -R31 ;  /* 0x00000001250c7824 */ /* 0x002fe200078e0a1f */
[----:B0-----:R-:W-:-:S06]  /*2a30*/  IADD3 R16, PT, PT, R27, 0xffffffe, RZ ;  /* 0x0ffffffe1b107810 */ /* 0x001fcc0007ffe0ff */
[----:B------:R0:W1:Y:S01]  /*2a40*/  F2I.FTZ.U32.TRUNC.NTZ R17, R16 ;  /* 0x0000001000117305 */ /* 0x000062000021f000 */
[----:B------:R-:W-:Y:S01]  /*2a50*/  IADD3 R52, PT, PT, R12, 0x1, RZ ;  /* 0x000000010c347810 */ /* 0x000fe20007ffe0ff */
[----:B------:R-:W-:-:S04]  /*2a60*/  IMAD.IADD R12, R41, 0x1, -R12 ;  /* 0x00000001290c7824 */ /* 0x000fc800078e0a0c */
[----:B------:R-:W-:Y:S02]  /*2a70*/  IMAD.IADD R13, R41, 0x1, -R52 ;  /* 0x00000001290d7824 */ /* 0x000fe400078e0a34 */
[----:B0-----:R-:W-:Y:S01]  /*2a80*/  HFMA2 R16, -RZ, RZ, 0, 0 ;  /* 0x00000000ff107431 */ /* 0x001fe200000001ff */
[----:B------:R-:W-:Y:S01]  /*2a90*/  IABS R22, R31 ;  /* 0x0000001f00167213 */ /* 0x000fe20000000000 */
[----:B-1----:R-:W-:Y:S01]  /*2aa0*/  IMAD.MOV R19, RZ, RZ, -R17 ;  /* 0x000000ffff137224 */ /* 0x002fe200078e0a11 */
[----:B------:R-:W-:-:S03]  /*2ab0*/  IABS R21, R13 ;  /* 0x0000000d00157213 */ /* 0x000fc60000000000 */
[----:B------:R-:W-:Y:S01]  /*2ac0*/  IMAD R19, R19, R26, RZ ;  /* 0x0000001a13137224 */ /* 0x000fe200078e02ff */
[----:B------:R-:W-:-:S03]  /*2ad0*/  IABS R23, R12 ;  /* 0x0000000c00177213 */ /* 0x000fc60000000000 */
[----:B------:R-:W-:-:S04]  /*2ae0*/  IMAD.HI.U32 R19, R17, R19, R16 ;  /* 0x0000001311137227 */ /* 0x000fc800078e0010 */
[----:B------:R-:W-:Y:S01]  /*2af0*/  IMAD.MOV R16, RZ, RZ, -R22 ;  /* 0x000000ffff107224 */ /* 0x000fe200078e0a16 */
[----:B------:R-:W-:Y:S01]  /*2b00*/  MOV R22, R23 ;  /* 0x0000001700167202 */ /* 0x000fe20000000f00 */
[----:B------:R-:W-:Y:S02]  /*2b10*/  IMAD.MOV.U32 R17, RZ, RZ, R21 ;  /* 0x000000ffff117224 */ /* 0x000fe400078e0015 */
[----:B------:R-:W-:Y:S02]  /*2b20*/  IMAD.MOV.U32 R21, RZ, RZ, R16 ;  /* 0x000000ffff157224 */ /* 0x000fe400078e0010 */
[----:B------:R-:W-:-:S04]  /*2b30*/  IMAD.HI.U32 R16, R19, R17, RZ ;  /* 0x0000001113107227 */ /* 0x000fc800078e00ff */
[----:B------:R-:W-:-:S04]  /*2b40*/  IMAD.HI.U32 R19, R19, R22, RZ ;  /* 0x0000001613137227 */ /* 0x000fc800078e00ff */
[-C--:B------:R-:W-:Y:S02]  /*2b50*/  IMAD R17, R16, R21.reuse, R17 ;  /* 0x0000001510117224 */ /* 0x080fe400078e0211 */
[----:B------:R-:W-:-:S03]  /*2b60*/  IMAD R19, R19, R21, R22 ;  /* 0x0000001513137224 */ /* 0x000fc600078e0216 */
[C---:B------:R-:W-:Y:S02]  /*2b70*/  ISETP.GT.U32.AND P3, PT, R26.reuse, R17, PT ;  /* 0x000000111a00720c */ /* 0x040fe40003f64070 */
[----:B------:R-:W-:Y:S01]  /*2b80*/  ISETP.GT.U32.AND P4, PT, R26, R19, PT ;  /* 0x000000131a00720c */ /* 0x000fe20003f84070 */
[----:B------:R-:W0:Y:S10]  /*2b90*/  S2R R22, SR_CgaCtaId ;  /* 0x0000000000167919 */ /* 0x000e340000008800 */
[----:B------:R-:W-:-:S02]  /*2ba0*/  @!P3 IMAD.IADD R17, R17, 0x1, -R26 ;  /* 0x000000011111b824 */ /* 0x000fc400078e0a1a */
[----:B------:R-:W-:-:S03]  /*2bb0*/  @!P4 IADD3 R19, PT, PT, R19, -R26, RZ ;  /* 0x8000001a1313c210 */ /* 0x000fc60007ffe0ff */
[C---:B------:R-:W-:Y:S02]  /*2bc0*/  ISETP.GT.U32.AND P5, PT, R26.reuse, R17, PT ;  /* 0x000000111a00720c */ /* 0x040fe40003fa4070 */
[----:B------:R-:W-:Y:S02]  /*2bd0*/  ISETP.GT.U32.AND P6, PT, R26, R19, PT ;  /* 0x000000131a00720c */ /* 0x000fe40003fc4070 */
[----:B------:R-:W-:Y:S02]  /*2be0*/  ISETP.GE.AND P4, PT, R13, RZ, PT ;  /* 0x000000ff0d00720c */ /* 0x000fe40003f86270 */
[----:B------:R-:W-:Y:S02]  /*2bf0*/  ISETP.GE.AND P3, PT, R12, RZ, PT ;  /* 0x000000ff0c00720c */ /* 0x000fe40003f66270 */
[----:B------:R-:W-:-:S05]  /*2c00*/  MOV R21, 0x400 ;  /* 0x0000040000157802 */ /* 0x000fca0000000f00 */
[--C-:B------:R-:W-:Y:S02]  /*2c10*/  @!P5 IMAD.IADD R17, R17, 0x1, -R26.reuse ;  /* 0x000000011111d824 */ /* 0x100fe400078e0a1a */
[----:B------:R-:W-:Y:S01]  /*2c20*/  @!P6 IMAD.IADD R19, R19, 0x1, -R26 ;  /* 0x000000011313e824 */ /* 0x000fe200078e0a1a */
[----:B------:R-:W-:Y:S01]  /*2c30*/  ISETP.NE.AND P5, PT, R31, RZ, PT ;  /* 0x000000ff1f00720c */ /* 0x000fe20003fa5270 */
[----:B------:R-:W-:Y:S01]  /*2c40*/  @!P4 IMAD.MOV R17, RZ, RZ, -R17 ;  /* 0x000000ffff11c224 */ /* 0x000fe200078e0a11 */
[----:B------:R-:W-:Y:S01]  /*2c50*/  LOP3.LUT R16, RZ, R31, RZ, 0x33, !PT ;  /* 0x0000001fff107212 */ /* 0x000fe200078e33ff */
[----:B------:R-:W-:Y:S01]  /*2c60*/  @!P3 IMAD.MOV R19, RZ, RZ, -R19 ;  /* 0x000000ffff13b224 */ /* 0x000fe200078e0a13 */
[----:B------:R-:W-:Y:S02]  /*2c70*/  IADD3 R21, PT, PT, R21, 0x30, RZ ;  /* 0x0000003015157810 */ /* 0x000fe40007ffe0ff */
[----:B------:R-:W-:Y:S02]  /*2c80*/  SEL R17, R16, R17, !P5 ;  /* 0x0000001110117207 */ /* 0x000fe40006800000 */
[----:B0-----:R-:W-:-:S02]  /*2c90*/  LEA R22, R22, R21, 0x18 ;  /* 0x0000001516167211 */ /* 0x001fc400078ec0ff */
[----:B------:R-:W-:Y:S02]  /*2ca0*/  SEL R19, R16, R19, !P5 ;  /* 0x0000001310137207 */ /* 0x000fe40006800000 */
[----:B------:R-:W-:-:S03]  /*2cb0*/  LEA R17, R17, R22, 0x2 ;  /* 0x0000001611117211 */ /* 0x000fc600078e10ff */
[----:B------:R-:W-:Y:S02]  /*2cc0*/  IMAD R19, R19, 0x4, R22 ;  /* 0x0000000413137824 */ /* 0x000fe400078e0216 */
[----:B------:R-:W-:Y:S01]  /*2cd0*/  VIADD R41, R41, 0x2 ;  /* 0x0000000229297836 */ /* 0x000fe20000000000 */
[----:B--2---:R-:W-:Y:S02]  /*2ce0*/  FMNMX R13, R51, R42, !PT ;  /* 0x0000002a330d7209 */ /* 0x004fe40007800000 */
[----:B----4-:R-:W-:Y:S02]  /*2cf0*/  FMNMX R44, R47, R44, PT ;  /* 0x0000002c2f2c7209 */ /* 0x010fe40003800000 */
[----:B---3--:R-:W-:-:S03]  /*2d00*/  FMNMX R12, R46, R43, !PT ;  /* 0x0000002b2e0c7209 */ /* 0x008fc60007800000 */
[----:B------:R-:W-:Y:S01]  /*2d10*/  FADD R13, R13, R44 ;  /* 0x0000002c0d0d7221 */ /* 0x000fe20000000000 */
[----:B-----5:R-:W-:-:S05]  /*2d20*/  FMNMX R57, R57, R50, PT ;  /* 0x0000003239397209 */ /* 0x020fca0003800000 */
[----:B------:R-:W-:Y:S01]  /*2d30*/  FADD R12, R12, R57 ;  /* 0x000000390c0c7221 */ /* 0x000fe20000000000 */
[----:B------:R-:W-:-:S04]  /*2d40*/  @P2 FADD R53, R53, -R18 ;  /* 0x8000001235352221 */ /* 0x000fc80000000000 */
[----:B------:R-:W-:Y:S01]  /*2d50*/  FMUL R53, R53, R28 ;  /* 0x0000001c35357220 */ /* 0x000fe20000400000 */
[----:B------:R-:W-:Y:S01]  /*2d60*/  @P1 FADD R55, R55, -R20 ;  /* 0x8000001437371221 */ /* 0x000fe20000000000 */
[----:B------:R-:W-:-:S03]  /*2d70*/  FFMA R24, R13, -0.25, R24 ;  /* 0xbe8000000d187823 */ /* 0x000fc60000000018 */
[----:B------:R-:W-:Y:S01]  /*2d80*/  FMUL R55, R55, R28 ;  /* 0x0000001c37377220 */ /* 0x000fe20000400000 */
[----:B------:R-:W-:Y:S01]  /*2d90*/  FFMA R12, R12, -0.25, R25 ;  /* 0xbe8000000c0c7823 */ /* 0x000fe20000000019 */
[----:B------:R-:W-:-:S03]  /*2da0*/  FFMA R24, R53, -0.5, R24 ;  /* 0xbf00000035187823 */ /* 0x000fc60000000018 */
[----:B------:R-:W-:Y:S02]  /*2db0*/  FFMA R12, R55, -0.5, R12 ;  /* 0xbf000000370c7823 */ /* 0x000fe4000000000c */
[----:B------:R0:W-:Y:S04]  /*2dc0*/  STS [R17], R24 ;  /* 0x0000001811007388 */ /* 0x0001e80000000800 */
[----:B------:R0:W-:Y:S01]  /*2dd0*/  STS [R19], R12 ;  /* 0x0000000c13007388 */ /* 0x0001e20000000800 */
[C---:B------:R-:W-:Y:S01]  /*2de0*/  FFMA R48, R45.reuse, R24, R48 ;  /* 0x000000182d307223 */ /* 0x040fe20000000030 */
[----:B------:R-:W-:Y:S01]  /*2df0*/  FADD R45, R45, 1 ;  /* 0x3f8000002d2d7421 */ /* 0x000fe20000000000 */
[----:B------:R-:W-:-:S03]  /*2e00*/  FADD R49, R49, R24 ;  /* 0x0000001831317221 */ /* 0x000fc60000000000 */
[----:B------:R-:W-:Y:S01]  /*2e10*/  FFMA R48, R45, R12, R48 ;  /* 0x0000000c2d307223 */ /* 0x000fe20000000030 */
[----:B------:R-:W-:Y:S01]  /*2e20*/  FADD R49, R49, R12 ;  /* 0x0000000c31317221 */ /* 0x000fe20000000000 */
[----:B------:R-:W-:-:S07]  /*2e30*/  FADD R45, R45, 1 ;  /* 0x3f8000002d2d7421 */ /* 0x000fce0000000000 */
.L_x_102:
[----:B------:R-:W-:Y:S05]  /*2e40*/  @P0 BRA `(.L_x_99) ;  /* 0x0000000400040947 */ /* 0x000fea0003800000 */
[----:B------:R-:W1:Y:S01]  /*2e50*/  LDCU.128 UR8, c[0x0][0x3f0] ;  /* 0x00007e00ff0877ac */ /* 0x000e620008000c00 */
[----:B------:R-:W-:Y:S01]  /*2e60*/  IADD3 R21, PT, PT, R41, -R31, RZ ;  /* 0x8000001f29157210 */ /* 0x000fe20007ffe0ff */
[----:B------:R-:W-:-:S03]  /*2e70*/  IMAD.IADD R13, R40, 0x1, R41 ;  /* 0x00000001280d7824 */ /* 0x000fc600078e0229 */
[----:B------:R-:W-:Y:S01]  /*2e80*/  IADD3 R0, P0, PT, R0, R21, RZ ;  /* 0x0000001500007210 */ /* 0x000fe20007f1e0ff */
[----:B0-----:R-:W-:-:S03]  /*2e90*/  IMAD.WIDE R16, R13, 0x4, R10 ;  /* 0x000000040d107825 */ /* 0x001fc600078e020a */
[C---:B------:R-:W-:Y:S01]  /*2ea0*/  LEA.HI.X.SX32 R39, R21.reuse, R39, 0x1, P0 ;  /* 0x0000002715277211 */ /* 0x040fe200000f0eff */
[C---:B------:R-:W-:Y:S01]  /*2eb0*/  IMAD.SHL.U32 R12, R0.reuse, 0x4, RZ ;  /* 0x00000004000c7824 */ /* 0x040fe200078e00ff */
[----:B------:R-:W-:Y:S01]  /*2ec0*/  ISETP.GE.AND P0, PT, R21, RZ, PT ;  /* 0x000000ff1500720c */ /* 0x000fe20003f06270 */
[----:B------:R-:W-:Y:S01]  /*2ed0*/  IMAD.WIDE R8, R13, 0x4, R8 ;  /* 0x000000040d087825 */ /* 0x000fe200078e0208 */
[----:B------:R-:W-:Y:S02]  /*2ee0*/  SHF.L.U64.HI R0, R0, 0x2, R39 ;  /* 0x0000000200007819 */ /* 0x000fe40000010227 */
[----:B-1----:R-:W-:-:S03]  /*2ef0*/  IADD3 R10, P1, PT, R12, UR8, RZ ;  /* 0x000000080c0a7c10 */ /* 0x002fc6000ff3e0ff */
[----:B------:R-:W2:Y:S01]  /*2f00*/  LDG.E.CONSTANT R8, desc[UR6][R8.64] ;  /* 0x0000000608087981 */ /* 0x000ea2000c1e9900 */
[----:B------:R-:W-:Y:S02]  /*2f10*/  IADD3 R12, P2, PT, R12, UR10, RZ ;  /* 0x0000000a0c0c7c10 */ /* 0x000fe4000ff5e0ff */
[C---:B------:R-:W-:Y:S02]  /*2f20*/  IADD3.X R11, PT, PT, R0.reuse, UR9, RZ, P1, !PT ;  /* 0x00000009000b7c10 */ /* 0x040fe40008ffe4ff */
[----:B------:R-:W-:Y:S01]  /*2f30*/  IADD3.X R13, PT, PT, R0, UR11, RZ, P2, !PT ;  /* 0x0000000b000d7c10 */ /* 0x000fe200097fe4ff */
[--C-:B------:R-:W-:Y:S01]  /*2f40*/  IMAD.WIDE R18, R41, 0x4, R2.reuse ;  /* 0x0000000429127825 */ /* 0x100fe200078e0202 */
[----:B------:R0:W3:Y:S03]  /*2f50*/  LDG.E.CONSTANT R0, desc[UR6][R16.64] ;  /* 0x0000000610007981 */ /* 0x0000e6000c1e9900 */
[----:B------:R-:W-:Y:S01]  /*2f60*/  @P0 IMAD.WIDE.U32 R20, R21, 0x4, R2 ;  /* 0x0000000415140825 */ /* 0x000fe200078e0002 */
[----:B------:R-:W2:Y:S04]  /*2f70*/  LDG.E.CONSTANT R13, desc[UR6][R12.64+0x4] ;  /* 0x000004060c0d7981 */ /* 0x000ea8000c1e9900 */
[----:B------:R1:W3:Y:S01]  /*2f80*/  LDG.E.CONSTANT R11, desc[UR6][R10.64+0x4] ;  /* 0x000004060a0b7981 */ /* 0x0002e2000c1e9900 */
[----:B------:R-:W-:-:S03]  /*2f90*/  IMAD.WIDE R14, R41, 0x4, R14 ;  /* 0x00000004290e7825 */ /* 0x000fc600078e020e */
[----:B------:R-:W4:Y:S04]  /*2fa0*/  LDG.E.CONSTANT R19, desc[UR6][R18.64] ;  /* 0x0000000612137981 */ /* 0x000f28000c1e9900 */
[----:B------:R-:W4:Y:S04]  /*2fb0*/  @P0 LDG.E.CONSTANT R20, desc[UR6][R20.64] ;  /* 0x0000000614140981 */ /* 0x000f28000c1e9900 */
[----:B------:R5:W4:Y:S01]  /*2fc0*/  LDG.E.CONSTANT R14, desc[UR6][R14.64] ;  /* 0x000000060e0e7981 */ /* 0x000b22000c1e9900 */
[----:B0-----:R-:W-:-:S04]  /*2fd0*/  IABS R17, R31 ;  /* 0x0000001f00117213 */ /* 0x001fc80000000000 */
[----:B------:R-:W0:Y:S08]  /*2fe0*/  I2F.RP R9, R17 ;  /* 0x0000001100097306 */ /* 0x000e300000209400 */
[----:B0-----:R-:W0:Y:S01]  /*2ff0*/  MUFU.RCP R9, R9 ;  /* 0x0000000900097308 */ /* 0x001e220000001000 */
[----:B-1----:R-:W-:Y:S01]  /*3000*/  IMAD.IADD R10, R37, 0x1, -R31 ;  /* 0x00000001250a7824 */ /* 0x002fe200078e0a1f */
[----:B0-----:R-:W-:-:S06]  /*3010*/  IADD3 R2, PT, PT, R9, 0xffffffe, RZ ;  /* 0x0ffffffe09027810 */ /* 0x001fcc0007ffe0ff */
[----:B------:R0:W1:Y:S01]  /*3020*/  F2I.FTZ.U32.TRUNC.NTZ R3, R2 ;  /* 0x0000000200037305 */ /* 0x000062000021f000 */
[----:B------:R-:W-:-:S05]  /*3030*/  IADD3 R10, PT, PT, R10, 0x1, RZ ;  /* 0x000000010a0a7810 */ /* 0x000fca0007ffe0ff */
[----:B------:R-:W-:Y:S02]  /*3040*/  IMAD.IADD R41, R41, 0x1, -R10 ;  /* 0x0000000129297824 */ /* 0x000fe400078e0a0a */
[----:B0-----:R-:W-:Y:S02]  /*3050*/  IMAD.MOV.U32 R2, RZ, RZ, RZ ;  /* 0x000000ffff027224 */ /* 0x001fe400078e00ff */
[----:B-1----:R-:W-:-:S04]  /*3060*/  IMAD.MOV R12, RZ, RZ, -R3 ;  /* 0x000000ffff0c7224 */ /* 0x002fc800078e0a03 */
[----:B-----5:R-:W-:Y:S01]  /*3070*/  IMAD R15, R12, R17, RZ ;  /* 0x000000110c0f7224 */ /* 0x020fe200078e02ff */
[----:B------:R-:W-:Y:S02]  /*3080*/  IABS R12, R41 ;  /* 0x00000029000c7213 */ /* 0x000fe40000000000 */
[----:B------:R-:W-:Y:S01]  /*3090*/  IABS R16, R31 ;  /* 0x0000001f00107213 */ /* 0x000fe20000000000 */
[----:B------:R-:W-:-:S04]  /*30a0*/  IMAD.HI.U32 R10, R3, R15, R2 ;  /* 0x0000000f030a7227 */ /* 0x000fc800078e0002 */
[----:B------:R-:W-:Y:S01]  /*30b0*/  IMAD.MOV.U32 R3, RZ, RZ, R12 ;  /* 0x000000ffff037224 */ /* 0x000fe200078e000c */
[----:B------:R-:W-:-:S03]  /*30c0*/  IADD3 R9, PT, PT, RZ, -R16, RZ ;  /* 0x80000010ff097210 */ /* 0x000fc60007ffe0ff */
[----:B------:R-:W-:-:S04]  /*30d0*/  IMAD.HI.U32 R2, R10, R3, RZ ;  /* 0x000000030a027227 */ /* 0x000fc800078e00ff */
[----:B------:R-:W-:-:S05]  /*30e0*/  IMAD R2, R2, R9, R3 ;  /* 0x0000000902027224 */ /* 0x000fca00078e0203 */
[----:B------:R-:W-:Y:S01]  /*30f0*/  ISETP.GT.U32.AND P1, PT, R17, R2, PT ;  /* 0x000000021100720c */ /* 0x000fe20003f24070 */
[----:B------:R-:W0:-:S12]  /*3100*/  S2R R9, SR_CgaCtaId ;  /* 0x0000000000097919 */ /* 0x000e180000008800 */
[----:B------:R-:W-:-:S05]  /*3110*/  @!P1 IMAD.IADD R2, R2, 0x1, -R17 ;  /* 0x0000000102029824 */ /* 0x000fca00078e0a11 */
[----:B------:R-:W-:Y:S02]  /*3120*/  ISETP.GT.U32.AND P1, PT, R17, R2, PT ;  /* 0x000000021100720c */ /* 0x000fe40003f24070 */
[----:B------:R-:W-:-:S11]  /*3130*/  ISETP.GE.AND P2, PT, R41, RZ, PT ;  /* 0x000000ff2900720c */ /* 0x000fd60003f46270 */
[----:B------:R-:W-:Y:S02]  /*3140*/  @!P1 IADD3 R2, PT, PT, R2, -R17, RZ ;  /* 0x8000001102029210 */ /* 0x000fe40007ffe0ff */
[----:B------:R-:W-:-:S03]  /*3150*/  ISETP.NE.AND P1, PT, R31, RZ, PT ;  /* 0x000000ff1f00720c */ /* 0x000fc60003f25270 */
[----:B------:R-:W-:-:S10]  /*3160*/  @!P2 IMAD.MOV R2, RZ, RZ, -R2 ;  /* 0x000000ffff02a224 */ /* 0x000fd400078e0a02 */
[----:B------:R-:W-:Y:S02]  /*3170*/  @!P1 LOP3.LUT R2, RZ, R31, RZ, 0x33, !PT ;  /* 0x0000001fff029212 */ /* 0x000fe400078e33ff */
[----:B--2---:R-:W-:Y:S02]  /*3180*/  FMNMX R3, R13, R8, PT ;  /* 0x000000080d037209 */ /* 0x004fe40003800000 */
[----:B------:R-:W-:Y:S02]  /*3190*/  MOV R8, 0x400 ;  /* 0x0000040000087802 */ /* 0x000fe40000000f00 */
[----:B---3--:R-:W-:-:S03]  /*31a0*/  FMNMX R0, R11, R0, !PT ;  /* 0x000000000b007209 */ /* 0x008fc60007800000 */
[----:B------:R-:W-:Y:S02]  /*31b0*/  VIADD R8, R8, 0x30 ;  /* 0x0000003008087836 */ /* 0x000fe40000000000 */
[----:B------:R-:W-:Y:S01]  /*31c0*/  FADD R3, R0, R3 ;  /* 0x0000000300037221 */ /* 0x000fe20000000000 */
[----:B----4-:R-:W-:Y:S02]  /*31d0*/  @P0 FADD R19, R19, -R20 ;  /* 0x8000001413130221 */ /* 0x010fe40000000000 */
[----:B0-----:R-:W-:Y:S01]  /*31e0*/  LEA R9, R9, R8, 0x18 ;  /* 0x0000000809097211 */ /* 0x001fe200078ec0ff */
[----:B------:R-:W-:Y:S01]  /*31f0*/  FFMA R14, R3, -0.25, R14 ;  /* 0xbe800000030e7823 */ /* 0x000fe2000000000e */
[----:B------:R-:W-:Y:S02]  /*3200*/  FMUL R19, R19, R28 ;  /* 0x0000001c13137220 */ /* 0x000fe40000400000 */
[----:B------:R-:W-:Y:S02]  /*3210*/  LEA R2, R2, R9, 0x2 ;  /* 0x0000000902027211 */ /* 0x000fe400078e10ff */
[----:B------:R-:W-:-:S05]  /*3220*/  FFMA R19, R19, -0.5, R14 ;  /* 0xbf00000013137823 */ /* 0x000fca000000000e */
[----:B------:R1:W-:Y:S01]  /*3230*/  STS [R2], R19 ;  /* 0x0000001302007388 */ /* 0x0003e20000000800 */
[----:B------:R-:W-:Y:S01]  /*3240*/  FFMA R48, R19, R45, R48 ;  /* 0x0000002d13307223 */ /* 0x000fe20000000030 */
[----:B------:R-:W-:-:S07]  /*3250*/  FADD R49, R49, R19 ;  /* 0x0000001331317221 */ /* 0x000fce0000000000 */
.L_x_99:
[----:B------:R-:W2:Y:S01]  /*3260*/  LDC R8, c[0x0][0x3b8] ;  /* 0x0000ee00ff087b82 */ /* 0x000ea20000000800 */
[----:B------:R-:W-:Y:S01]  /*3270*/  I2FP.F32.S32 R9, R31 ;  /* 0x0000001f00097245 */ /* 0x000fe20000201400 */
[----:B------:R-:W-:Y:S01]  /*3280*/  IMAD.MOV.U32 R26, RZ, RZ, 0x1 ;  /* 0x00000001ff1a7424 */ /* 0x000fe200078e00ff */
[----:B------:R-:W-:-:S03]  /*3290*/  ISETP.GE.AND P0, PT, R37, 0x1, PT ;  /* 0x000000012500780c */ /* 0x000fc60003f06270 */
[C---:B------:R-:W-:Y:S01]  /*32a0*/  FMUL R0, R9.reuse, 0.5 ;  /* 0x3f00000009007820 */ /* 0x040fe20000400000 */
[C---:B------:R-:W-:Y:S01]  /*32b0*/  FADD R11, R9.reuse, 1 ;  /* 0x3f800000090b7421 */ /* 0x040fe20000000000 */
[----:B-1----:R-:W1:Y:S03]  /*32c0*/  LDC.64 R2, c[0x0][0x410] ;  /* 0x00010400ff027b82 */ /* 0x002e660000000a00 */
[----:B------:R-:W-:Y:S01]  /*32d0*/  FMUL R11, R0, R11 ;  /* 0x0000000b000b7220 */ /* 0x000fe20000400000 */
[----:B------:R-:W-:-:S03]  /*32e0*/  FMUL R0, R9, R48 ;  /* 0x0000003009007220 */ /* 0x000fc60000400000 */
[C---:B------:R-:W-:Y:S01]  /*32f0*/  FMUL R10, R11.reuse, R28 ;  /* 0x0000001c0b0a7220 */ /* 0x040fe20000400000 */
[----:B------:R-:W-:-:S03]  /*3300*/  FFMA R0, -R11, R49, R0 ;  /* 0x000000310b007223 */ /* 0x000fc60000000100 */
[----:B------:R-:W-:Y:S01]  /*3310*/  FADD R10, R9, -R10 ;  /* 0x8000000a090a7221 */ /* 0x000fe20000000000 */
[----:B------:R-:W-:Y:S01]  /*3320*/  FMUL R9, R49, R28 ;  /* 0x0000001c31097220 */ /* 0x000fe20000400000 */
[----:B------:R-:W-:Y:S01]  /*3330*/  FMUL R0, R0, R33 ;  /* 0x0000002100007220 */ /* 0x000fe20000400000 */
[----:B--2---:R-:W-:-:S03]  /*3340*/  IMAD R11, R32, R8, R37 ;  /* 0x00000008200b7224 */ /* 0x004fc600078e0225 */
[----:B------:R-:W-:Y:S01]  /*3350*/  FFMA R9, R10, R0, R9 ;  /* 0x000000000a097223 */ /* 0x000fe20000000009 */
[----:B-1----:R-:W-:-:S05]  /*3360*/  IMAD.WIDE R2, R11, 0x4, R2 ;  /* 0x000000040b027825 */ /* 0x002fca00078e0202 */
[----:B------:R2:W-:Y:S01]  /*3370*/  STG.E desc[UR6][R2.64], R9 ;  /* 0x0000000902007986 */ /* 0x0005e2000c101906 */
[----:B------:R-:W-:Y:S05]  /*3380*/  @!P0 BRA `(.L_x_97) ;  /* 0x00000000004c8947 */ /* 0x000fea0003800000 */
[----:B------:R-:W3:Y:S01]  /*3390*/  LDG.E R0, desc[UR6][R2.64+-0x4] ;  /* 0xfffffc0602007981 */ /* 0x000ee2000c1e1900 */
[----:B------:R-:W-:-:S04]  /*33a0*/  FSETP.NE.AND P0, PT, |R9|, +INF , PT ;  /* 0x7f8000000900780b */ /* 0x000fc80003f05200 */
[----:B---3--:R-:W-:-:S13]  /*33b0*/  FSETP.EQU.OR P0, PT, |R0|, +INF , !P0 ;  /* 0x7f8000000000780b */ /* 0x008fda000470a600 */
[----:B------:R-:W-:Y:S05]  /*33c0*/  @P0 BRA `(.L_x_103) ;  /* 0x0000000000280947 */ /* 0x000fea0003800000 */
[----:B--2---:R-:W1:Y:S01]  /*33d0*/  LDC.64 R2, c[0x0][0x418] ;  /* 0x00010600ff027b82 */ /* 0x004e620000000a00 */
[C---:B------:R-:W-:Y:S01]  /*33e0*/  FSETP.GT.AND P0, PT, R9.reuse, RZ, PT ;  /* 0x000000ff0900720b */ /* 0x040fe20003f04000 */
[----:B------:R-:W-:Y:S01]  /*33f0*/  IMAD.MOV.U32 R8, RZ, RZ, 0x3f800000 ;  /* 0x3f800000ff087424 */ /* 0x000fe200078e00ff */
[CC--:B------:R-:W-:Y:S02]  /*3400*/  FSETP.GT.AND P1, PT, R9.reuse, R0.reuse, PT ;  /* 0x000000000900720b */ /* 0x0c0fe40003f24000 */
[----:B------:R-:W-:Y:S02]  /*3410*/  FSETP.GEU.AND P2, PT, R9, R0, PT ;  /* 0x000000000900720b */ /* 0x000fe40003f4e000 */
[----:B------:R-:W-:-:S07]  /*3420*/  FSEL R9, R8, 2, P1 ;  /* 0x4000000008097808 */ /* 0x000fce0000800000 */
[----:B------:R-:W-:Y:S01]  /*3430*/  @!P0 FSEL R9, -R8, -2, !P2 ;  /* 0xc000000008098808 */ /* 0x000fe20005000100 */
[----:B-1----:R-:W-:-:S05]  /*3440*/  IMAD.WIDE R2, R11, 0x4, R2 ;  /* 0x000000040b027825 */ /* 0x002fca00078e0202 */
[----:B------:R1:W-:Y:S01]  /*3450*/  STG.E desc[UR6][R2.64], R9 ;  /* 0x0000000902007986 */ /* 0x0003e2000c101906 */
[----:B------:R-:W-:Y:S05]  /*3460*/  BRA `(.L_x_97) ;  /* 0x0000000000147947 */ /* 0x000fea0003800000 */
.L_x_103:
[----:B------:R-:W-:-:S13]  /*3470*/  ISETP.GE.AND P0, PT, R37, R31, PT ;  /* 0x0000001f2500720c */ /* 0x000fda0003f06270 */
[----:B--2---:R-:W1:Y:S01]  /*3480*/  @P0 LDC.64 R2, c[0x0][0x418] ;  /* 0x00010600ff020b82 */ /* 0x004e620000000a00 */
[----:B------:R-:W-:Y:S01]  /*3490*/  @P0 MOV R9, 0x7fffffff ;  /* 0x7fffffff00090802 */ /* 0x000fe20000000f00 */
[----:B-1----:R-:W-:-:S05]  /*34a0*/  @P0 IMAD.WIDE R2, R11, 0x4, R2 ;  /* 0x000000040b020825 */ /* 0x002fca00078e0202 */
[----:B------:R3:W-:Y:S02]  /*34b0*/  @P0 STG.E desc[UR6][R2.64], R9 ;  /* 0x0000000902000986 */ /* 0x0007e4000c101906 */
.L_x_97:
[----:B------:R-:W5:Y:S01]  /*34c0*/  LDCU UR4, c[0x0][0x3b8] ;  /* 0x00007700ff0477ac */ /* 0x000f620008000800 */
[----:B------:R-:W-:Y:S01]  /*34d0*/  IMAD.IADD R37, R34, 0x1, R7 ;  /* 0x0000000122257824 */ /* 0x000fe200078e0207 */
[----:B------:R-:W-:Y:S01]  /*34e0*/  IADD3 R7, PT, PT, R7, 0x1, RZ ;  /* 0x0000000107077810 */ /* 0x000fe20007ffe0ff */
[----:B------:R-:W-:-:S03]  /*34f0*/  VIADD R35, R35, 0x1 ;  /* 0x0000000123237836 */ /* 0x000fc60000000000 */
[----:B-----5:R-:W-:-:S13]  /*3500*/  ISETP.NE.AND P0, PT, R37, UR4, PT ;  /* 0x0000000425007c0c */ /* 0x020fda000bf05270 */
[----:B------:R-:W-:Y:S05]  /*3510*/  @P0 BRA `(.L_x_104) ;  /* 0xffffffd800bc0947 */ /* 0x000fea000383ffff */
[----:B------:R-:W-:Y:S05]  /*3520*/  EXIT ;  /* 0x000000000000794d */ /* 0x000fea0003800000 */
.L_x_76:
[----:B------:R-:W0:Y:S02]  /*3530*/  LDCU UR5, c[0x0][0x3b8] ;  /* 0x00007700ff0577ac */ /* 0x000e240008000800 */
[----:B0-----:R-:W-:-:S13]  /*3540*/  ISETP.GE.AND P0, PT, R3, UR5, PT ;  /* 0x0000000503007c0c */ /* 0x001fda000bf06270 */
[----:B------:R-:W-:Y:S05]  /*3550*/  @P0 EXIT ;  /* 0x000000000000094d */ /* 0x000fea0003800000 */
[----:B------:R-:W0:Y:S01]  /*3560*/  LDC.64 R10, c[0x0][0x408] ;  /* 0x00010200ff0a7b82 */ /* 0x000e220000000a00 */
[----:B------:R-:W0:Y:S07]  /*3570*/  LDCU UR4, c[0x0][0x360] ;  /* 0x00006c00ff0477ac */ /* 0x000e2e0008000800 */
[----:B-1----:R-:W1:Y:S08]  /*3580*/  LDC.64 R12, c[0x0][0x410] ;  /* 0x00010400ff0c7b82 */ /* 0x002e700000000a00 */
[----:B----4-:R-:W4:Y:S02]  /*3590*/  LDC.64 R14, c[0x0][0x418] ;  /* 0x00010600ff0e7b82 */ /* 0x010f240000000a00 */
.L_x_105:
[----:B---3--:R-:W-:Y:S02]  /*35a0*/  IMAD R9, R32, UR5, R3 ;  /* 0x0000000520097c24 */ /* 0x008fe4000f8e0203 */
[----:B------:R-:W-:Y:S02]  /*35b0*/  IMAD.MOV.U32 R17, RZ, RZ, 0x7fffffff ;  /* 0x7fffffffff117424 */ /* 0x000fe400078e00ff */
[----:B0-----:R-:W-:-:S04]  /*35c0*/  IMAD.WIDE R4, R9, 0x4, R10 ;  /* 0x0000000409047825 */ /* 0x001fc800078e020a */
[C---:B-12---:R-:W-:Y:S01]  /*35d0*/  IMAD.WIDE R6, R9.reuse, 0x4, R12 ;  /* 0x0000000409067825 */ /* 0x046fe200078e020c */
[----:B------:R0:W-:Y:S03]  /*35e0*/  STG.E desc[UR6][R4.64], R17 ;  /* 0x0000001104007986 */ /* 0x0001e6000c101906 */
[----:B----4-:R-:W-:Y:S01]  /*35f0*/  IMAD.WIDE R8, R9, 0x4, R14 ;  /* 0x0000000409087825 */ /* 0x010fe200078e020e */
[----:B------:R0:W-:Y:S03]  /*3600*/  STG.E desc[UR6][R6.64], R17 ;  /* 0x0000001106007986 */ /* 0x0001e6000c101906 */
[----:B------:R-:W-:Y:S01]  /*3610*/  VIADD R3, R3, UR4 ;  /* 0x0000000403037c36 */ /* 0x000fe20008000000 */
[----:B------:R0:W-:Y:S04]  /*3620*/  STG.E desc[UR6][R8.64], R17 ;  /* 0x0000001108007986 */ /* 0x0001e8000c101906 */
[----:B------:R-:W-:-:S13]  /*3630*/  ISETP.GE.AND P0, PT, R3, UR5, PT ;  /* 0x0000000503007c0c */ /* 0x000fda000bf06270 */
[----:B0-----:R-:W-:Y:S05]  /*3640*/  @!P0 BRA `(.L_x_105) ;  /* 0xfffffffc00d48947 */ /* 0x001fea000383ffff */
[----:B------:R-:W-:Y:S05]  /*3650*/  EXIT ;  /* 0x000000000000794d */ /* 0x000fea0003800000 */
        .weak           $__internal_3_$__cuda_sm20_rcp_rn_f32_slowpath
        .type           $__internal_3_$__cuda_sm20_rcp_rn_f32_slowpath,@function
        .size           $__internal_3_$__cuda_sm20_rcp_rn_f32_slowpath,($__internal_4_$__cuda_sm20_sqrt_rn_f32_slowpath - $__internal_3_$__cuda_sm20_rcp_rn_f32_slowpath)
$__internal_3_$__cuda_sm20_rcp_rn_f32_slowpath:
[----:B------:R-:W-:-:S04]  /*3660*/  SHF.L.U32 R3, R0, 0x1, RZ ;  /* 0x0000000100037819 */ /* 0x000fc800000006ff */
[----:B------:R-:W-:-:S04]  /*3670*/  SHF.R.U32.HI R12, RZ, 0x18, R3 ;  /* 0x00000018ff0c7819 */ /* 0x000fc80000011603 */
[----:B------:R-:W-:-:S13]  /*3680*/  ISETP.NE.U32.AND P0, PT, R12, RZ, PT ;  /* 0x000000ff0c00720c */ /* 0x000fda0003f05070 */
[----:B------:R-:W-:Y:S05]  /*3690*/  @P0 BRA `(.L_x_106) ;  /* 0x00000000002c0947 */ /* 0x000fea0003800000 */
[----:B------:R-:W-:-:S05]  /*36a0*/  IMAD.SHL.U32 R3, R0, 0x2, RZ ;  /* 0x0000000200037824 */ /* 0x000fca00078e00ff */
[----:B------:R-:W-:-:S13]  /*36b0*/  ISETP.NE.AND P0, PT, R3, RZ, PT ;  /* 0x000000ff0300720c */ /* 0x000fda0003f05270 */
[----:B------:R2:W3:Y:S01]  /*36c0*/  @!P0 MUFU.RCP R3, R0 ;  /* 0x0000000000038308 */ /* 0x0004e20000001000 */
[----:B------:R-:W-:Y:S05]  /*36d0*/  @!P0 BRA `(.L_x_107) ;  /* 0x0000000000a48947 */ /* 0x000fea0003800000 */
[----:B------:R-:W-:-:S04]  /*36e0*/  FFMA R7, R0, 1.84467440737095516160e+19, RZ ;  /* 0x5f80000000077823 */ /* 0x000fc800000000ff */
[----:B--2---:R-:W3:Y:S02]  /*36f0*/  MUFU.RCP R0, R7 ;  /* 0x0000000700007308 */ /* 0x004ee40000001000 */
[----:B---3--:R-:W-:-:S04]  /*3700*/  FFMA R3, R7, R0, -1 ;  /* 0xbf80000007037423 */ /* 0x008fc80000000000 */
[----:B------:R-:W-:-:S04]  /*3710*/  FADD.FTZ R3, -R3, -RZ ;  /* 0x800000ff03037221 */ /* 0x000fc80000010100 */
[----:B------:R-:W-:-:S04]  /*3720*/  FFMA R0, R0, R3, R0 ;  /* 0x0000000300007223 */ /* 0x000fc80000000000 */
[----:B------:R-:W-:Y:S01]  /*3730*/  FFMA R3, R0, 1.84467440737095516160e+19, RZ ;  /* 0x5f80000000037823 */ /* 0x000fe200000000ff */
[----:B------:R-:W-:Y:S06]  /*3740*/  BRA `(.L_x_107) ;  /* 0x0000000000887947 */ /* 0x000fec0003800000 */
.L_x_106:
[----:B------:R-:W-:-:S05]  /*3750*/  VIADD R13, R12, 0xffffff03 ;  /* 0xffffff030c0d7836 */ /* 0x000fca0000000000 */
[----:B------:R-:W-:-:S13]  /*3760*/  ISETP.GT.U32.AND P0, PT, R13, 0x1, PT ;  /* 0x000000010d00780c */ /* 0x000fda0003f04070 */
[----:B------:R-:W-:Y:S05]  /*3770*/  @P0 BRA `(.L_x_108) ;  /* 0x0000000000780947 */ /* 0x000fea0003800000 */
[----:B------:R-:W-:Y:S01]  /*3780*/  LOP3.LUT R3, R0, 0x7fffff, RZ, 0xc0, !PT ;  /* 0x007fffff00037812 */ /* 0x000fe200078ec0ff */
[----:B------:R-:W-:-:S03]  /*3790*/  HFMA2 R10, -RZ, RZ, 0, 1.78813934326171875e-07 ;  /* 0x00000003ff0a7431 */ /* 0x000fc600000001ff */
[----:B------:R-:W-:-:S04]  /*37a0*/  LOP3.LUT R3, R3, 0x3f800000, RZ, 0xfc, !PT ;  /* 0x3f80000003037812 */ /* 0x000fc800078efcff */
[----:B------:R-:W0:Y:S01]  /*37b0*/  MUFU.RCP R8, R3 ;  /* 0x0000000300087308 */ /* 0x000e220000001000 */
[----:B------:R-:W-:Y:S01]  /*37c0*/  SHF.L.U32 R10, R10, R13, RZ ;  /* 0x0000000d0a0a7219 */ /* 0x000fe200000006ff */
[----:B0-----:R-:W-:-:S04]  /*37d0*/  FFMA R7, R3, R8, -1 ;  /* 0xbf80000003077423 */ /* 0x001fc80000000008 */
[----:B------:R-:W-:-:S04]  /*37e0*/  FADD.FTZ R7, -R7, -RZ ;  /* 0x800000ff07077221 */ /* 0x000fc80000010100 */
[CCC-:B------:R-:W-:Y:S01]  /*37f0*/  FFMA.RM R9, R8.reuse, R7.reuse, R8.reuse ;  /* 0x0000000708097223 */ /* 0x1c0fe20000004008 */
[----:B------:R-:W-:-:S04]  /*3800*/  FFMA.RP R8, R8, R7, R8 ;  /* 0x0000000708087223 */ /* 0x000fc80000008008 */
[C---:B------:R-:W-:Y:S02]  /*3810*/  LOP3.LUT R7, R9.reuse, 0x7fffff, RZ, 0xc0, !PT ;  /* 0x007fffff09077812 */ /* 0x040fe400078ec0ff */
[----:B------:R-:W-:Y:S02]  /*3820*/  FSETP.NEU.FTZ.AND P0, PT, R9, R8, PT ;  /* 0x000000080900720b */ /* 0x000fe40003f1d000 */
[----:B------:R-:W-:Y:S02]  /*3830*/  LOP3.LUT R7, R7, 0x800000, RZ, 0xfc, !PT ;  /* 0x0080000007077812 */ /* 0x000fe400078efcff */
[----:B------:R-:W-:Y:S02]  /*3840*/  SEL R8, RZ, 0xffffffff, !P0 ;  /* 0xffffffffff087807 */ /* 0x000fe40004000000 */
[----:B------:R-:W-:-:S03]  /*3850*/  LOP3.LUT R10, R10, R7, RZ, 0xc0, !PT ;  /* 0x000000070a0a7212 */ /* 0x000fc600078ec0ff */
[----:B------:R-:W-:Y:S01]  /*3860*/  IMAD.MOV R8, RZ, RZ, -R8 ;  /* 0x000000ffff087224 */ /* 0x000fe200078e0a08 */
[----:B------:R-:W-:-:S04]  /*3870*/  SHF.R.U32.HI R10, RZ, R13, R10 ;  /* 0x0000000dff0a7219 */ /* 0x000fc8000001160a */
[----:B------:R-:W-:Y:S02]  /*3880*/  LOP3.LUT P1, RZ, R8, R13, R7, 0xf8, !PT ;  /* 0x0000000d08ff7212 */ /* 0x000fe4000782f807 */
[C---:B------:R-:W-:Y:S02]  /*3890*/  LOP3.LUT P0, RZ, R10.reuse, 0x1, RZ, 0xc0, !PT ;  /* 0x000000010aff7812 */ /* 0x040fe4000780c0ff */
[----:B------:R-:W-:Y:S02]  /*38a0*/  LOP3.LUT P2, RZ, R10, 0x2, RZ, 0xc0, !PT ;  /* 0x000000020aff7812 */ /* 0x000fe4000784c0ff */
[----:B------:R-:W-:Y:S02]  /*38b0*/  IADD3 R8, PT, PT, R12, -0xfc, RZ ;  /* 0xffffff040c087810 */ /* 0x000fe40007ffe0ff */
[----:B------:R-:W-:Y:S02]  /*38c0*/  PLOP3.LUT P0, PT, P0, P1, P2, 0xe0, 0x0 ;  /* 0x000000000000781c */ /* 0x000fe40000703c20 */
[----:B------:R-:W-:-:S02]  /*38d0*/  LOP3.LUT P1, RZ, R0, 0x7fffff, RZ, 0xc0, !PT ;  /* 0x007fffff00ff7812 */ /* 0x000fc4000782c0ff */
[----:B------:R-:W-:-:S05]  /*38e0*/  SEL R3, RZ, 0x1, !P0 ;  /* 0x00000001ff037807 */ /* 0x000fca0004000000 */
[----:B------:R-:W-:-:S05]  /*38f0*/  IMAD.MOV R3, RZ, RZ, -R3 ;  /* 0x000000ffff037224 */ /* 0x000fca00078e0a03 */
[----:B------:R-:W-:Y:S02]  /*3900*/  ISETP.GE.AND P0, PT, R3, RZ, PT ;  /* 0x000000ff0300720c */ /* 0x000fe40003f06270 */
[----:B------:R-:W-:-:S11]  /*3910*/  SHF.R.U32.HI R3, RZ, R8, R7 ;  /* 0x00000008ff037219 */ /* 0x000fd60000011607 */
[----:B------:R-:W-:-:S04]  /*3920*/  @!P0 VIADD R3, R3, 0x1 ;  /* 0x0000000103038836 */ /* 0x000fc80000000000 */
[----:B------:R-:W-:-:S05]  /*3930*/  @!P1 IMAD.SHL.U32 R3, R3, 0x2, RZ ;  /* 0x0000000203039824 */ /* 0x000fca00078e00ff */
[----:B------:R-:W-:Y:S01]  /*3940*/  LOP3.LUT R3, R3, 0x80000000, R0, 0xf8, !PT ;  /* 0x8000000003037812 */ /* 0x000fe200078ef800 */
[----:B------:R-:W-:Y:S06]  /*3950*/  BRA `(.L_x_107) ;  /* 0x0000000000047947 */ /* 0x000fec0003800000 */
.L_x_108:
[----:B------:R0:W1:Y:S02]  /*3960*/  MUFU.RCP R3, R0 ;  /* 0x0000000000037308 */ /* 0x0000640000001000 */
.L_x_107:
[----:B------:R-:W-:Y:S01]  /*3970*/  MOV R8, R11 ;  /* 0x0000000b00087202 */ /* 0x000fe20000000f00 */
[----:B------:R-:W-:-:S04]  /*3980*/  IMAD.MOV.U32 R9, RZ, RZ, 0x0 ;  /* 0x00000000ff097424 */ /* 0x000fc800078e00ff */
[----:B0123--:R-:W-:Y:S05]  /*3990*/  RET.REL.NODEC R8 `(squeeze_momentum_batch_f32_opt) ;  /* 0xffffffc408987950 */ /* 0x00ffea0003c3ffff */
        .weak           $__internal_4_$__cuda_sm20_sqrt_rn_f32_slowpath
        .type           $__internal_4_$__cuda_sm20_sqrt_rn_f32_slowpath,@function
        .size           $__internal_4_$__cuda_sm20_sqrt_rn_f32_slowpath,($__internal_5_$__cuda_sm3x_div_rn_noftz_f32_slowpath - $__internal_4_$__cuda_sm20_sqrt_rn_f32_slowpath)
$__internal_4_$__cuda_sm20_sqrt_rn_f32_slowpath:
[----:B------:R-:W-:-:S13]  /*39a0*/  LOP3.LUT P0, RZ, R9, 0x7fffffff, RZ, 0xc0, !PT ;  /* 0x7fffffff09ff7812 */ /* 0x000fda000780c0ff */
[----:B------:R-:W-:Y:S01]  /*39b0*/  @!P0 MOV R2, R9 ;  /* 0x0000000900028202 */ /* 0x000fe20000000f00 */
[----:B------:R-:W-:Y:S06]  /*39c0*/  @!P0 BRA `(.L_x_109) ;  /* 0x0000000000488947 */ /* 0x000fec0003800000 */
[----:B------:R-:W-:Y:S01]  /*39d0*/  FSETP.GEU.FTZ.AND P0, PT, R9, RZ, PT ;  /* 0x000000ff0900720b */ /* 0x000fe20003f1e000 */
[----:B------:R-:W-:-:S12]  /*39e0*/  IMAD.MOV.U32 R0, RZ, RZ, R9 ;  /* 0x000000ffff007224 */ /* 0x000fd800078e0009 */
[----:B------:R-:W-:Y:S01]  /*39f0*/  @!P0 MOV R2, 0x7fffffff ;  /* 0x7fffffff00028802 */ /* 0x000fe20000000f00 */
[----:B------:R-:W-:Y:S06]  /*3a00*/  @!P0 BRA `(.L_x_109) ;  /* 0x0000000000388947 */ /* 0x000fec0003800000 */
[----:B------:R-:W-:-:S13]  /*3a10*/  FSETP.GTU.FTZ.AND P0, PT, |R0|, +INF , PT ;  /* 0x7f8000000000780b */ /* 0x000fda0003f1c200 */
[----:B------:R-:W-:Y:S01]  /*3a20*/  @P0 FADD.FTZ R2, R0, 1 ;  /* 0x3f80000000020421 */ /* 0x000fe20000010000 */
[----:B------:R-:W-:Y:S06]  /*3a30*/  @P0 BRA `(.L_x_109) ;  /* 0x00000000002c0947 */ /* 0x000fec0003800000 */
[----:B------:R-:W-:-:S13]  /*3a40*/  FSETP.NEU.FTZ.AND P0, PT, |R0|, +INF , PT ;  /* 0x7f8000000000780b */ /* 0x000fda0003f1d200 */
[----:B------:R-:W-:Y:S01]  /*3a50*/  @!P0 IMAD.MOV.U32 R2, RZ, RZ, R0 ;  /* 0x000000ffff028224 */ /* 0x000fe200078e0000 */
[----:B------:R-:W-:Y:S06]  /*3a60*/  @!P0 BRA `(.L_x_109) ;  /* 0x0000000000208947 */ /* 0x000fec0003800000 */
[----:B------:R-:W-:-:S04]  /*3a70*/  FFMA R0, R0, 1.84467440737095516160e+19, RZ ;  /* 0x5f80000000007823 */ /* 0x000fc800000000ff */
[----:B------:R-:W0:Y:S02]  /*3a80*/  MUFU.RSQ R9, R0 ;  /* 0x0000000000097308 */ /* 0x000e240000001400 */
[----:B0-----:R-:W-:Y:S01]  /*3a90*/  FMUL.FTZ R13, R0, R9 ;  /* 0x00000009000d7220 */ /* 0x001fe20000410000 */
[----:B------:R-:W-:-:S03]  /*3aa0*/  FMUL.FTZ R9, R9, 0.5 ;  /* 0x3f00000009097820 */ /* 0x000fc60000410000 */
[----:B------:R-:W-:-:S04]  /*3ab0*/  FADD.FTZ R2, -R13, -RZ ;  /* 0x800000ff0d027221 */ /* 0x000fc80000010100 */
[----:B------:R-:W-:-:S04]  /*3ac0*/  FFMA R2, R13, R2, R0 ;  /* 0x000000020d027223 */ /* 0x000fc80000000000 */
[----:B------:R-:W-:-:S04]  /*3ad0*/  FFMA R2, R2, R9, R13 ;  /* 0x0000000902027223 */ /* 0x000fc8000000000d */
[----:B------:R-:W-:-:S07]  /*3ae0*/  FMUL.FTZ R2, R2, 2.3283064365386962891e-10 ;  /* 0x2f80000002027820 */ /* 0x000fce0000410000 */
.L_x_109:
[----:B------:R-:W-:-:S04]  /*3af0*/  HFMA2 R9, -RZ, RZ, 0, 0 ;  /* 0x00000000ff097431 */ /* 0x000fc800000001ff */
[----:B------:R-:W-:Y:S05]  /*3b00*/  RET.REL.NODEC R8 `(squeeze_momentum_batch_f32_opt) ;  /* 0xffffffc4083c7950 */ /* 0x000fea0003c3ffff */
        .weak           $__internal_5_$__cuda_sm3x_div_rn_noftz_f32_slowpath
        .type           $__internal_5_$__cuda_sm3x_div_rn_noftz_f32_slowpath,@function
        .size           $__internal_5_$__cuda_sm3x_div_rn_noftz_f32_slowpath,(.L_x_201 - $__internal_5_$__cuda_sm3x_div_rn_noftz_f32_slowpath)
$__internal_5_$__cuda_sm3x_div_rn_noftz_f32_slowpath:
[----:B------:R-:W-:Y:S02]  /*3b10*/  SHF.R.U32.HI R4, RZ, 0x17, R0 ;  /* 0x00000017ff047819 */ /* 0x000fe40000011600 */
[----:B------:R-:W-:Y:S02]  /*3b20*/  MOV R5, R0 ;  /* 0x0000000000057202 */ /* 0x000fe40000000f00 */
[----:B------:R-:W-:-:S05]  /*3b30*/  LOP3.LUT R4, R4, 0xff, RZ, 0xc0, !PT ;  /* 0x000000ff04047812 */ /* 0x000fca00078ec0ff */
[----:B------:R-:W-:-:S05]  /*3b40*/  VIADD R7, R4, 0xffffffff ;  /* 0xffffffff04077836 */ /* 0x000fca0000000000 */
[----:B------:R-:W-:-:S13]  /*3b50*/  ISETP.GT.U32.OR P0, PT, R7, 0xfd, !PT ;  /* 0x000000fd0700780c */ /* 0x000fda0007f04470 */
[----:B------:R-:W-:Y:S01]  /*3b60*/  @!P0 IMAD.MOV.U32 R6, RZ, RZ, RZ ;  /* 0x000000ffff068224 */ /* 0x000fe200078e00ff */
[----:B------:R-:W-:Y:S06]  /*3b70*/  @!P0 BRA `(.L_x_110) ;  /* 0x00000000003c8947 */ /* 0x000fec0003800000 */
[----:B------:R-:W-:-:S13]  /*3b80*/  FSETP.GTU.FTZ.AND P0, PT, |R0|, +INF , PT ;  /* 0x7f8000000000780b */ /* 0x000fda0003f1c200 */
[----:B------:R-:W-:Y:S05]  /*3b90*/  @P0 BRA `(.L_x_111) ;  /* 0x0000000400280947 */ /* 0x000fea0003800000 */
[----:B------:R-:W-:-:S05]  /*3ba0*/  HFMA2 R6, -RZ, RZ, 2.375, 0 ;  /* 0x40c00000ff067431 */ /* 0x000fca00000001ff */
[----:B------:R-:W-:-:S13]  /*3bb0*/  LOP3.LUT P0, RZ, R6, 0x7fffffff, R5, 0xc8, !PT ;  /* 0x7fffffff06ff7812 */ /* 0x000fda000780c805 */
[----:B------:R-:W-:Y:S05]  /*3bc0*/  @!P0 BRA `(.L_x_112) ;  /* 0x0000000400148947 */ /* 0x000fea0003800000 */
[----:B------:R-:W-:-:S13]  /*3bd0*/  LOP3.LUT P0, RZ, R5, 0x7fffffff, RZ, 0xc0, !PT ;  /* 0x7fffffff05ff7812 */ /* 0x000fda000780c0ff */
[----:B------:R-:W-:Y:S05]  /*3be0*/  @!P0 BRA `(.L_x_113) ;  /* 0x0000000400048947 */ /* 0x000fea0003800000 */
[----:B------:R-:W-:Y:S02]  /*3bf0*/  FSETP.NEU.FTZ.AND P0, PT, |R0|, +INF , PT ;  /* 0x7f8000000000780b */ /* 0x000fe40003f1d200 */
[----:B------:R-:W-:-:S04]  /*3c00*/  LOP3.LUT P1, RZ, R6, 0x7fffffff, RZ, 0xc0, !PT ;  /* 0x7fffffff06ff7812 */ /* 0x000fc8000782c0ff */
[----:B------:R-:W-:-:S13]  /*3c10*/  PLOP3.LUT P0, PT, P0, P1, PT, 0x2f, 0xf2 ;  /* 0x0000000000f2781c */ /* 0x000fda0000702577 */
[----:B------:R-:W-:Y:S05]  /*3c20*/  @P0 BRA `(.L_x_114) ;  /* 0x0000000000e80947 */ /* 0x000fea0003800000 */
[----:B------:R-:W-:-:S13]  /*3c30*/  ISETP.GE.AND P0, PT, R7, RZ, PT ;  /* 0x000000ff0700720c */ /* 0x000fda0003f06270 */
[----:B------:R-:W-:Y:S02]  /*3c40*/  @P0 IMAD.MOV.U32 R6, RZ, RZ, RZ ;  /* 0x000000ffff060224 */ /* 0x000fe400078e00ff */
[----:B------:R-:W-:Y:S01]  /*3c50*/  @!P0 FFMA R5, R0, 1.84467440737095516160e+19, RZ ;  /* 0x5f80000000058823 */ /* 0x000fe200000000ff */
[----:B------:R-:W-:-:S07]  /*3c60*/  @!P0 MOV R6, 0xffffffc0 ;  /* 0xffffffc000068802 */ /* 0x000fce0000000f00 */
.L_x_110:
[----:B------:R-:W-:Y:S01]  /*3c70*/  UMOV UR4, 0x40c00000 ;  /* 0x40c0000000047882 */ /* 0x000fe20000000000 */
[----:B------:R-:W-:Y:S01]  /*3c80*/  VIADD R4, R4, 0xffffff81 ;  /* 0xffffff8104047836 */ /* 0x000fe20000000000 */
[----:B------:R-:W-:-:S03]  /*3c90*/  UIADD3 UR4, UPT, UPT, UR4, -0x1000000, URZ ;  /* 0xff00000004047890 */ /* 0x000fc6000fffe0ff */
[----:B------:R-:W-:Y:S01]  /*3ca0*/  IMAD R0, R4, -0x800000, R5 ;  /* 0xff80000004007824 */ /* 0x000fe200078e0205 */
[----:B------:R-:W-:Y:S02]  /*3cb0*/  IADD3 R6, PT, PT, R6, -0x2, R4 ;  /* 0xfffffffe06067810 */ /* 0x000fe40007ffe004 */
[----:B------:R-:W-:-:S03]  /*3cc0*/  FADD.FTZ R9, -RZ, -UR4 ;  /* 0x80000004ff097e21 */ /* 0x000fc60008010100 */
[----:B------:R-:W0:Y:S02]  /*3cd0*/  MUFU.RCP R7, UR4 ;  /* 0x0000000400077d08 */ /* 0x000e240008001000 */
[----:B0-----:R-:W-:-:S04]  /*3ce0*/  FFMA R8, R7, R9, 1 ;  /* 0x3f80000007087423 */ /* 0x001fc80000000009 */
[----:B------:R-:W-:-:S04]  /*3cf0*/  FFMA R7, R7, R8, R7 ;  /* 0x0000000807077223 */ /* 0x000fc80000000007 */
[----:B------:R-:W-:-:S04]  /*3d00*/  FFMA R8, R0, R7, RZ ;  /* 0x0000000700087223 */ /* 0x000fc800000000ff */
[----:B------:R-:W-:-:S04]  /*3d10*/  FFMA R5, R9, R8, R0 ;  /* 0x0000000809057223 */ /* 0x000fc80000000000 */
[----:B------:R-:W-:-:S04]  /*3d20*/  FFMA R8, R7, R5, R8 ;  /* 0x0000000507087223 */ /* 0x000fc80000000008 */
[----:B------:R-:W-:-:S04]  /*3d30*/  FFMA R9, R9, R8, R0 ;  /* 0x0000000809097223 */ /* 0x000fc80000000000 */
[----:B------:R-:W-:-:S05]  /*3d40*/  FFMA R5, R7, R9, R8 ;  /* 0x0000000907057223 */ /* 0x000fca0000000008 */
[----:B------:R-:W-:-:S04]  /*3d50*/  SHF.R.U32.HI R0, RZ, 0x17, R5 ;  /* 0x00000017ff007819 */ /* 0x000fc80000011605 */
[----:B------:R-:W-:-:S04]  /*3d60*/  LOP3.LUT R0, R0, 0xff, RZ, 0xc0, !PT ;  /* 0x000000ff00007812 */ /* 0x000fc800078ec0ff */
[----:B------:R-:W-:-:S05]  /*3d70*/  IADD3 R11, PT, PT, R0, R6, RZ ;  /* 0x00000006000b7210 */ /* 0x000fca0007ffe0ff */
[----:B------:R-:W-:-:S05]  /*3d80*/  VIADD R0, R11, 0xffffffff ;  /* 0xffffffff0b007836 */ /* 0x000fca0000000000 */
[----:B------:R-:W-:-:S13]  /*3d90*/  ISETP.GE.U32.AND P0, PT, R0, 0xfe, PT ;  /* 0x000000fe0000780c */ /* 0x000fda0003f06070 */
[----:B------:R-:W-:Y:S05]  /*3da0*/  @!P0 BRA `(.L_x_115) ;  /* 0x0000000000808947 */ /* 0x000fea0003800000 */
[----:B------:R-:W-:-:S13]  /*3db0*/  ISETP.GT.AND P0, PT, R11, 0xfe, PT ;  /* 0x000000fe0b00780c */ /* 0x000fda0003f04270 */
[----:B------:R-:W-:Y:S05]  /*3dc0*/  @P0 BRA `(.L_x_116) ;  /* 0x00000000006c0947 */ /* 0x000fea0003800000 */
[----:B------:R-:W-:-:S13]  /*3dd0*/  ISETP.GE.AND P0, PT, R11, 0x1, PT ;  /* 0x000000010b00780c */ /* 0x000fda0003f06270 */
[----:B------:R-:W-:Y:S05]  /*3de0*/  @P0 BRA `(.L_x_117) ;  /* 0x0000000000980947 */ /* 0x000fea0003800000 */
[----:B------:R-:W-:Y:S02]  /*3df0*/  ISETP.GE.AND P0, PT, R11, -0x18, PT ;  /* 0xffffffe80b00780c */ /* 0x000fe40003f06270 */
[----:B------:R-:W-:-:S11]  /*3e00*/  LOP3.LUT R5, R5, 0x80000000, RZ, 0xc0, !PT ;  /* 0x8000000005057812 */ /* 0x000fd600078ec0ff */
[----:B------:R-:W-:Y:S05]  /*3e10*/  @!P0 BRA `(.L_x_117) ;  /* 0x00000000008c8947 */ /* 0x000fea0003800000 */
[-CC-:B------:R-:W-:Y:S01]  /*3e20*/  FFMA.RZ R0, R7, R9.reuse, R8.reuse ;  /* 0x0000000907007223 */ /* 0x180fe2000000c008 */
[----:B------:R-:W-:Y:S01]  /*3e30*/  IMAD.MOV R6, RZ, RZ, -R11 ;  /* 0x000000ffff067224 */ /* 0x000fe200078e0a0b */
[C---:B------:R-:W-:Y:S02]  /*3e40*/  ISETP.NE.AND P2, PT, R11.reuse, RZ, PT ;  /* 0x000000ff0b00720c */ /* 0x040fe40003f45270 */
[----:B------:R-:W-:Y:S02]  /*3e50*/  ISETP.NE.AND P1, PT, R11, RZ, PT ;  /* 0x000000ff0b00720c */ /* 0x000fe40003f25270 */
[----:B------:R-:W-:Y:S01]  /*3e60*/  LOP3.LUT R4, R0, 0x7fffff, RZ, 0xc0, !PT ;  /* 0x007fffff00047812 */ /* 0x000fe200078ec0ff */
[CCC-:B------:R-:W-:Y:S01]  /*3e70*/  FFMA.RP R0, R7.reuse, R9.reuse, R8.reuse ;  /* 0x0000000907007223 */ /* 0x1c0fe20000008008 */
[----:B------:R-:W-:Y:S01]  /*3e80*/  FFMA.RM R7, R7, R9, R8 ;  /* 0x0000000907077223 */ /* 0x000fe20000004008 */
[----:B------:R-:W-:Y:S02]  /*3e90*/  IADD3 R9, PT, PT, R11, 0x20, RZ ;  /* 0x000000200b097810 */ /* 0x000fe40007ffe0ff */
[----:B------:R-:W-:-:S02]  /*3ea0*/  LOP3.LUT R4, R4, 0x800000, RZ, 0xfc, !PT ;  /* 0x0080000004047812 */ /* 0x000fc400078efcff */
[----:B------:R-:W-:Y:S02]  /*3eb0*/  FSETP.NEU.FTZ.AND P0, PT, R0, R7, PT ;  /* 0x000000070000720b */ /* 0x000fe40003f1d000 */
[----:B------:R-:W-:Y:S02]  /*3ec0*/  SHF.L.U32 R9, R4, R9, RZ ;  /* 0x0000000904097219 */ /* 0x000fe400000006ff */
[----:B------:R-:W-:Y:S02]  /*3ed0*/  SEL R7, R6, RZ, P2 ;  /* 0x000000ff06077207 */ /* 0x000fe40001000000 */
[----:B------:R-:W-:Y:S02]  /*3ee0*/  ISETP.NE.AND P1, PT, R9, RZ, P1 ;  /* 0x000000ff0900720c */ /* 0x000fe40000f25270 */
[----:B------:R-:W-:Y:S02]  /*3ef0*/  SHF.R.U32.HI R7, RZ, R7, R4 ;  /* 0x00000007ff077219 */ /* 0x000fe40000011604 */
[----:B------:R-:W-:-:S02]  /*3f00*/  PLOP3.LUT P0, PT, P0, P1, PT, 0xf8, 0x8f ;  /* 0x00000000008f781c */ /* 0x000fc40000703f70 */
[----:B------:R-:W-:Y:S02]  /*3f10*/  SHF.R.U32.HI R9, RZ, 0x1, R7 ;  /* 0x00000001ff097819 */ /* 0x000fe40000011607 */
[----:B------:R-:W-:-:S04]  /*3f20*/  SEL R0, RZ, 0x1, !P0 ;  /* 0x00000001ff007807 */ /* 0x000fc80004000000 */
[----:B------:R-:W-:-:S04]  /*3f30*/  LOP3.LUT R0, R0, 0x1, R9, 0xf8, !PT ;  /* 0x0000000100007812 */ /* 0x000fc800078ef809 */
[----:B------:R-:W-:-:S04]  /*3f40*/  LOP3.LUT R0, R0, R7, RZ, 0xc0, !PT ;  /* 0x0000000700007212 */ /* 0x000fc800078ec0ff */
[----:B------:R-:W-:-:S04]  /*3f50*/  IADD3 R0, PT, PT, R9, R0, RZ ;  /* 0x0000000009007210 */ /* 0x000fc80007ffe0ff */
[----:B------:R-:W-:Y:S01]  /*3f60*/  LOP3.LUT R5, R0, R5, RZ, 0xfc, !PT ;  /* 0x0000000500057212 */ /* 0x000fe200078efcff */
[----:B------:R-:W-:Y:S06]  /*3f70*/  BRA `(.L_x_117) ;  /* 0x0000000000347947 */ /* 0x000fec0003800000 */
.L_x_116:
[----:B------:R-:W-:-:S04]  /*3f80*/  LOP3.LUT R5, R5, 0x80000000, RZ, 0xc0, !PT ;  /* 0x8000000005057812 */ /* 0x000fc800078ec0ff */
[----:B------:R-:W-:Y:S01]  /*3f90*/  LOP3.LUT R5, R5, 0x7f800000, RZ, 0xfc, !PT ;  /* 0x7f80000005057812 */ /* 0x000fe200078efcff */
[----:B------:R-:W-:Y:S06]  /*3fa0*/  BRA `(.L_x_117) ;  /* 0x0000000000287947 */ /* 0x000fec0003800000 */
.L_x_115:
[----:B------:R-:W-:Y:S01]  /*3fb0*/  IMAD R5, R6, 0x800000, R5 ;  /* 0x0080000006057824 */ /* 0x000fe200078e0205 */
[----:B------:R-:W-:Y:S06]  /*3fc0*/  BRA `(.L_x_117) ;  /* 0x0000000000207947 */ /* 0x000fec0003800000 */
.L_x_114:
[----:B------:R-:W-:-:S04]  /*3fd0*/  LOP3.LUT R5, R6, 0x80000000, R5, 0x48, !PT ;  /* 0x8000000006057812 */ /* 0x000fc800078e4805 */
[----:B------:R-:W-:Y:S01]  /*3fe0*/  LOP3.LUT R5, R5, 0x7f800000, RZ, 0xfc, !PT ;  /* 0x7f80000005057812 */ /* 0x000fe200078efcff */
[----:B------:R-:W-:Y:S06]  /*3ff0*/  BRA `(.L_x_117) ;  /* 0x0000000000147947 */ /* 0x000fec0003800000 */
.L_x_113:
[----:B------:R-:W-:Y:S01]  /*4000*/  LOP3.LUT R5, R6, 0x80000000, R5, 0x48, !PT ;  /* 0x8000000006057812 */ /* 0x000fe200078e4805 */
[----:B------:R-:W-:Y:S06]  /*4010*/  BRA `(.L_x_117) ;  /* 0x00000000000c7947 */ /* 0x000fec0003800000 */
.L_x_112:
[----:B------:R-:W0:Y:S01]  /*4020*/  MUFU.RSQ R5, -QNAN ;  /* 0xffc0000000057908 */ /* 0x000e220000001400 */
[----:B------:R-:W-:Y:S05]  /*4030*/  BRA `(.L_x_117) ;  /* 0x0000000000047947 */ /* 0x000fea0003800000 */
.L_x_111:
[----:B------:R-:W-:-:S07]  /*4040*/  FADD.FTZ R5, R0, 6 ;  /* 0x40c0000000057421 */ /* 0x000fce0000010000 */
.L_x_117:
[----:B0-----:R-:W-:Y:S01]  /*4050*/  MOV R0, R5 ;  /* 0x0000000500007202 */ /* 0x001fe20000000f00 */
[----:B------:R-:W-:Y:S02]  /*4060*/  HFMA2 R5, -RZ, RZ, 0, 0 ;  /* 0x00000000ff057431 */ /* 0x000fe400000001ff */
[----:B------:R-:W-:-:S04]  /*4070*/  IMAD.MOV.U32 R4, RZ, RZ, R10 ;  /* 0x000000ffff047224 */ /* 0x000fc800078e000a */
[----:B------:R-:W-:Y:S05]  /*4080*/  RET.REL.NODEC R4 `(squeeze_momentum_batch_f32_opt) ;  /* 0xffffffbc04dc7950 */ /* 0x000fea0003c3ffff */
.L_x_118:
        /* <DEDUP_REMOVED lines=15> */
.L_x_201:


//--------------------- .text.smi_precompute_shared_f32 --------------------------
	.section	.text.smi_precompute_shared_f32,"ax",@progbits
	.align	128
        .global         smi_precompute_shared_f32
        .type           smi_precompute_shared_f32,@function
        .size           smi_precompute_shared_f32,(.L_x_207 - smi_precompute_shared_f32)
        .other          smi_precompute_shared_f32,@"STO_CUDA_ENTRY STV_DEFAULT"
smi_precompute_shared_f32:
.text.smi_precompute_shared_f32:
[----:B------:R-:W-:Y:S01]  /*0000*/  LDC R1, c[0x0][0x37c] ;  /* 0x0000df00ff017b82 */ /* 0x000fe20000000800 */
[----:B------:R-:W0:Y:S01]  /*0010*/  S2R R0, SR_TID.X ;  /* 0x0000000000007919 */ /* 0x000e220000002100 */
[----:B------:R-:W0:Y:S06]  /*0020*/  LDCU UR4, c[0x0][0x398] ;  /* 0x00007300ff0477ac */ /* 0x000e2c0008000800 */
[----:B------:R-:W1:Y:S01]  /*0030*/  LDC R3, c[0x0][0x360] ;  /* 0x0000d800ff037b82 */ /* 0x000e620000000800 */
[----:B------:R-:W-:Y:S01]  /*0040*/  BSSY.RECONVERGENT B0, `(.L_x_119) ;  /* 0x0000083000007945 */ /* 0x000fe20003800200 */
[----:B------:R-:W2:Y:S01]  /*0050*/  LDCU.64 UR8, c[0x0][0x358] ;  /* 0x00006b00ff0877ac */ /* 0x000ea20008000a00 */
[----:B------:R-:W3:Y:S01]  /*0060*/  LDCU UR5, c[0x0][0x398] ;  /* 0x00007300ff0577ac */ /* 0x000ee20008000800 */
[----:B0-----:R-:W-:-:S13]  /*0070*/  ISETP.GE.AND P0, PT, R0, UR4, PT ;  /* 0x0000000400007c0c */ /* 0x001fda000bf06270 */
[----:B--23--:R-:W-:Y:S05]  /*0080*/  @P0 BRA `(.L_x_120) ;  /* 0x0000000400f80947 */ /* 0x00cfea0003800000 */
[----:B-1----:R-:W0:Y:S01]  /*0090*/  I2F.U32.RP R8, R3 ;  /* 0x0000000300087306 */ /* 0x002e220000209000 */
[----:B------:R-:W-:Y:S01]  /*00a0*/  IADD3 R2, PT, PT, R0, R3, RZ ;  /* 0x0000000300027210 */ /* 0x000fe20007ffe0ff */
[----:B------:R-:W-:Y:S01]  /*00b0*/  BSSY.RECONVERGENT B1, `(.L_x_121) ;  /* 0x0000038000017945 */ /* 0x000fe20003800200 */
[----:B------:R-:W-:Y:S02]  /*00c0*/  ISETP.NE.U32.AND P2, PT, R3, RZ, PT ;  /* 0x000000ff0300720c */ /* 0x000fe40003f45070 */
[C---:B------:R-:W-:Y:S02]  /*00d0*/  ISETP.GE.U32.AND P0, PT, R2.reuse, UR4, PT ;  /* 0x0000000402007c0c */ /* 0x040fe4000bf06070 */
[----:B------:R-:W-:Y:S01]  /*00e0*/  VIMNMX.U32 R7, PT, PT, R2, UR4, !PT ;  /* 0x0000000402077c48 */ /* 0x000fe2000ffe0000 */
[----:B0-----:R-:W0:Y:S02]  /*00f0*/  MUFU.RCP R8, R8 ;  /* 0x0000000800087308 */ /* 0x001e240000001000 */
[----:B0-----:R-:W-:-:S06]  /*0100*/  IADD3 R4, PT, PT, R8, 0xffffffe, RZ ;  /* 0x0ffffffe08047810 */ /* 0x001fcc0007ffe0ff */
[----:B------:R0:W1:Y:S02]  /*0110*/  F2I.FTZ.U32.TRUNC.NTZ R5, R4 ;  /* 0x0000000400057305 */ /* 0x000064000021f000 */
[----:B0-----:R-:W-:Y:S01]  /*0120*/  HFMA2 R4, -RZ, RZ, 0, 0 ;  /* 0x00000000ff047431 */ /* 0x001fe200000001ff */
[----:B-1----:R-:W-:-:S05]  /*0130*/  IADD3 R6, PT, PT, RZ, -R5, RZ ;  /* 0x80000005ff067210 */ /* 0x002fca0007ffe0ff */
[----:B------:R-:W-:Y:S01]  /*0140*/  IMAD R9, R6, R3, RZ ;  /* 0x0000000306097224 */ /* 0x000fe200078e02ff */
[----:B------:R-:W-:-:S03]  /*0150*/  SEL R6, RZ, 0x1, P0 ;  /* 0x00000001ff067807 */ /* 0x000fc60000000000 */
[----:B------:R-:W-:Y:S01]  /*0160*/  IMAD.HI.U32 R5, R5, R9, R4 ;  /* 0x0000000905057227 */ /* 0x000fe200078e0004 */
[----:B------:R-:W-:-:S05]  /*0170*/  IADD3 R2, PT, PT, R7, -R2, -R6 ;  /* 0x8000000207027210 */ /* 0x000fca0007ffe806 */
[----:B------:R-:W-:-:S05]  /*0180*/  IMAD.HI.U32 R5, R5, R2, RZ ;  /* 0x0000000205057227 */ /* 0x000fca00078e00ff */
[----:B------:R-:W-:-:S05]  /*0190*/  IADD3 R4, PT, PT, -R5, RZ, RZ ;  /* 0x000000ff05047210 */ /* 0x000fca0007ffe1ff */
[----:B------:R-:W-:Y:S01]  /*01a0*/  IMAD R2, R3, R4, R2 ;  /* 0x0000000403027224 */ /* 0x000fe200078e0202 */
[----:B------:R-:W-:-:S04]  /*01b0*/  MOV R4, R0 ;  /* 0x0000000000047202 */ /* 0x000fc80000000f00 */
[----:B------:R-:W-:-:S13]  /*01c0*/  ISETP.GE.U32.AND P0, PT, R2, R3, PT ;  /* 0x000000030200720c */ /* 0x000fda0003f06070 */
[-C--:B------:R-:W-:Y:S02]  /*01d0*/  @P0 IADD3 R2, PT, PT, R2, -R3.reuse, RZ ;  /* 0x8000000302020210 */ /* 0x080fe40007ffe0ff */
[----:B------:R-:W-:Y:S02]  /*01e0*/  @P0 IADD3 R5, PT, PT, R5, 0x1, RZ ;  /* 0x0000000105050810 */ /* 0x000fe40007ffe0ff */
[----:B------:R-:W-:-:S13]  /*01f0*/  ISETP.GE.U32.AND P1, PT, R2, R3, PT ;  /* 0x000000030200720c */ /* 0x000fda0003f26070 */
[----:B------:R-:W-:Y:S02]  /*0200*/  @P1 IADD3 R5, PT, PT, R5, 0x1, RZ ;  /* 0x0000000105051810 */ /* 0x000fe40007ffe0ff */
[----:B------:R-:W-:-:S04]  /*0210*/  @!P2 LOP3.LUT R5, RZ, R3, RZ, 0x33, !PT ;  /* 0x00000003ff05a212 */ /* 0x000fc800078e33ff */
[----:B------:R-:W-:-:S04]  /*0220*/  IADD3 R5, PT, PT, R6, R5, RZ ;  /* 0x0000000506057210 */ /* 0x000fc80007ffe0ff */
[C---:B------:R-:W-:Y:S02]  /*0230*/  LOP3.LUT R2, R5.reuse, 0x3, RZ, 0xc0, !PT ;  /* 0x0000000305027812 */ /* 0x040fe400078ec0ff */
[----:B------:R-:W-:Y:S02]  /*0240*/  ISETP.GE.U32.AND P0, PT, R5, 0x3, PT ;  /* 0x000000030500780c */ /* 0x000fe40003f06070 */
[----:B------:R-:W-:-:S13]  /*0250*/  ISETP.NE.AND P1, PT, R2, 0x3, PT ;  /* 0x000000030200780c */ /* 0x000fda0003f25270 */
[----:B------:R-:W-:Y:S05]  /*0260*/  @!P1 BRA `(.L_x_122) ;  /* 0x0000000000709947 */ /* 0x000fea0003800000 */
[----:B------:R-:W0:Y:S01]  /*0270*/  LDC.64 R6, c[0x0][0x380] ;  /* 0x0000e000ff067b82 */ /* 0x000e220000000a00 */
[----:B------:R-:W-:Y:S02]  /*0280*/  IADD3 R5, PT, PT, R5, 0x1, RZ ;  /* 0x0000000105057810 */ /* 0x000fe40007ffe0ff */
[----:B------:R-:W-:Y:S02]  /*0290*/  MOV R2, RZ ;  /* 0x000000ff00027202 */ /* 0x000fe40000000f00 */
[----:B------:R-:W-:Y:S02]  /*02a0*/  MOV R4, R0 ;  /* 0x0000000000047202 */ /* 0x000fe40000000f00 */
[----:B------:R-:W-:Y:S01]  /*02b0*/  LOP3.LUT R5, R5, 0x3, RZ, 0xc0, !PT ;  /* 0x0000000305057812 */ /* 0x000fe200078ec0ff */
[----:B------:R-:W1:Y:S08]  /*02c0*/  LDC.64 R8, c[0x0][0x388] ;  /* 0x0000e200ff087b82 */ /* 0x000e700000000a00 */
[----:B------:R-:W2:Y:S02]  /*02d0*/  LDC.64 R10, c[0x0][0x3a0] ;  /* 0x0000e800ff0a7b82 */ /* 0x000ea40000000a00 */
.L_x_123:
[C---:B------:R-:W-:Y:S01]  /*02e0*/  ISETP.NE.AND P1, PT, R4.reuse, RZ, PT ;  /* 0x000000ff0400720c */ /* 0x040fe20003f25270 */
[----:B0-----:R-:W-:-:S04]  /*02f0*/  IMAD.WIDE.U32 R12, R4, 0x4, R6 ;  /* 0x00000004040c7825 */ /* 0x001fc800078e0006 */
[C---:B-1----:R-:W-:Y:S02]  /*0300*/  IMAD.WIDE.U32 R14, R4.reuse, 0x4, R8 ;  /* 0x00000004040e7825 */ /* 0x042fe400078e0008 */
[----:B------:R-:W3:Y:S04]  /*0310*/  LDG.E.CONSTANT R13, desc[UR8][R12.64] ;  /* 0x000000080c0d7981 */ /* 0x000ee8000c1e9900 */
[----:B------:R-:W3:Y:S02]  /*0320*/  LDG.E.CONSTANT R14, desc[UR8][R14.64] ;  /* 0x000000080e0e7981 */ /* 0x000ee4000c1e9900 */
[----:B------:R-:W0:Y:S02]  /*0330*/  @P1 LDC.64 R16, c[0x0][0x390] ;  /* 0x0000e400ff101b82 */ /* 0x000e240000000a00 */
[----:B0-----:R-:W-:-:S06]  /*0340*/  @P1 IMAD.WIDE.U32 R16, R4, 0x4, R16 ;  /* 0x0000000404101825 */ /* 0x001fcc00078e0010 */
[----:B------:R-:W4:Y:S01]  /*0350*/  @P1 LDG.E.CONSTANT R16, desc[UR8][R16.64+-0x4] ;  /* 0xfffffc0810101981 */ /* 0x000f22000c1e9900 */
[----:B------:R-:W-:Y:S02]  /*0360*/  CS2R R20, SRZ ;  /* 0x0000000000147805 */ /* 0x000fe4000001ff00 */
[----:B------:R-:W-:Y:S01]  /*0370*/  IADD3 R2, PT, PT, R2, 0x1, RZ ;  /* 0x0000000102027810 */ /* 0x000fe20007ffe0ff */
[C---:B---3--:R-:W-:Y:S01]  /*0380*/  FADD R22, R13.reuse, -R14 ;  /* 0x8000000e0d167221 */ /* 0x048fe20000000000 */
[--C-:B----4-:R-:W-:Y:S01]  /*0390*/  @P1 FADD R18, R13, -R16.reuse ;  /* 0x800000100d121221 */ /* 0x110fe20000000000 */
[----:B------:R-:W-:-:S03]  /*03a0*/  @P1 FADD R19, R14, -R16 ;  /* 0x800000100e131221 */ /* 0x000fc60000000000 */
[----:B------:R-:W-:Y:S01]  /*03b0*/  @P1 FADD R20, |R18|, -RZ ;  /* 0x800000ff12141221 */ /* 0x000fe20000000200 */
[----:B------:R-:W-:Y:S01]  /*03c0*/  @P1 FADD R21, |R19|, -RZ ;  /* 0x800000ff13151221 */ /* 0x000fe20000000200 */
[----:B--2---:R-:W-:-:S04]  /*03d0*/  IMAD.WIDE.U32 R18, R4, 0x4, R10 ;  /* 0x0000000404127825 */ /* 0x004fc800078e000a */
[----:B------:R-:W-:-:S05]  /*03e0*/  FMNMX3 R21, R20, R21, |R22|, !PT ;  /* 0x0000001514157276 */ /* 0x000fca0007800416 */
[----:B------:R3:W-:Y:S01]  /*03f0*/  STG.E desc[UR8][R18.64], R21 ;  /* 0x0000001512007986 */ /* 0x0007e2000c101908 */
[----:B------:R-:W-:Y:S02]  /*0400*/  ISETP.NE.AND P1, PT, R2, R5, PT ;  /* 0x000000050200720c */ /* 0x000fe40003f25270 */
[----:B------:R-:W-:-:S11]  /*0410*/  IADD3 R4, PT, PT, R3, R4, RZ ;  /* 0x0000000403047210 */ /* 0x000fd60007ffe0ff */
[----:B---3--:R-:W-:Y:S05]  /*0420*/  @P1 BRA `(.L_x_123) ;  /* 0xfffffffc00ac1947 */ /* 0x008fea000383ffff */
.L_x_122:
[----:B------:R-:W-:Y:S05]  /*0430*/  BSYNC.RECONVERGENT B1 ;  /* 0x0000000000017941 */ /* 0x000fea0003800200 */
.L_x_121:
[----:B------:R-:W-:Y:S05]  /*0440*/  @!P0 BRA `(.L_x_120) ;  /* 0x0000000400088947 */ /* 0x000fea0003800000 */
[----:B------:R-:W0:Y:S01]  /*0450*/  LDC.64 R10, c[0x0][0x390] ;  /* 0x0000e400ff0a7b82 */ /* 0x000e220000000a00 */
[----:B------:R-:W-:-:S07]  /*0460*/  SHF.L.U32 R2, R3, 0x2, RZ ;  /* 0x0000000203027819 */ /* 0x000fce00000006ff */
[----:B------:R-:W1:Y:S08]  /*0470*/  LDC.64 R12, c[0x0][0x380] ;  /* 0x0000e000ff0c7b82 */ /* 0x000e700000000a00 */
[----:B------:R-:W2:Y:S08]  /*0480*/  LDC.64 R14, c[0x0][0x388] ;  /* 0x0000e200ff0e7b82 */ /* 0x000eb00000000a00 */
[----:B------:R-:W3:Y:S02]  /*0490*/  LDC.64 R16, c[0x0][0x3a0] ;  /* 0x0000e800ff107b82 */ /* 0x000ee40000000a00 */
.L_x_124:
[C---:B------:R-:W-:Y:S01]  /*04a0*/  ISETP.NE.AND P0, PT, R4.reuse, RZ, PT ;  /* 0x000000ff0400720c */ /* 0x040fe20003f05270 */
[----:B-1----:R-:W-:-:S04]  /*04b0*/  IMAD.WIDE.U32 R8, R4, 0x4, R12 ;  /* 0x0000000404087825 */ /* 0x002fc800078e000c */
[C---:B--2---:R-:W-:Y:S02]  /*04c0*/  IMAD.WIDE.U32 R18, R4.reuse, 0x4, R14 ;  /* 0x0000000404127825 */ /* 0x044fe400078e000e */
[----:B------:R-:W2:Y:S04]  /*04d0*/  LDG.E.CONSTANT R8, desc[UR8][R8.64] ;  /* 0x0000000808087981 */ /* 0x000ea8000c1e9900 */
[----:B------:R-:W2:Y:S02]  /*04e0*/  LDG.E.CONSTANT R18, desc[UR8][R18.64] ;  /* 0x0000000812127981 */ /* 0x000ea4000c1e9900 */
[----:B0-----:R-:W-:-:S05]  /*04f0*/  @P0 IMAD.WIDE R22, R4, 0x4, R10 ;  /* 0x0000000404160825 */ /* 0x001fca00078e020a */
[----:B------:R0:W4:Y:S01]  /*0500*/  @P0 LDG.E.CONSTANT R5, desc[UR8][R22.64+-0x4] ;  /* 0xfffffc0816050981 */ /* 0x000122000c1e9900 */
[----:B------:R-:W-:-:S05]  /*0510*/  IADD3 R6, PT, PT, R3, R4, RZ ;  /* 0x0000000403067210 */ /* 0x000fca0007ffe0ff */
[----:B------:R-:W-:-:S04]  /*0520*/  IMAD.WIDE.U32 R20, R6, 0x4, R14 ;  /* 0x0000000406147825 */ /* 0x000fc800078e000e */
[C---:B------:R-:W-:Y:S01]  /*0530*/  IMAD.WIDE R26, R6.reuse, 0x4, R10 ;  /* 0x00000004061a7825 */ /* 0x040fe200078e020a */
[----:B------:R1:W5:Y:S03]  /*0540*/  LDG.E.CONSTANT R24, desc[UR8][R20.64] ;  /* 0x0000000814187981 */ /* 0x000366000c1e9900 */
[----:B0-----:R-:W-:Y:S01]  /*0550*/  IMAD.WIDE.U32 R22, R6, 0x4, R12 ;  /* 0x0000000406167825 */ /* 0x001fe200078e000c */
[----:B------:R-:W-:-:S03]  /*0560*/  MOV R28, RZ ;  /* 0x000000ff001c7202 */ /* 0x000fc60000000f00 */
[----:B------:R-:W-:Y:S01]  /*0570*/  HFMA2 R9, -RZ, RZ, 0, 0 ;  /* 0x00000000ff097431 */ /* 0x000fe200000001ff */
[----:B------:R0:W5:Y:S01]  /*0580*/  LDG.E.CONSTANT R7, desc[UR8][R22.64] ;  /* 0x0000000816077981 */ /* 0x000162000c1e9900 */
[C---:B--2---:R-:W-:Y:S01]  /*0590*/  FADD R25, R8.reuse, -R18 ;  /* 0x8000001208197221 */ /* 0x044fe20000000000 */
[--C-:B----4-:R-:W-:Y:S01]  /*05a0*/  @P0 FADD R29, R8, -R5.reuse ;  /* 0x80000005081d0221 */ /* 0x110fe20000000000 */
[----:B-1----:R-:W-:Y:S01]  /*05b0*/  @P0 FADD R20, R18, -R5 ;  /* 0x8000000512140221 */ /* 0x002fe20000000000 */
[----:B------:R-:W-:Y:S01]  /*05c0*/  IADD3 R8, PT, PT, R6, R3, RZ ;  /* 0x0000000306087210 */ /* 0x000fe20007ffe0ff */
[----:B------:R-:W2:Y:S01]  /*05d0*/  LDG.E.CONSTANT R5, desc[UR8][R26.64+-0x4] ;  /* 0xfffffc081a057981 */ /* 0x000ea2000c1e9900 */
[----:B------:R-:W-:Y:S01]  /*05e0*/  IADD3 R18, P1, PT, R2, R26, RZ ;  /* 0x0000001a02127210 */ /* 0x000fe20007f3e0ff */
[----:B------:R-:W-:Y:S02]  /*05f0*/  @P0 FADD R28, |R20|, -RZ ;  /* 0x800000ff141c0221 */ /* 0x000fe40000000200 */
[----:B------:R-:W-:Y:S01]  /*0600*/  IMAD.WIDE.U32 R20, R8, 0x4, R12 ;  /* 0x0000000408147825 */ /* 0x000fe200078e000c */
[----:B------:R-:W-:-:S03]  /*0610*/  IADD3.X R19, PT, PT, RZ, R27, RZ, P1, !PT ;  /* 0x0000001bff137210 */ /* 0x000fc60000ffe4ff */
[----:B0-----:R-:W-:-:S04]  /*0620*/  IMAD.WIDE.U32 R22, R8, 0x4, R14 ;  /* 0x0000000408167825 */ /* 0x001fc800078e000e */
[----:B------:R-:W-:Y:S01]  /*0630*/  @P0 FADD R9, |R29|, -RZ ;  /* 0x800000ff1d090221 */ /* 0x000fe20000000200 */
[----:B------:R-:W4:Y:S04]  /*0640*/  LDG.E.CONSTANT R20, desc[UR8][R20.64] ;  /* 0x0000000814147981 */ /* 0x000f28000c1e9900 */
[----:B------:R-:W4:Y:S04]  /*0650*/  LDG.E.CONSTANT R22, desc[UR8][R22.64] ;  /* 0x0000000816167981 */ /* 0x000f28000c1e9900 */
[----:B------:R0:W3:Y:S01]  /*0660*/  LDG.E.CONSTANT R29, desc[UR8][R18.64+-0x4] ;  /* 0xfffffc08121d7981 */ /* 0x0000e2000c1e9900 */
[----:B------:R-:W-:-:S02]  /*0670*/  FMNMX3 R28, R9, R28, |R25|, !PT ;  /* 0x0000001c091c7276 */ /* 0x000fc40007800419 */
[----:B------:R-:W-:Y:S02]  /*0680*/  IADD3 R9, PT, PT, R8, R3, RZ ;  /* 0x0000000308097210 */ /* 0x000fe40007ffe0ff */
[----:B0-----:R-:W-:-:S04]  /*0690*/  IADD3 R18, P0, PT, R2, R18, RZ ;  /* 0x0000001202127210 */ /* 0x001fc80007f1e0ff */
[----:B------:R-:W-:Y:S01]  /*06a0*/  IADD3.X R19, PT, PT, RZ, R19, RZ, P0, !PT ;  /* 0x00000013ff137210 */ /* 0x000fe200007fe4ff */
[----:B-----5:R-:W-:-:S04]  /*06b0*/  FADD R27, R7, -R24 ;  /* 0x80000018071b7221 */ /* 0x020fc80000000000 */
[----:B------:R3:W5:Y:S01]  /*06c0*/  LDG.E.CONSTANT R26, desc[UR8][R18.64+-0x4] ;  /* 0xfffffc08121a7981 */ /* 0x000762000c1e9900 */
[--C-:B--2---:R-:W-:Y:S01]  /*06d0*/  FADD R7, R7, -R5.reuse ;  /* 0x8000000507077221 */ /* 0x104fe20000000000 */
[----:B------:R-:W-:Y:S01]  /*06e0*/  FADD R23, R24, -R5 ;  /* 0x8000000518177221 */ /* 0x000fe20000000000 */
[----:B------:R-:W-:-:S06]  /*06f0*/  IMAD.WIDE.U32 R24, R9, 0x4, R12 ;  /* 0x0000000409187825 */ /* 0x000fcc00078e000c */
[----:B------:R-:W5:Y:S01]  /*0700*/  LDG.E.CONSTANT R25, desc[UR8][R24.64] ;  /* 0x0000000818197981 */ /* 0x000f62000c1e9900 */
[C---:B----4-:R-:W-:Y:S01]  /*0710*/  FADD R5, R20.reuse, -R22 ;  /* 0x8000001614057221 */ /* 0x050fe20000000000 */
[----:B---3--:R-:W-:Y:S01]  /*0720*/  FADD R18, R20, -R29 ;  /* 0x8000001d14127221 */ /* 0x008fe20000000000 */
[----:B------:R-:W-:-:S06]  /*0730*/  IMAD.WIDE.U32 R20, R9, 0x4, R14 ;  /* 0x0000000409147825 */ /* 0x000fcc00078e000e */
[----:B------:R-:W2:Y:S01]  /*0740*/  LDG.E.CONSTANT R20, desc[UR8][R20.64] ;  /* 0x0000000814147981 */ /* 0x000ea2000c1e9900 */
[----:B------:R-:W-:Y:S01]  /*0750*/  FADD R22, R22, -R29 ;  /* 0x8000001d16167221 */ /* 0x000fe20000000000 */
[----:B------:R-:W-:Y:S01]  /*0760*/  FMNMX3 R23, |R7|, |R23|, |R27|, !PT ;  /* 0x4000001707177276 */ /* 0x000fe2000780061b */
[----:B------:R-:W-:-:S03]  /*0770*/  IMAD.WIDE.U32 R6, R6, 0x4, R16 ;  /* 0x0000000406067825 */ /* 0x000fc600078e0010 */
[----:B------:R-:W-:Y:S01]  /*0780*/  FMNMX3 R5, |R18|, |R22|, |R5|, !PT ;  /* 0x4000001612057276 */ /* 0x000fe20007800605 */
[C---:B-----5:R-:W-:Y:S01]  /*0790*/  FADD R29, R25.reuse, -R26 ;  /* 0x8000001a191d7221 */ /* 0x060fe20000000000 */
[----:B--2---:R-:W-:Y:S01]  /*07a0*/  FADD R19, R25, -R20 ;  /* 0x8000001419137221 */ /* 0x004fe20000000000 */
[----:B------:R-:W-:Y:S01]  /*07b0*/  FADD R26, R20, -R26 ;  /* 0x8000001a141a7221 */ /* 0x000fe20000000000 */
[----:B------:R-:W-:-:S04]  /*07c0*/  IMAD.WIDE.U32 R24, R8, 0x4, R16 ;  /* 0x0000000408187825 */ /* 0x000fc800078e0010 */
[----:B------:R-:W-:Y:S01]  /*07d0*/  FMNMX3 R29, |R29|, |R26|, |R19|, !PT ;  /* 0x4000001a1d1d7276 */ /* 0x000fe20007800613 */
[----:B------:R-:W-:-:S04]  /*07e0*/  IMAD.WIDE.U32 R18, R4, 0x4, R16 ;  /* 0x0000000404127825 */ /* 0x000fc800078e0010 */
[C---:B------:R-:W-:Y:S01]  /*07f0*/  IMAD.WIDE.U32 R26, R9.reuse, 0x4, R16 ;  /* 0x00000004091a7825 */ /* 0x040fe200078e0010 */
[----:B------:R4:W-:Y:S01]  /*0800*/  STG.E desc[UR8][R18.64], R28 ;  /* 0x0000001c12007986 */ /* 0x0009e2000c101908 */
[----:B------:R-:W-:-:S03]  /*0810*/  IADD3 R4, PT, PT, R9, R3, RZ ;  /* 0x0000000309047210 */ /* 0x000fc60007ffe0ff */
[----:B------:R4:W-:Y:S04]  /*0820*/  STG.E desc[UR8][R6.64], R23 ;  /* 0x0000001706007986 */ /* 0x0009e8000c101908 */
[----:B------:R4:W-:Y:S04]  /*0830*/  STG.E desc[UR8][R24.64], R5 ;  /* 0x0000000518007986 */ /* 0x0009e8000c101908 */
[----:B------:R4:W-:Y:S01]  /*0840*/  STG.E desc[UR8][R26.64], R29 ;  /* 0x0000001d1a007986 */ /* 0x0009e2000c101908 */
[----:B------:R-:W-:-:S13]  /*0850*/  ISETP.GE.AND P0, PT, R4, UR5, PT ;  /* 0x0000000504007c0c */ /* 0x000fda000bf06270 */
[----:B----4-:R-:W-:Y:S05]  /*0860*/  @!P0 BRA `(.L_x_124) ;  /* 0xfffffffc000c8947 */ /* 0x010fea000383ffff */
.L_x_120:
[----:B------:R-:W-:Y:S05]  /*0870*/  BSYNC.RECONVERGENT B0 ;  /* 0x0000000000007941 */ /* 0x000fea0003800200 */
.L_x_119:
[----:B------:R-:W-:Y:S01]  /*0880*/  BAR.SYNC.DEFER_BLOCKING 0x0 ;  /* 0x0000000000007b1d */ /* 0x000fe20000010000 */
[----:B------:R-:W-:-:S05]  /*0890*/  ISETP.NE.AND P0, PT, R0, RZ, PT ;  /* 0x000000ff0000720c */ /* 0x000fca0003f05270 */
[----:B------:R-:W-:Y:S08]  /*08a0*/  BSSY.RECONVERGENT B0, `(.L_x_125) ;  /* 0x00001ae000007945 */ /* 0x000ff00003800200 */
[----:B------:R-:W-:Y:S05]  /*08b0*/  @P0 BRA `(.L_x_126) ;  /* 0x0000001800b00947 */ /* 0x000fea0003800000 */
[----:B------:R-:W0:Y:S01]  /*08c0*/  LDC.64 R4, c[0x0][0x3c0] ;  /* 0x0000f000ff047b82 */ /* 0x000e220000000a00 */
[----:B------:R-:W2:Y:S02]  /*08d0*/  LDCU UR5, c[0x0][0x398] ;  /* 0x00007300ff0577ac */ /* 0x000ea40008000800 */
[----:B--2---:R-:W-:Y:S01]  /*08e0*/  UISETP.GE.AND UP0, UPT, UR5, 0x2, UPT ;  /* 0x000000020500788c */ /* 0x004fe2000bf06270 */
[----:B0-----:R0:W-:Y:S04]  /*08f0*/  STG.E desc[UR8][R4.64], RZ ;  /* 0x000000ff04007986 */ /* 0x0011e8000c101908 */
[----:B------:R0:W-:Y:S04]  /*0900*/  STG.E desc[UR8][R4.64+0x4], RZ ;  /* 0x000004ff04007986 */ /* 0x0001e8000c101908 */
[----:B------:R-:W-:Y:S05]  /*0910*/  BRA.U !UP0, `(.L_x_127) ;  /* 0x0000000908747547 */ /* 0x000fea000b800000 */
[----:B------:R-:W-:Y:S01]  /*0920*/  UIADD3 UR4, UPT, UPT, UR5, -0x1, URZ ;  /* 0xffffffff05047890 */ /* 0x000fe2000fffe0ff */
[----:B------:R-:W-:Y:S01]  /*0930*/  HFMA2 R2, -RZ, RZ, 0, 1.1920928955078125e-07 ;  /* 0x00000002ff027431 */ /* 0x000fe200000001ff */
[----:B------:R-:W-:Y:S02]  /*0940*/  UIADD3 UR5, UPT, UPT, UR5, -0x2, URZ ;  /* 0xfffffffe05057890 */ /* 0x000fe4000fffe0ff */
[----:B------:R-:W-:Y:S02]  /*0950*/  ULOP3.LUT UR6, UR4, 0xf, URZ, 0xc0, !UPT ;  /* 0x0000000f04067892 */ /* 0x000fe4000f8ec0ff */
[----:B------:R-:W-:Y:S02]  /*0960*/  UISETP.GE.U32.AND UP0, UPT, UR5, 0xf, UPT ;  /* 0x0000000f0500788c */ /* 0x000fe4000bf06070 */
[----:B------:R-:W-:-:S07]  /*0970*/  UISETP.NE.AND UP1, UPT, UR6, URZ, UPT ;  /* 0x000000ff0600728c */ /* 0x000fce000bf25270 */
[----:B------:R-:W-:Y:S05]  /*0980*/  BRA.U !UP0, `(.L_x_128) ;  /* 0x0000000108cc7547 */ /* 0x000fea000b800000 */
[----:B0-----:R-:W0:Y:S01]  /*0990*/  LDC.64 R4, c[0x0][0x3c0] ;  /* 0x0000f000ff047b82 */ /* 0x001e220000000a00 */
[----:B------:R-:W-:Y:S01]  /*09a0*/  MOV R2, 0x2 ;  /* 0x0000000200027802 */ /* 0x000fe20000000f00 */
[----:B------:R-:W-:-:S12]  /*09b0*/  ULOP3.LUT UR5, UR4, 0xfffffff0, URZ, 0xc0, !UPT ;  /* 0xfffffff004057892 */ /* 0x000fd8000f8ec0ff */
.L_x_129:
[----:B----4-:R-:W-:-:S05]  /*09c0*/  SHF.R.U32.HI R7, RZ, 0x1, R2 ;  /* 0x00000001ff077819 */ /* 0x010fca0000011602 */
[----:B0-----:R-:W-:-:S05]  /*09d0*/  IMAD.WIDE.U32 R8, R7, 0x4, R4 ;  /* 0x0000000407087825 */ /* 0x001fca00078e0004 */
[----:B------:R-:W2:Y:S01]  /*09e0*/  LDG.E R10, desc[UR8][R8.64] ;  /* 0x00000008080a7981 */ /* 0x000ea2000c1e1900 */
[----:B------:R-:W-:Y:S01]  /*09f0*/  IMAD.WIDE.U32 R6, R7, 0x4, R8 ;  /* 0x0000000407067825 */ /* 0x000fe200078e0008 */
[----:B--2---:R-:W-:-:S05]  /*0a00*/  IADD3 R11, PT, PT, R10, 0x1, RZ ;  /* 0x000000010a0b7810 */ /* 0x004fca0007ffe0ff */
[----:B------:R0:W-:Y:S04]  /*0a10*/  STG.E desc[UR8][R6.64], R11 ;  /* 0x0000000b06007986 */ /* 0x0001e8000c101908 */
[----:B------:R-:W2:Y:S02]  /*0a20*/  LDG.E R10, desc[UR8][R8.64] ;  /* 0x00000008080a7981 */ /* 0x000ea4000c1e1900 */
[----:B--2---:R-:W-:-:S05]  /*0a30*/  IADD3 R13, PT, PT, R10, 0x1, RZ ;  /* 0x000000010a0d7810 */ /* 0x004fca0007ffe0ff */
[----:B------:R2:W-:Y:S04]  /*0a40*/  STG.E desc[UR8][R6.64+0x4], R13 ;  /* 0x0000040d06007986 */ /* 0x0005e8000c101908 */
[----:B------:R-:W3:Y:S02]  /*0a50*/  LDG.E R10, desc[UR8][R8.64+0x4] ;  /* 0x00000408080a7981 */ /* 0x000ee4000c1e1900 */
[----:B---3--:R-:W-:-:S05]  /*0a60*/  IADD3 R15, PT, PT, R10, 0x1, RZ ;  /* 0x000000010a0f7810 */ /* 0x008fca0007ffe0ff */
[----:B------:R-:W-:Y:S04]  /*0a70*/  STG.E desc[UR8][R6.64+0x8], R15 ;  /* 0x0000080f06007986 */ /* 0x000fe8000c101908 */
[----:B------:R3:W-:Y:S04]  /*0a80*/  STG.E desc[UR8][R6.64+0xc], R15 ;  /* 0x00000c0f06007986 */ /* 0x0007e8000c101908 */
[----:B------:R-:W4:Y:S02]  /*0a90*/  LDG.E R10, desc[UR8][R8.64+0x8] ;  /* 0x00000808080a7981 */ /* 0x000f24000c1e1900 */
[----:B----4-:R-:W-:-:S05]  /*0aa0*/  IADD3 R17, PT, PT, R10, 0x1, RZ ;  /* 0x000000010a117810 */ /* 0x010fca0007ffe0ff */
[----:B------:R-:W-:Y:S04]  /*0ab0*/  STG.E desc[UR8][R6.64+0x10], R17 ;  /* 0x0000101106007986 */ /* 0x000fe8000c101908 */
[----:B------:R-:W-:Y:S04]  /*0ac0*/  STG.E desc[UR8][R6.64+0x14], R17 ;  /* 0x0000141106007986 */ /* 0x000fe8000c101908 */
[----:B------:R-:W0:Y:S02]  /*0ad0*/  LDG.E R10, desc[UR8][R8.64+0xc] ;  /* 0x00000c08080a7981 */ /* 0x000e24000c1e1900 */
[----:B0-----:R-:W-:-:S05]  /*0ae0*/  IADD3 R11, PT, PT, R10, 0x1, RZ ;  /* 0x000000010a0b7810 */ /* 0x001fca0007ffe0ff */
[----:B------:R-:W-:Y:S04]  /*0af0*/  STG.E desc[UR8][R6.64+0x18], R11 ;  /* 0x0000180b06007986 */ /* 0x000fe8000c101908 */
[----:B------:R0:W-:Y:S04]  /*0b00*/  STG.E desc[UR8][R6.64+0x1c], R11 ;  /* 0x00001c0b06007986 */ /* 0x0001e8000c101908 */
[----:B------:R-:W2:Y:S02]  /*0b10*/  LDG.E R10, desc[UR8][R8.64+0x10] ;  /* 0x00001008080a7981 */ /* 0x000ea4000c1e1900 */
[----:B--2---:R-:W-:-:S05]  /*0b20*/  IADD3 R13, PT, PT, R10, 0x1, RZ ;  /* 0x000000010a0d7810 */ /* 0x004fca0007ffe0ff */
[----:B------:R-:W-:Y:S04]  /*0b30*/  STG.E desc[UR8][R6.64+0x20], R13 ;  /* 0x0000200d06007986 */ /* 0x000fe8000c101908 */
[----:B------:R2:W-:Y:S04]  /*0b40*/  STG.E desc[UR8][R6.64+0x24], R13 ;  /* 0x0000240d06007986 */ /* 0x0005e8000c101908 */
[----:B------:R-:W3:Y:S01]  /*0b50*/  LDG.E R10, desc[UR8][R8.64+0x14] ;  /* 0x00001408080a7981 */ /* 0x000ee2000c1e1900 */
[----:B------:R-:W-:Y:S02]  /*0b60*/  IADD3 R12, PT, PT, R2, 0xe, RZ ;  /* 0x0000000e020c7810 */ /* 0x000fe40007ffe0ff */
[----:B---3--:R-:W-:-:S05]  /*0b70*/  IADD3 R15, PT, PT, R10, 0x1, RZ ;  /* 0x000000010a0f7810 */ /* 0x008fca0007ffe0ff */
[----:B------:R-:W-:Y:S04]  /*0b80*/  STG.E desc[UR8][R6.64+0x28], R15 ;  /* 0x0000280f06007986 */ /* 0x000fe8000c101908 */
[----:B------:R3:W-:Y:S04]  /*0b90*/  STG.E desc[UR8][R6.64+0x2c], R15 ;  /* 0x00002c0f06007986 */ /* 0x0007e8000c101908 */
[----:B------:R-:W4:Y:S01]  /*0ba0*/  LDG.E R10, desc[UR8][R8.64+0x18] ;  /* 0x00001808080a7981 */ /* 0x000f22000c1e1900 */
[----:B0-----:R-:W-:Y:S02]  /*0bb0*/  SHF.R.U32.HI R11, RZ, 0x1, R12 ;  /* 0x00000001ff0b7819 */ /* 0x001fe4000001160c */
[----:B----4-:R-:W-:-:S03]  /*0bc0*/  IADD3 R17, PT, PT, R10, 0x1, RZ ;  /* 0x000000010a117810 */ /* 0x010fc60007ffe0ff */
[----:B------:R-:W-:Y:S02]  /*0bd0*/  IMAD.WIDE.U32 R10, R11, 0x4, R4 ;  /* 0x000000040b0a7825 */ /* 0x000fe400078e0004 */
[----:B------:R4:W-:Y:S04]  /*0be0*/  STG.E desc[UR8][R6.64+0x30], R17 ;  /* 0x0000301106007986 */ /* 0x0009e8000c101908 */
[----:B------:R4:W-:Y:S04]  /*0bf0*/  STG.E desc[UR8][R6.64+0x34], R17 ;  /* 0x0000341106007986 */ /* 0x0009e8000c101908 */
[----:B------:R-:W5:Y:S01]  /*0c00*/  LDG.E R10, desc[UR8][R10.64] ;  /* 0x000000080a0a7981 */ /* 0x000f62000c1e1900 */
[----:B--2---:R-:W-:-:S04]  /*0c10*/  IADD3 R13, PT, PT, R2, 0xf, RZ ;  /* 0x0000000f020d7810 */ /* 0x004fc80007ffe0ff */
[----:B------:R-:W-:-:S05]  /*0c20*/  SHF.R.U32.HI R19, RZ, 0x1, R13 ;  /* 0x00000001ff137819 */ /* 0x000fca000001160d */
[----:B------:R-:W-:Y:S01]  /*0c30*/  IMAD.WIDE.U32 R8, R19, 0x4, R4 ;  /* 0x0000000413087825 */ /* 0x000fe200078e0004 */
[----:B-----5:R-:W-:-:S05]  /*0c40*/  IADD3 R13, PT, PT, R10, 0x1, RZ ;  /* 0x000000010a0d7810 */ /* 0x020fca0007ffe0ff */
[----:B------:R4:W-:Y:S04]  /*0c50*/  STG.E desc[UR8][R6.64+0x38], R13 ;  /* 0x0000380d06007986 */ /* 0x0009e8000c101908 */
[----:B------:R-:W3:Y:S01]  /*0c60*/  LDG.E R8, desc[UR8][R8.64] ;  /* 0x0000000808087981 */ /* 0x000ee2000c1e1900 */
[----:B------:R-:W-:Y:S02]  /*0c70*/  ISETP.NE.AND P0, PT, R12, UR5, PT ;  /* 0x000000050c007c0c */ /* 0x000fe4000bf05270 */
[----:B------:R-:W-:Y:S02]  /*0c80*/  IADD3 R2, PT, PT, R2, 0x10, RZ ;  /* 0x0000001002027810 */ /* 0x000fe40007ffe0ff */
[----:B---3--:R-:W-:-:S05]  /*0c90*/  IADD3 R15, PT, PT, R8, 0x1, RZ ;  /* 0x00000001080f7810 */ /* 0x008fca0007ffe0ff */
[----:B------:R4:W-:Y:S04]  /*0ca0*/  STG.E desc[UR8][R6.64+0x3c], R15 ;  /* 0x00003c0f06007986 */ /* 0x0009e8000c101908 */
[----:B------:R-:W-:Y:S05]  /*0cb0*/  @P0 BRA `(.L_x_129) ;  /* 0xfffffffc00400947 */ /* 0x000fea000383ffff */
.L_x_128:
[----:B------:R-:W-:Y:S05]  /*0cc0*/  BRA.U !UP1, `(.L_x_127) ;  /* 0x0000000509887547 */ /* 0x000fea000b800000 */
[----:B------:R-:W-:Y:S02]  /*0cd0*/  UISETP.GE.U32.AND UP0, UPT, UR6, 0x8, UPT ;  /* 0x000000080600788c */ /* 0x000fe4000bf06070 */
[----:B------:R-:W-:-:S04]  /*0ce0*/  ULOP3.LUT UR7, UR4, 0x7, URZ, 0xc0, !UPT ;  /* 0x0000000704077892 */ /* 0x000fc8000f8ec0ff */
[----:B------:R-:W-:-:S03]  /*0cf0*/  UISETP.NE.AND UP1, UPT, UR7, URZ, UPT ;  /* 0x000000ff0700728c */ /* 0x000fc6000bf25270 */
[----:B------:R-:W-:Y:S08]  /*0d00*/  BRA.U !UP0, `(.L_x_130) ;  /* 0x0000000108c87547 */ /* 0x000ff0000b800000 */
[----:B0-----:R-:W0:Y:S01]  /*0d10*/  LDC.64 R4, c[0x0][0x3c0] ;  /* 0x0000f000ff047b82 */ /* 0x001e220000000a00 */
[----:B------:R-:W-:-:S05]  /*0d20*/  SHF.R.U32.HI R9, RZ, 0x1, R2 ;  /* 0x00000001ff097819 */ /* 0x000fca0000011602 */
[----:B0-----:R-:W-:-:S06]  /*0d30*/  IMAD.WIDE.U32 R8, R9, 0x4, R4 ;  /* 0x0000000409087825 */ /* 0x001fcc00078e0004 */
[----:B------:R-:W2:Y:S01]  /*0d40*/  LDG.E R8, desc[UR8][R8.64] ;  /* 0x0000000808087981 */ /* 0x000ea2000c1e1900 */
[----:B----4-:R-:W-:-:S04]  /*0d50*/  IADD3 R6, PT, PT, R2, 0x1, RZ ;  /* 0x0000000102067810 */ /* 0x010fc80007ffe0ff */
[----:B------:R-:W-:Y:S01]  /*0d60*/  SHF.R.U32.HI R11, RZ, 0x1, R6 ;  /* 0x00000001ff0b7819 */ /* 0x000fe20000011606 */
[----:B------:R-:W-:-:S04]  /*0d70*/  IMAD.WIDE.U32 R6, R2, 0x4, R4 ;  /* 0x0000000402067825 */ /* 0x000fc800078e0004 */
[----:B------:R-:W-:Y:S01]  /*0d80*/  IMAD.WIDE.U32 R10, R11, 0x4, R4 ;  /* 0x000000040b0a7825 */ /* 0x000fe200078e0004 */
[----:B--2---:R-:W-:-:S05]  /*0d90*/  IADD3 R13, PT, PT, R8, 0x1, RZ ;  /* 0x00000001080d7810 */ /* 0x004fca0007ffe0ff */
[----:B------:R0:W-:Y:S04]  /*0da0*/  STG.E desc[UR8][R6.64], R13 ;  /* 0x0000000d06007986 */ /* 0x0001e8000c101908 */
[----:B------:R-:W2:Y:S01]  /*0db0*/  LDG.E R10, desc[UR8][R10.64] ;  /* 0x000000080a0a7981 */ /* 0x000ea2000c1e1900 */
[----:B------:R-:W-:-:S04]  /*0dc0*/  IADD3 R12, PT, PT, R2, 0x2, RZ ;  /* 0x00000002020c7810 */ /* 0x000fc80007ffe0ff */
[----:B------:R-:W-:-:S05]  /*0dd0*/  SHF.R.U32.HI R17, RZ, 0x1, R12 ;  /* 0x00000001ff117819 */ /* 0x000fca000001160c */
[----:B------:R-:W-:Y:S01]  /*0de0*/  IMAD.WIDE.U32 R8, R17, 0x4, R4 ;  /* 0x0000000411087825 */ /* 0x000fe200078e0004 */
[----:B--2---:R-:W-:-:S05]  /*0df0*/  IADD3 R15, PT, PT, R10, 0x1, RZ ;  /* 0x000000010a0f7810 */ /* 0x004fca0007ffe0ff */
[----:B------:R2:W-:Y:S04]  /*0e00*/  STG.E desc[UR8][R6.64+0x4], R15 ;  /* 0x0000040f06007986 */ /* 0x0005e8000c101908 */
[----:B------:R-:W3:Y:S01]  /*0e10*/  LDG.E R8, desc[UR8][R8.64] ;  /* 0x0000000808087981 */ /* 0x000ee2000c1e1900 */
[----:B------:R-:W-:-:S04]  /*0e20*/  IADD3 R12, PT, PT, R2, 0x3, RZ ;  /* 0x00000003020c7810 */ /* 0x000fc80007ffe0ff */
[----:B------:R-:W-:-:S05]  /*0e30*/  SHF.R.U32.HI R19, RZ, 0x1, R12 ;  /* 0x00000001ff137819 */ /* 0x000fca000001160c */
[----:B0-----:R-:W-:Y:S01]  /*0e40*/  IMAD.WIDE.U32 R12, R19, 0x4, R4 ;  /* 0x00000004130c7825 */ /* 0x001fe200078e0004 */
[----:B---3--:R-:W-:-:S05]  /*0e50*/  IADD3 R17, PT, PT, R8, 0x1, RZ ;  /* 0x0000000108117810 */ /* 0x008fca0007ffe0ff */
[----:B------:R0:W-:Y:S04]  /*0e60*/  STG.E desc[UR8][R6.64+0x8], R17 ;  /* 0x0000081106007986 */ /* 0x0001e8000c101908 */
[----:B------:R-:W3:Y:S01]  /*0e70*/  LDG.E R12, desc[UR8][R12.64] ;  /* 0x000000080c0c7981 */ /* 0x000ee2000c1e1900 */
[----:B------:R-:W-:-:S04]  /*0e80*/  IADD3 R10, PT, PT, R2, 0x4, RZ ;  /* 0x00000004020a7810 */ /* 0x000fc80007ffe0ff */
[----:B------:R-:W-:-:S05]  /*0e90*/  SHF.R.U32.HI R11, RZ, 0x1, R10 ;  /* 0x00000001ff0b7819 */ /* 0x000fca000001160a */
[----:B------:R-:W-:Y:S01]  /*0ea0*/  IMAD.WIDE.U32 R10, R11, 0x4, R4 ;  /* 0x000000040b0a7825 */ /* 0x000fe200078e0004 */
[----:B---3--:R-:W-:-:S05]  /*0eb0*/  IADD3 R19, PT, PT, R12, 0x1, RZ ;  /* 0x000000010c137810 */ /* 0x008fca0007ffe0ff */
[----:B------:R3:W-:Y:S04]  /*0ec0*/  STG.E desc[UR8][R6.64+0xc], R19 ;  /* 0x00000c1306007986 */ /* 0x0007e8000c101908 */
[----:B------:R-:W2:Y:S01]  /*0ed0*/  LDG.E R10, desc[UR8][R10.64] ;  /* 0x000000080a0a7981 */ /* 0x000ea2000c1e1900 */
[----:B------:R-:W-:-:S04]  /*0ee0*/  IADD3 R8, PT, PT, R2, 0x5, RZ ;  /* 0x0000000502087810 */ /* 0x000fc80007ffe0ff */
[----:B------:R-:W-:-:S05]  /*0ef0*/  SHF.R.U32.HI R9, RZ, 0x1, R8 ;  /* 0x00000001ff097819 */ /* 0x000fca0000011608 */
[----:B------:R-:W-:Y:S01]  /*0f00*/  IMAD.WIDE.U32 R8, R9, 0x4, R4 ;  /* 0x0000000409087825 */ /* 0x000fe200078e0004 */
[----:B--2---:R-:W-:-:S05]  /*0f10*/  IADD3 R15, PT, PT, R10, 0x1, RZ ;  /* 0x000000010a0f7810 */ /* 0x004fca0007ffe0ff */
[----:B------:R2:W-:Y:S04]  /*0f20*/  STG.E desc[UR8][R6.64+0x10], R15 ;  /* 0x0000100f06007986 */ /* 0x0005e8000c101908 */
[----:B------:R-:W0:Y:S01]  /*0f30*/  LDG.E R8, desc[UR8][R8.64] ;  /* 0x0000000808087981 */ /* 0x000e22000c1e1900 */
[----:B------:R-:W-:-:S04]  /*0f40*/  IADD3 R12, PT, PT, R2, 0x6, RZ ;  /* 0x00000006020c7810 */ /* 0x000fc80007ffe0ff */
[----:B------:R-:W-:-:S05]  /*0f50*/  SHF.R.U32.HI R13, RZ, 0x1, R12 ;  /* 0x00000001ff0d7819 */ /* 0x000fca000001160c */
[----:B------:R-:W-:Y:S01]  /*0f60*/  IMAD.WIDE.U32 R12, R13, 0x4, R4 ;  /* 0x000000040d0c7825 */ /* 0x000fe200078e0004 */
[----:B0-----:R-:W-:-:S05]  /*0f70*/  IADD3 R17, PT, PT, R8, 0x1, RZ ;  /* 0x0000000108117810 */ /* 0x001fca0007ffe0ff */
[----:B------:R2:W-:Y:S04]  /*0f80*/  STG.E desc[UR8][R6.64+0x14], R17 ;  /* 0x0000141106007986 */ /* 0x0005e8000c101908 */
[----:B------:R-:W4:Y:S01]  /*0f90*/  LDG.E R12, desc[UR8][R12.64] ;  /* 0x000000080c0c7981 */ /* 0x000f22000c1e1900 */
[----:B------:R-:W-:-:S04]  /*0fa0*/  IADD3 R10, PT, PT, R2, 0x7, RZ ;  /* 0x00000007020a7810 */ /* 0x000fc80007ffe0ff */
[----:B---3--:R-:W-:-:S05]  /*0fb0*/  SHF.R.U32.HI R19, RZ, 0x1, R10 ;  /* 0x00000001ff137819 */ /* 0x008fca000001160a */
[----:B------:R-:W-:Y:S01]  /*0fc0*/  IMAD.WIDE.U32 R4, R19, 0x4, R4 ;  /* 0x0000000413047825 */ /* 0x000fe200078e0004 */
[----:B----4-:R-:W-:-:S05]  /*0fd0*/  IADD3 R11, PT, PT, R12, 0x1, RZ ;  /* 0x000000010c0b7810 */ /* 0x010fca0007ffe0ff */
[----:B------:R2:W-:Y:S04]  /*0fe0*/  STG.E desc[UR8][R6.64+0x18], R11 ;  /* 0x0000180b06007986 */ /* 0x0005e8000c101908 */
[----:B------:R-:W3:Y:S01]  /*0ff0*/  LDG.E R4, desc[UR8][R4.64] ;  /* 0x0000000804047981 */ /* 0x000ee2000c1e1900 */
[----:B------:R-:W-:Y:S02]  /*1000*/  IADD3 R2, PT, PT, R2, 0x8, RZ ;  /* 0x0000000802027810 */ /* 0x000fe40007ffe0ff */
[----:B---3--:R-:W-:-:S05]  /*1010*/  IADD3 R9, PT, PT, R4, 0x1, RZ ;  /* 0x0000000104097810 */ /* 0x008fca0007ffe0ff */
[----:B------:R2:W-:Y:S02]  /*1020*/  STG.E desc[UR8][R6.64+0x1c], R9 ;  /* 0x00001c0906007986 */ /* 0x0005e4000c101908 */
.L_x_130:
[----:B------:R-:W-:Y:S05]  /*1030*/  BRA.U !UP1, `(.L_x_127) ;  /* 0x0000000109ac7547 */ /* 0x000fea000b800000 */
[----:B------:R-:W-:Y:S02]  /*1040*/  UISETP.GE.U32.AND UP0, UPT, UR7, 0x4, UPT ;  /* 0x000000040700788c */ /* 0x000fe4000bf06070 */
[----:B------:R-:W-:-:S04]  /*1050*/  ULOP3.LUT UR5, UR4, 0x3, URZ, 0xc0, !UPT ;  /* 0x0000000304057892 */ /* 0x000fc8000f8ec0ff */
[----:B------:R-:W-:-:S03]  /*1060*/  UISETP.NE.AND UP1, UPT, UR5, URZ, UPT ;  /* 0x000000ff0500728c */ /* 0x000fc6000bf25270 */
[----:B------:R-:W-:Y:S08]  /*1070*/  BRA.U !UP0, `(.L_x_131) ;  /* 0x0000000108687547 */ /* 0x000ff0000b800000 */
[----:B--2-4-:R-:W2:Y:S01]  /*1080*/  LDC.64 R6, c[0x0][0x3c0] ;  /* 0x0000f000ff067b82 */ /* 0x014ea20000000a00 */
[----:B------:R-:W-:-:S05]  /*1090*/  SHF.R.U32.HI R9, RZ, 0x1, R2 ;  /* 0x00000001ff097819 */ /* 0x000fca0000011602 */
[----:B--2---:R-:W-:-:S06]  /*10a0*/  IMAD.WIDE.U32 R8, R9, 0x4, R6 ;  /* 0x0000000409087825 */ /* 0x004fcc00078e0006 */
[----:B------:R-:W2:Y:S01]  /*10b0*/  LDG.E R8, desc[UR8][R8.64] ;  /* 0x0000000808087981 */ /* 0x000ea2000c1e1900 */
[----:B0-----:R-:W-:-:S04]  /*10c0*/  IADD3 R4, PT, PT, R2, 0x1, RZ ;  /* 0x0000000102047810 */ /* 0x001fc80007ffe0ff */
        /* <DEDUP_REMOVED lines=18> */
[----:B------:R-:W-:Y:S02]  /*11f0*/  IADD3 R2, PT, PT, R2, 0x4, RZ ;  /* 0x0000000402027810 */ /* 0x000fe40007ffe0ff */
[----:B--2---:R-:W-:-:S05]  /*1200*/  IADD3 R11, PT, PT, R6, 0x1, RZ ;  /* 0x00000001060b7810 */ /* 0x004fca0007ffe0ff */
[----:B------:R3:W-:Y:S02]  /*1210*/  STG.E desc[UR8][R4.64+0xc], R11 ;  /* 0x00000c0b04007986 */ /* 0x0007e4000c101908 */
.L_x_131:
[----:B------:R-:W-:Y:S05]  /*1220*/  BRA.U !UP1, `(.L_x_127) ;  /* 0x0000000109307547 */ /* 0x000fea000b800000 */
[----:B--2-4-:R-:W2:Y:S01]  /*1230*/  LDC.64 R6, c[0x0][0x3c0] ;  /* 0x0000f000ff067b82 */ /* 0x014ea20000000a00 */
[----:B------:R-:W-:-:S05]  /*1240*/  UMOV UR4, URZ ;  /* 0x000000ff00047c82 */ /* 0x000fca0008000000 */
.L_x_132:
[----:B------:R-:W-:-:S05]  /*1250*/  SHF.R.U32.HI R9, RZ, 0x1, R2 ;  /* 0x00000001ff097819 */ /* 0x000fca0000011602 */
[----:B--2---:R-:W-:-:S06]  /*1260*/  IMAD.WIDE.U32 R8, R9, 0x4, R6 ;  /* 0x0000000409087825 */ /* 0x004fcc00078e0006 */
[----:B------:R-:W2:Y:S01]  /*1270*/  LDG.E R8, desc[UR8][R8.64] ;  /* 0x0000000808087981 */ /* 0x000ea2000c1e1900 */
[C---:B0--3--:R-:W-:Y:S01]  /*1280*/  IMAD.WIDE.U32 R4, R2.reuse, 0x4, R6 ;  /* 0x0000000402047825 */ /* 0x049fe200078e0006 */
[----:B------:R-:W-:Y:S01]  /*1290*/  UIADD3 UR4, UPT, UPT, UR4, 0x1, URZ ;  /* 0x0000000104047890 */ /* 0x000fe2000fffe0ff */
[----:B------:R-:W-:-:S03]  /*12a0*/  IADD3 R2, PT, PT, R2, 0x1, RZ ;  /* 0x0000000102027810 */ /* 0x000fc60007ffe0ff */
[----:B------:R-:W-:Y:S01]  /*12b0*/  UISETP.NE.AND UP0, UPT, UR4, UR5, UPT ;  /* 0x000000050400728c */ /* 0x000fe2000bf05270 */
[----:B--2---:R-:W-:-:S05]  /*12c0*/  IADD3 R11, PT, PT, R8, 0x1, RZ ;  /* 0x00000001080b7810 */ /* 0x004fca0007ffe0ff */
[----:B------:R0:W-:Y:S03]  /*12d0*/  STG.E desc[UR8][R4.64], R11 ;  /* 0x0000000b04007986 */ /* 0x0001e6000c101908 */
[----:B------:R-:W-:Y:S05]  /*12e0*/  BRA.U UP0, `(.L_x_132) ;  /* 0xfffffffd00d87547 */ /* 0x000fea000b83ffff */
.L_x_127:
[----:B------:R-:W5:Y:S02]  /*12f0*/  LDCU UR4, c[0x0][0x398] ;  /* 0x00007300ff0477ac */ /* 0x000f640008000800 */
[----:B-----5:R-:W-:-:S09]  /*1300*/  UISETP.GE.AND UP0, UPT, UR4, 0x1, UPT ;  /* 0x000000010400788c */ /* 0x020fd2000bf06270 */
[----:B------:R-:W-:Y:S05]  /*1310*/  BRA.U !UP0, `(.L_x_126) ;  /* 0x0000001108187547 */ /* 0x000fea000b800000 */
[----:B------:R-:W-:Y:S01]  /*1320*/  UISETP.GE.U32.AND UP0, UPT, UR4, 0x4, UPT ;  /* 0x000000040400788c */ /* 0x000fe2000bf06070 */
[----:B------:R-:W-:Y:S01]  /*1330*/  HFMA2 R2, -RZ, RZ, 0, 0 ;  /* 0x00000000ff027431 */ /* 0x000fe200000001ff */
[----:B--234-:R-:W-:Y:S01]  /*1340*/  CS2R R14, SRZ ;  /* 0x00000000000e7805 */ /* 0x01cfe2000001ff00 */
[----:B------:R-:W-:Y:S01]  /*1350*/  HFMA2 R25, -RZ, RZ, 0, 0 ;  /* 0x00000000ff197431 */ /* 0x000fe200000001ff */
[----:B------:R-:W-:Y:S02]  /*1360*/  CS2R R16, SRZ ;  /* 0x0000000000107805 */ /* 0x000fe4000001ff00 */
[----:B------:R-:W-:Y:S01]  /*1370*/  MOV R23, RZ ;  /* 0x000000ff00177202 */ /* 0x000fe20000000f00 */
[----:B------:R-:W-:Y:S02]  /*1380*/  ULOP3.LUT UP1, UR6, UR4, 0x3, URZ, 0xc0, !UPT ;  /* 0x0000000304067892 */ /* 0x000fe4000f82c0ff */
[----:B------:R-:W-:Y:S10]  /*1390*/  BRA.U !UP0, `(.L_x_133) ;  /* 0x0000000908247547 */ /* 0x000ff4000b800000 */
[----:B------:R-:W-:Y:S01]  /*13a0*/  ULOP3.LUT UR5, UR4, 0x7ffffffc, URZ, 0xc0, !UPT ;  /* 0x7ffffffc04057892 */ /* 0x000fe2000f8ec0ff */
[----:B------:R-:W-:Y:S02]  /*13b0*/  MOV R2, RZ ;  /* 0x000000ff00027202 */ /* 0x000fe40000000f00 */
[----:B------:R-:W-:-:S03]  /*13c0*/  MOV R21, RZ ;  /* 0x000000ff00157202 */ /* 0x000fc60000000f00 */
[----:B------:R-:W-:-:S07]  /*13d0*/  MOV R15, UR5 ;  /* 0x00000005000f7c02 */ /* 0x000fce0008000f00 */
.L_x_134:
[----:B0-2---:R-:W0:Y:S08]  /*13e0*/  LDC.64 R4, c[0x0][0x390] ;  /* 0x0000e400ff047b82 */ /* 0x005e300000000a00 */
[----:B------:R-:W2:Y:S01]  /*13f0*/  LDC.64 R6, c[0x0][0x3a0] ;  /* 0x0000e800ff067b82 */ /* 0x000ea20000000a00 */
[----:B0-----:R-:W-:-:S05]  /*1400*/  IMAD.WIDE.U32 R4, R21, 0x4, R4 ;  /* 0x0000000415047825 */ /* 0x001fca00078e0004 */
[----:B------:R-:W3:Y:S01]  /*1410*/  LDG.E.CONSTANT R8, desc[UR8][R4.64] ;  /* 0x0000000804087981 */ /* 0x000ee2000c1e9900 */
[----:B--2---:R-:W-:-:S05]  /*1420*/  IMAD.WIDE.U32 R6, R21, 0x4, R6 ;  /* 0x0000000415067825 */ /* 0x004fca00078e0006 */
[----:B------:R-:W2:Y:S01]  /*1430*/  LDG.E R24, desc[UR8][R6.64] ;  /* 0x0000000806187981 */ /* 0x000ea2000c1e1900 */
[CC--:B---3--:R-:W-:Y:S01]  /*1440*/  FMUL R10, R8.reuse, R8.reuse ;  /* 0x00000008080a7220 */ /* 0x0c8fe20000400000 */
[----:B------:R-:W-:Y:S01]  /*1450*/  FADD R19, R8, R25 ;  /* 0x0000001908137221 */ /* 0x000fe20000000000 */
[----:B------:R-:W-:Y:S02]  /*1460*/  FSETP.GE.AND P0, PT, |R25|, |R8|, PT ;  /* 0x400000081900720b */ /* 0x000fe40003f06200 */
[----:B------:R-:W-:Y:S01]  /*1470*/  FADD R18, R10, R23 ;  /* 0x000000170a127221 */ /* 0x000fe20000000000 */
[----:B------:R-:W-:Y:S01]  /*1480*/  FSETP.GE.AND P1, PT, |R23|, R10, PT ;  /* 0x0000000a1700720b */ /* 0x000fe20003f26200 */
[----:B------:R-:W-:Y:S01]  /*1490*/  FADD R12, R8, -R19 ;  /* 0x80000013080c7221 */ /* 0x000fe20000000000 */
[--C-:B------:R-:W-:Y:S01]  /*14a0*/  FADD R9, -R19, R25.reuse ;  /* 0x0000001913097221 */ /* 0x100fe20000000100 */
[----:B------:R-:W-:Y:S02]  /*14b0*/  FADD R20, R10, -R18 ;  /* 0x800000120a147221 */ /* 0x000fe40000000000 */
[----:B------:R-:W-:-:S02]  /*14c0*/  FADD R27, R12, R25 ;  /* 0x000000190c1b7221 */ /* 0x000fc40000000000 */
[--C-:B------:R-:W-:Y:S01]  /*14d0*/  FADD R25, R20, R23.reuse ;  /* 0x0000001714197221 */ /* 0x100fe20000000000 */
[----:B------:R-:W-:Y:S01]  /*14e0*/  FADD R23, -R18, R23 ;  /* 0x0000001712177221 */ /* 0x000fe20000000100 */
[----:B------:R-:W0:Y:S01]  /*14f0*/  LDC.64 R12, c[0x0][0x3b0] ;  /* 0x0000ec00ff0c7b82 */ /* 0x000e220000000a00 */
[----:B------:R-:W-:Y:S01]  /*1500*/  @P0 FADD R27, R8, R9 ;  /* 0x00000009081b0221 */ /* 0x000fe20000000000 */
[----:B------:R-:W3:Y:S02]  /*1510*/  LDG.E.CONSTANT R20, desc[UR8][R4.64+0x4] ;  /* 0x0000040804147981 */ /* 0x000ee4000c1e9900 */
[----:B------:R-:W-:-:S04]  /*1520*/  @P1 FADD R25, R10, R23 ;  /* 0x000000170a191221 */ /* 0x000fc80000000000 */
[----:B------:R-:W4:Y:S01]  /*1530*/  LDC.64 R10, c[0x0][0x3a8] ;  /* 0x0000ea00ff0a7b82 */ /* 0x000f220000000a00 */
[----:B--2---:R-:W-:Y:S01]  /*1540*/  FSETP.GE.AND P0, PT, |R17|, |R24|, PT ;  /* 0x400000181100720b */ /* 0x004fe20003f06200 */
[----:B------:R-:W-:-:S06]  /*1550*/  FADD R22, R24, R17 ;  /* 0x0000001118167221 */ /* 0x000fcc0000000000 */
[----:B------:R-:W2:Y:S01]  /*1560*/  LDC.64 R8, c[0x0][0x3b8] ;  /* 0x0000ee00ff087b82 */ /* 0x000ea20000000a00 */
[----:B------:R-:W-:-:S04]  /*1570*/  FADD R26, R24, -R22 ;  /* 0x80000016181a7221 */ /* 0x000fc80000000000 */
[--C-:B------:R-:W-:Y:S01]  /*1580*/  FADD R23, R26, R17.reuse ;  /* 0x000000111a177221 */ /* 0x100fe20000000000 */
[----:B------:R-:W-:Y:S01]  /*1590*/  FADD R17, -R22, R17 ;  /* 0x0000001116117221 */ /* 0x000fe20000000100 */
[----:B------:R-:W-:-:S03]  /*15a0*/  FADD R16, R27, R16 ;  /* 0x000000101b107221 */ /* 0x000fc60000000000 */
[----:B------:R-:W-:Y:S01]  /*15b0*/  @P0 FADD R23, R24, R17 ;  /* 0x0000001118170221 */ /* 0x000fe20000000000 */
[----:B------:R-:W-:Y:S01]  /*15c0*/  FADD R17, R25, R14 ;  /* 0x0000000e19117221 */ /* 0x000fe20000000000 */
[----:B------:R-:W-:Y:S02]  /*15d0*/  FADD R25, R19, R16 ;  /* 0x0000001013197221 */ /* 0x000fe40000000000 */
[----:B------:R-:W-:Y:S01]  /*15e0*/  FADD R23, R23, R2 ;  /* 0x0000000217177221 */ /* 0x000fe20000000000 */
[----:B0-----:R-:W-:-:S04]  /*15f0*/  IMAD.WIDE.U32 R12, R21, 0x4, R12 ;  /* 0x00000004150c7825 */ /* 0x001fc800078e000c */
[----:B------:R-:W-:Y:S01]  /*1600*/  FADD R27, R18, R17 ;  /* 0x00000011121b7221 */ /* 0x000fe20000000000 */
[----:B----4-:R-:W-:-:S04]  /*1610*/  IMAD.WIDE.U32 R10, R21, 0x4, R10 ;  /* 0x00000004150a7825 */ /* 0x010fc800078e000a */
[----:B------:R-:W-:Y:S01]  /*1620*/  FADD R24, R22, R23 ;  /* 0x0000001716187221 */ /* 0x000fe20000000000 */
[----:B--2---:R-:W-:Y:S01]  /*1630*/  IMAD.WIDE.U32 R8, R21, 0x4, R8 ;  /* 0x0000000415087825 */ /* 0x004fe200078e0008 */
[----:B------:R-:W-:Y:S04]  /*1640*/  STG.E desc[UR8][R10.64], R25 ;  /* 0x000000190a007986 */ /* 0x000fe8000c101908 */
[----:B------:R0:W-:Y:S04]  /*1650*/  STG.E desc[UR8][R12.64], R27 ;  /* 0x0000001b0c007986 */ /* 0x0001e8000c101908 */
[----:B------:R2:W-:Y:S04]  /*1660*/  STG.E desc[UR8][R8.64], R24 ;  /* 0x0000001808007986 */ /* 0x0005e8000c101908 */
[----:B------:R-:W4:Y:S04]  /*1670*/  LDG.E R29, desc[UR8][R6.64+0x4] ;  /* 0x00000408061d7981 */ /* 0x000f28000c1e1900 */
[----:B0-----:R-:W5:Y:S04]  /*1680*/  LDG.E.CONSTANT R27, desc[UR8][R4.64+0x8] ;  /* 0x00000808041b7981 */ /* 0x001f68000c1e9900 */
[----:B------:R-:W2:Y:S01]  /*1690*/  LDG.E.CONSTANT R5, desc[UR8][R4.64+0xc] ;  /* 0x00000c0804057981 */ /* 0x000ea2000c1e9900 */
[C---:B---3--:R-:W-:Y:S01]  /*16a0*/  FADD R2, R19.reuse, R20 ;  /* 0x0000001413027221 */ /* 0x048fe20000000000 */
[----:B------:R-:W-:-:S03]  /*16b0*/  FSETP.GE.AND P0, PT, |R19|, |R20|, PT ;  /* 0x400000141300720b */ /* 0x000fc60003f06200 */
[C---:B------:R-:W-:Y:S01]  /*16c0*/  FADD R14, R20.reuse, -R2 ;  /* 0x80000002140e7221 */ /* 0x040fe20000000000 */
[----:B------:R-:W-:-:S03]  /*16d0*/  FMUL R26, R20, R20 ;  /* 0x00000014141a7220 */ /* 0x000fc60000400000 */
[C---:B------:R-:W-:Y:S01]  /*16e0*/  FADD R14, R19.reuse, R14 ;  /* 0x0000000e130e7221 */ /* 0x040fe20000000000 */
[----:B------:R-:W-:-:S05]  /*16f0*/  FADD R19, R19, -R2 ;  /* 0x8000000213137221 */ /* 0x000fca0000000000 */
[----:B------:R-:W-:Y:S01]  /*1700*/  @P0 FADD R14, R20, R19 ;  /* 0x00000013140e0221 */ /* 0x000fe20000000000 */
[C---:B------:R-:W-:Y:S01]  /*1710*/  FSETP.GE.AND P0, PT, |R18|.reuse, R26, PT ;  /* 0x0000001a1200720b */ /* 0x040fe20003f06200 */
[----:B------:R-:W-:-:S04]  /*1720*/  FADD R19, R18, R26 ;  /* 0x0000001a12137221 */ /* 0x000fc80000000000 */
[----:B------:R-:W-:-:S04]  /*1730*/  FADD R25, R26, -R19 ;  /* 0x800000131a197221 */ /* 0x000fc80000000000 */
[C---:B------:R-:W-:Y:S01]  /*1740*/  FADD R20, R18.reuse, R25 ;  /* 0x0000001912147221 */ /* 0x040fe20000000000 */
[----:B------:R-:W-:-:S04]  /*1750*/  FADD R25, R18, -R19 ;  /* 0x8000001312197221 */ /* 0x000fc80000000000 */
[----:B------:R-:W-:-:S04]  /*1760*/  @P0 FADD R20, R26, R25 ;  /* 0x000000191a140221 */ /* 0x000fc80000000000 */
[----:B------:R-:W-:Y:S01]  /*1770*/  FADD R20, R17, R20 ;  /* 0x0000001411147221 */ /* 0x000fe20000000000 */
[C---:B----4-:R-:W-:Y:S01]  /*1780*/  FSETP.GE.AND P0, PT, |R22|.reuse, |R29|, PT ;  /* 0x4000001d1600720b */ /* 0x050fe20003f06200 */
[----:B------:R-:W-:-:S04]  /*1790*/  FADD R25, R22, R29 ;  /* 0x0000001d16197221 */ /* 0x000fc80000000000 */
[----:B------:R-:W-:-:S04]  /*17a0*/  FADD R18, R29, -R25 ;  /* 0x800000191d127221 */ /* 0x000fc80000000000 */
[C---:B------:R-:W-:Y:S01]  /*17b0*/  FADD R18, R22.reuse, R18 ;  /* 0x0000001216127221 */ /* 0x040fe20000000000 */
[----:B------:R-:W-:-:S04]  /*17c0*/  FADD R22, R22, -R25 ;  /* 0x8000001916167221 */ /* 0x000fc80000000000 */
[----:B------:R-:W-:Y:S01]  /*17d0*/  @P0 FADD R18, R29, R22 ;  /* 0x000000161d120221 */ /* 0x000fe20000000000 */
[----:B------:R-:W-:-:S03]  /*17e0*/  FADD R29, R16, R14 ;  /* 0x0000000e101d7221 */ /* 0x000fc60000000000 */
[----:B------:R-:W-:Y:S01]  /*17f0*/  FADD R18, R23, R18 ;  /* 0x0000001217127221 */ /* 0x000fe20000000000 */
[C---:B------:R-:W-:Y:S01]  /*1800*/  FADD R17, R2.reuse, R29 ;  /* 0x0000001d02117221 */ /* 0x040fe20000000000 */
[----:B------:R-:W-:Y:S02]  /*1810*/  FADD R23, R19, R20 ;  /* 0x0000001413177221 */ /* 0x000fe40000000000 */
[----:B------:R-:W-:Y:S02]  /*1820*/  FADD R16, R25, R18 ;  /* 0x0000001219107221 */ /* 0x000fe40000000000 */
[----:B------:R-:W-:Y:S04]  /*1830*/  STG.E desc[UR8][R10.64+0x4], R17 ;  /* 0x000004110a007986 */ /* 0x000fe8000c101908 */
[----:B------:R-:W-:Y:S04]  /*1840*/  STG.E desc[UR8][R12.64+0x4], R23 ;  /* 0x000004170c007986 */ /* 0x000fe8000c101908 */
[----:B------:R0:W-:Y:S04]  /*1850*/  STG.E desc[UR8][R8.64+0x4], R16 ;  /* 0x0000041008007986 */ /* 0x0001e8000c101908 */
[----:B------:R-:W3:Y:S01]  /*1860*/  LDG.E R22, desc[UR8][R6.64+0x8] ;  /* 0x0000080806167981 */ /* 0x000ee2000c1e1900 */
[C---:B-----5:R-:W-:Y:S01]  /*1870*/  FADD R14, R2.reuse, R27 ;  /* 0x0000001b020e7221 */ /* 0x060fe20000000000 */
[----:B------:R-:W-:-:S03]  /*1880*/  FSETP.GE.AND P0, PT, |R2|, |R27|, PT ;  /* 0x4000001b0200720b */ /* 0x000fc60003f06200 */
[C---:B--2---:R-:W-:Y:S01]  /*1890*/  FADD R24, R27.reuse, -R14 ;  /* 0x8000000e1b187221 */ /* 0x044fe20000000000 */
[----:B------:R-:W-:-:S03]  /*18a0*/  FMUL R26, R27, R27 ;  /* 0x0000001b1b1a7220 */ /* 0x000fc60000400000 */
[C---:B------:R-:W-:Y:S01]  /*18b0*/  FADD R24, R2.reuse, R24 ;  /* 0x0000001802187221 */ /* 0x040fe20000000000 */
[----:B------:R-:W-:-:S05]  /*18c0*/  FADD R2, R2, -R14 ;  /* 0x8000000e02027221 */ /* 0x000fca0000000000 */
[----:B------:R-:W-:Y:S01]  /*18d0*/  @P0 FADD R24, R27, R2 ;  /* 0x000000021b180221 */ /* 0x000fe20000000000 */
[C---:B------:R-:W-:Y:S01]  /*18e0*/  FSETP.GE.AND P0, PT, |R19|.reuse, R26, PT ;  /* 0x0000001a1300720b */ /* 0x040fe20003f06200 */
[----:B------:R-:W-:-:S04]  /*18f0*/  FADD R2, R19, R26 ;  /* 0x0000001a13027221 */ /* 0x000fc80000000000 */
[----:B0-----:R-:W-:-:S04]  /*1900*/  FADD R16, R26, -R2 ;  /* 0x800000021a107221 */ /* 0x001fc80000000000 */
[C---:B------:R-:W-:Y:S01]  /*1910*/  FADD R27, R19.reuse, R16 ;  /* 0x00000010131b7221 */ /* 0x040fe20000000000 */
[----:B------:R-:W-:-:S04]  /*1920*/  FADD R19, R19, -R2 ;  /* 0x8000000213137221 */ /* 0x000fc80000000000 */
[----:B------:R-:W-:Y:S01]  /*1930*/  @P0 FADD R27, R26, R19 ;  /* 0x000000131a1b0221 */ /* 0x000fe20000000000 */
[----:B------:R-:W-:-:S03]  /*1940*/  FADD R29, R29, R24 ;  /* 0x000000181d1d7221 */ /* 0x000fc60000000000 */
[----:B------:R-:W-:Y:S01]  /*1950*/  FADD R27, R20, R27 ;  /* 0x0000001b141b7221 */ /* 0x000fe20000000000 */
[----:B------:R-:W-:-:S03]  /*1960*/  FADD R17, R14, R29 ;  /* 0x0000001d0e117221 */ /* 0x000fc60000000000 */
[----:B------:R-:W-:Y:S02]  /*1970*/  FADD R20, R2, R27 ;  /* 0x0000001b02147221 */ /* 0x000fe40000000000 */
[----:B------:R-:W-:Y:S04]  /*1980*/  STG.E desc[UR8][R10.64+0x8], R17 ;  /* 0x000008110a007986 */ /* 0x000fe8000c101908 */
[----:B------:R0:W-:Y:S01]  /*1990*/  STG.E desc[UR8][R12.64+0x8], R20 ;  /* 0x000008140c007986 */ /* 0x0001e2000c101908 */
[C---:B---3--:R-:W-:Y:S01]  /*19a0*/  FSETP.GE.AND P0, PT, |R25|.reuse, |R22|, PT ;  /* 0x400000161900720b */ /* 0x048fe20003f06200 */
[----:B------:R-:W-:-:S04]  /*19b0*/  FADD R16, R25, R22 ;  /* 0x0000001619107221 */ /* 0x000fc80000000000 */
[----:B------:R-:W-:-:S04]  /*19c0*/  FADD R26, R22, -R16 ;  /* 0x80000010161a7221 */ /* 0x000fc80000000000 */
[C---:B------:R-:W-:Y:S01]  /*19d0*/  FADD R19, R25.reuse, R26 ;  /* 0x0000001a19137221 */ /* 0x040fe20000000000 */
[----:B------:R-:W-:-:S04]  /*19e0*/  FADD R25, R25, -R16 ;  /* 0x8000001019197221 */ /* 0x000fc80000000000 */
[----:B------:R-:W-:-:S04]  /*19f0*/  @P0 FADD R19, R22, R25 ;  /* 0x0000001916130221 */ /* 0x000fc80000000000 */
[----:B------:R-:W-:-:S04]  /*1a00*/  FADD R19, R18, R19 ;  /* 0x0000001312137221 */ /* 0x000fc80000000000 */
[----:B------:R-:W-:-:S05]  /*1a10*/  FADD R22, R16, R19 ;  /* 0x0000001310167221 */ /* 0x000fca0000000000 */
[----:B------:R2:W-:Y:S04]  /*1a20*/  STG.E desc[UR8][R8.64+0x8], R22 ;  /* 0x0000081608007986 */ /* 0x0005e8000c101908 */
[----:B------:R-:W3:Y:S01]  /*1a30*/  LDG.E R7, desc[UR8][R6.64+0xc] ;  /* 0x00000c0806077981 */ /* 0x000ee2000c1e1900 */
[CC--:B------:R-:W-:Y:S01]  /*1a40*/  FMUL R18, R5.reuse, R5.reuse ;  /* 0x0000000505127220 */ /* 0x0c0fe20000400000 */
[C---:B------:R-:W-:Y:S01]  /*1a50*/  FADD R25, R14.reuse, R5 ;  /* 0x000000050e197221 */ /* 0x040fe20000000000 */
[----:B------:R-:W-:Y:S02]  /*1a60*/  FSETP.GE.AND P0, PT, |R14|, |R5|, PT ;  /* 0x400000050e00720b */ /* 0x000fe40003f06200 */
[C---:B------:R-:W-:Y:S01]  /*1a70*/  FADD R23, R2.reuse, R18 ;  /* 0x0000001202177221 */ /* 0x040fe20000000000 */
[----:B------:R-:W-:Y:S01]  /*1a80*/  FSETP.GE.AND P1, PT, |R2|, R18, PT ;  /* 0x000000120200720b */ /* 0x000fe20003f26200 */
[----:B------:R-:W-:-:S02]  /*1a90*/  FADD R4, R5, -R25 ;  /* 0x8000001905047221 */ /* 0x000fc40000000000 */
[----:B0-----:R-:W-:Y:S02]  /*1aa0*/  FADD R20, R18, -R23 ;  /* 0x8000001712147221 */ /* 0x001fe40000000000 */
[C---:B------:R-:W-:Y:S01]  /*1ab0*/  FADD R4, R14.reuse, R4 ;  /* 0x000000040e047221 */ /* 0x040fe20000000000 */
[----:B------:R-:W-:Y:S01]  /*1ac0*/  FADD R14, R14, -R25 ;  /* 0x800000190e0e7221 */ /* 0x000fe20000000000 */
[C---:B------:R-:W-:Y:S01]  /*1ad0*/  FADD R20, R2.reuse, R20 ;  /* 0x0000001402147221 */ /* 0x040fe20000000000 */
[----:B------:R-:W-:Y:S02]  /*1ae0*/  FADD R2, R2, -R23 ;  /* 0x8000001702027221 */ /* 0x000fe40000000000 */
[----:B------:R-:W-:-:S03]  /*1af0*/  @P0 FADD R4, R5, R14 ;  /* 0x0000000e05040221 */ /* 0x000fc60000000000 */
[----:B------:R-:W-:-:S04]  /*1b00*/  @P1 FADD R20, R18, R2 ;  /* 0x0000000212141221 */ /* 0x000fc80000000000 */
[----:B------:R-:W-:Y:S01]  /*1b10*/  FADD R14, R27, R20 ;  /* 0x000000141b0e7221 */ /* 0x000fe20000000000 */
[----:B------:R-:W-:-:S04]  /*1b20*/  IADD3 R21, PT, PT, R21, 0x4, RZ ;  /* 0x0000000415157810 */ /* 0x000fc80007ffe0ff */
[----:B------:R-:W-:Y:S02]  /*1b30*/  ISETP.NE.AND P0, PT, R21, R15, PT ;  /* 0x0000000f1500720c */ /* 0x000fe40003f05270 */
[C---:B---3--:R-:W-:Y:S01]  /*1b40*/  FSETP.GE.AND P2, PT, |R16|.reuse, |R7|, PT ;  /* 0x400000071000720b */ /* 0x048fe20003f46200 */
[----:B------:R-:W-:-:S04]  /*1b50*/  FADD R17, R16, R7 ;  /* 0x0000000710117221 */ /* 0x000fc80000000000 */
[----:B------:R-:W-:-:S04]  /*1b60*/  FADD R6, R7, -R17 ;  /* 0x8000001107067221 */ /* 0x000fc80000000000 */
[C---:B------:R-:W-:Y:S01]  /*1b70*/  FADD R6, R16.reuse, R6 ;  /* 0x0000000610067221 */ /* 0x040fe20000000000 */
[----:B------:R-:W-:-:S04]  /*1b80*/  FADD R16, R16, -R17 ;  /* 0x8000001110107221 */ /* 0x000fc80000000000 */
[----:B------:R-:W-:Y:S01]  /*1b90*/  @P2 FADD R6, R7, R16 ;  /* 0x0000001007062221 */ /* 0x000fe20000000000 */
[----:B------:R-:W-:-:S03]  /*1ba0*/  FADD R16, R29, R4 ;  /* 0x000000041d107221 */ /* 0x000fc60000000000 */
[----:B------:R-:W-:Y:S01]  /*1bb0*/  FADD R2, R19, R6 ;  /* 0x0000000613027221 */ /* 0x000fe20000000000 */
[----:B------:R-:W-:Y:S01]  /*1bc0*/  FADD R5, R25, R16 ;  /* 0x0000001019057221 */ /* 0x000fe20000000000 */
[----:B------:R-:W-:Y:S02]  /*1bd0*/  FADD R7, R23, R14 ;  /* 0x0000000e17077221 */ /* 0x000fe40000000000 */
[----:B------:R-:W-:Y:S02]  /*1be0*/  FADD R19, R17, R2 ;  /* 0x0000000211137221 */ /* 0x000fe40000000000 */
[----:B------:R2:W-:Y:S04]  /*1bf0*/  STG.E desc[UR8][R10.64+0xc], R5 ;  /* 0x00000c050a007986 */ /* 0x0005e8000c101908 */
[----:B------:R2:W-:Y:S04]  /*1c00*/  STG.E desc[UR8][R12.64+0xc], R7 ;  /* 0x00000c070c007986 */ /* 0x0005e8000c101908 */
[----:B------:R2:W-:Y:S01]  /*1c10*/  STG.E desc[UR8][R8.64+0xc], R19 ;  /* 0x00000c1308007986 */ /* 0x0005e2000c101908 */
[----:B------:R-:W-:Y:S05]  /*1c20*/  @P0 BRA `(.L_x_134) ;  /* 0xfffffff400ec0947 */ /* 0x000fea000383ffff */
.L_x_133:
[----:B------:R-:W-:Y:S05]  /*1c30*/  BRA.U !UP1, `(.L_x_126) ;  /* 0x0000000509d07547 */ /* 0x000fea000b800000 */
[----:B------:R-:W-:Y:S02]  /*1c40*/  UISETP.NE.AND UP0, UPT, UR6, 0x1, UPT ;  /* 0x000000010600788c */ /* 0x000fe4000bf05270 */
[----:B------:R-:W-:-:S04]  /*1c50*/  ULOP3.LUT UR4, UR4, 0x1, URZ, 0xc0, !UPT ;  /* 0x0000000104047892 */ /* 0x000fc8000f8ec0ff */
[----:B------:R-:W-:-:S03]  /*1c60*/  UISETP.NE.U32.AND UP1, UPT, UR4, 0x1, UPT ;  /* 0x000000010400788c */ /* 0x000fc6000bf25070 */
[----:B------:R-:W-:Y:S08]  /*1c70*/  BRA.U !UP0, `(.L_x_135) ;  /* 0x00000005081c7547 */ /* 0x000ff0000b800000 */
[----:B0-2---:R-:W0:Y:S08]  /*1c80*/  LDC.64 R10, c[0x0][0x390] ;  /* 0x0000e400ff0a7b82 */ /* 0x005e300000000a00 */
[----:B------:R-:W2:Y:S08]  /*1c90*/  LDC.64 R4, c[0x0][0x3a0] ;  /* 0x0000e800ff047b82 */ /* 0x000eb00000000a00 */
[----:B------:R-:W3:Y:S01]  /*1ca0*/  LDC.64 R12, c[0x0][0x3b0] ;  /* 0x0000ec00ff0c7b82 */ /* 0x000ee20000000a00 */
[----:B0-----:R-:W-:-:S05]  /*1cb0*/  IMAD.WIDE.U32 R10, R15, 0x4, R10 ;  /* 0x000000040f0a7825 */ /* 0x001fca00078e000a */
[----:B------:R-:W4:Y:S01]  /*1cc0*/  LDG.E.CONSTANT R6, desc[UR8][R10.64] ;  /* 0x000000080a067981 */ /* 0x000f22000c1e9900 */
[----:B--2---:R-:W-:-:S05]  /*1cd0*/  IMAD.WIDE.U32 R4, R15, 0x4, R4 ;  /* 0x000000040f047825 */ /* 0x004fca00078e0004 */
[----:B------:R-:W2:Y:S01]  /*1ce0*/  LDG.E R26, desc[UR8][R4.64] ;  /* 0x00000008041a7981 */ /* 0x000ea2000c1e1900 */
[----:B---3--:R-:W-:-:S03]  /*1cf0*/  IMAD.WIDE.U32 R12, R15, 0x4, R12 ;  /* 0x000000040f0c7825 */ /* 0x008fc600078e000c */
[----:B------:R-:W3:Y:S01]  /*1d00*/  LDG.E.CONSTANT R11, desc[UR8][R10.64+0x4] ;  /* 0x000004080a0b7981 */ /* 0x000ee2000c1e9900 */
[CC--:B----4-:R-:W-:Y:S01]  /*1d10*/  FSETP.GE.AND P0, PT, |R25|.reuse, |R6|.reuse, PT ;  /* 0x400000061900720b */ /* 0x0d0fe20003f06200 */
[----:B------:R-:W-:Y:S01]  /*1d20*/  FADD R18, R25, R6 ;  /* 0x0000000619127221 */ /* 0x000fe20000000000 */
[----:B------:R-:W-:-:S03]  /*1d30*/  FMUL R24, R6, R6 ;  /* 0x0000000606187220 */ /* 0x000fc60000400000 */
[----:B------:R-:W-:Y:S01]  /*1d40*/  FADD R8, R6, -R18 ;  /* 0x8000001206087221 */ /* 0x000fe20000000000 */
[C---:B------:R-:W-:Y:S01]  /*1d50*/  FADD R22, R23.reuse, R24 ;  /* 0x0000001817167221 */ /* 0x040fe20000000000 */
[----:B------:R-:W-:Y:S02]  /*1d60*/  FSETP.GE.AND P1, PT, |R23|, R24, PT ;  /* 0x000000181700720b */ /* 0x000fe40003f26200 */
[C---:B------:R-:W-:Y:S01]  /*1d70*/  FADD R19, R25.reuse, R8 ;  /* 0x0000000819137221 */ /* 0x040fe20000000000 */
[----:B------:R-:W-:Y:S01]  /*1d80*/  FADD R25, R25, -R18 ;  /* 0x8000001219197221 */ /* 0x000fe20000000000 */
[----:B------:R-:W-:Y:S01]  /*1d90*/  FADD R20, R24, -R22 ;  /* 0x8000001618147221 */ /* 0x000fe20000000000 */
[----:B------:R-:W0:Y:S02]  /*1da0*/  LDC.64 R8, c[0x0][0x3a8] ;  /* 0x0000ea00ff087b82 */ /* 0x000e240000000a00 */
[----:B------:R-:W-:Y:S01]  /*1db0*/  @P0 FADD R19, R6, R25 ;  /* 0x0000001906130221 */ /* 0x000fe20000000000 */
[C---:B------:R-:W-:Y:S01]  /*1dc0*/  FADD R27, R23.reuse, R20 ;  /* 0x00000014171b7221 */ /* 0x040fe20000000000 */
[----:B------:R-:W-:Y:S01]  /*1dd0*/  FADD R23, R23, -R22 ;  /* 0x8000001617177221 */ /* 0x000fe20000000000 */
[C---:B--2---:R-:W-:Y:S01]  /*1de0*/  FSETP.GE.AND P0, PT, |R17|.reuse, |R26|, PT ;  /* 0x4000001a1100720b */ /* 0x044fe20003f06200 */
[----:B------:R-:W-:-:S02]  /*1df0*/  FADD R20, R17, R26 ;  /* 0x0000001a11147221 */ /* 0x000fc40000000000 */
[----:B------:R-:W2:Y:S01]  /*1e00*/  LDC.64 R6, c[0x0][0x3b8] ;  /* 0x0000ee00ff067b82 */ /* 0x000ea20000000a00 */
[----:B------:R-:W-:Y:S01]  /*1e10*/  @P1 FADD R27, R24, R23 ;  /* 0x00000017181b1221 */ /* 0x000fe20000000000 */
[----:B------:R-:W-:-:S04]  /*1e20*/  FADD R24, R26, -R20 ;  /* 0x800000141a187221 */ /* 0x000fc80000000000 */
[C---:B------:R-:W-:Y:S01]  /*1e30*/  FADD R21, R17.reuse, R24 ;  /* 0x0000001811157221 */ /* 0x040fe20000000000 */
[----:B------:R-:W-:Y:S01]  /*1e40*/  FADD R17, R17, -R20 ;  /* 0x8000001411117221 */ /* 0x000fe20000000000 */
[----:B------:R-:W-:-:S03]  /*1e50*/  FADD R19, R16, R19 ;  /* 0x0000001310137221 */ /* 0x000fc60000000000 */
[----:B------:R-:W-:Y:S01]  /*1e60*/  @P0 FADD R21, R26, R17 ;  /* 0x000000111a150221 */ /* 0x000fe20000000000 */
[----:B------:R-:W-:Y:S01]  /*1e70*/  FADD R27, R14, R27 ;  /* 0x0000001b0e1b7221 */ /* 0x000fe20000000000 */
[----:B------:R-:W-:Y:S02]  /*1e80*/  FADD R17, R18, R19 ;  /* 0x0000001312117221 */ /* 0x000fe40000000000 */
[----:B------:R-:W-:Y:S01]  /*1e90*/  FADD R21, R2, R21 ;  /* 0x0000001502157221 */ /* 0x000fe20000000000 */
[----:B0-----:R-:W-:-:S04]  /*1ea0*/  IMAD.WIDE.U32 R8, R15, 0x4, R8 ;  /* 0x000000040f087825 */ /* 0x001fc800078e0008 */
[----:B------:R-:W-:Y:S01]  /*1eb0*/  FADD R2, R22, R27 ;  /* 0x0000001b16027221 */ /* 0x000fe20000000000 */
[----:B------:R-:W-:Y:S01]  /*1ec0*/  FADD R14, R20, R21 ;  /* 0x00000015140e7221 */ /* 0x000fe20000000000 */
[----:B------:R-:W-:Y:S01]  /*1ed0*/  STG.E desc[UR8][R8.64], R17 ;  /* 0x0000001108007986 */ /* 0x000fe2000c101908 */
[----:B--2---:R-:W-:-:S03]  /*1ee0*/  IMAD.WIDE.U32 R6, R15, 0x4, R6 ;  /* 0x000000040f067825 */ /* 0x004fc600078e0006 */
[----:B------:R0:W-:Y:S04]  /*1ef0*/  STG.E desc[UR8][R12.64], R2 ;  /* 0x000000020c007986 */ /* 0x0001e8000c101908 */
[----:B------:R2:W-:Y:S04]  /*1f00*/  STG.E desc[UR8][R6.64], R14 ;  /* 0x0000000e06007986 */ /* 0x0005e8000c101908 */
[----:B------:R-:W4:Y:S01]  /*1f10*/  LDG.E R5, desc[UR8][R4.64+0x4] ;  /* 0x0000040804057981 */ /* 0x000f22000c1e1900 */
[-C--:B---3--:R-:W-:Y:S01]  /*1f20*/  FMUL R29, R11, R11.reuse ;  /* 0x0000000b0b1d7220 */ /* 0x088fe20000400000 */
[C---:B------:R-:W-:Y:S01]  /*1f30*/  FADD R25, R18.reuse, R11 ;  /* 0x0000000b12197221 */ /* 0x040fe20000000000 */
[----:B------:R-:W-:-:S02]  /*1f40*/  FSETP.GE.AND P0, PT, |R18|, |R11|, PT ;  /* 0x4000000b1200720b */ /* 0x000fc40003f06200 */
[C---:B------:R-:W-:Y:S01]  /*1f50*/  FADD R23, R22.reuse, R29 ;  /* 0x0000001d16177221 */ /* 0x040fe20000000000 */
[----:B------:R-:W-:Y:S01]  /*1f60*/  FSETP.GE.AND P1, PT, |R22|, R29, PT ;  /* 0x0000001d1600720b */ /* 0x000fe20003f26200 */
[----:B------:R-:W-:Y:S02]  /*1f70*/  FADD R10, R11, -R25 ;  /* 0x800000190b0a7221 */ /* 0x000fe40000000000 */
[----:B0-----:R-:W-:Y:S02]  /*1f80*/  FADD R2, R29, -R23 ;  /* 0x800000171d027221 */ /* 0x001fe40000000000 */
[C---:B------:R-:W-:Y:S01]  /*1f90*/  FADD R10, R18.reuse, R10 ;  /* 0x0000000a120a7221 */ /* 0x040fe20000000000 */
[----:B------:R-:W-:Y:S01]  /*1fa0*/  FADD R18, R18, -R25 ;  /* 0x8000001912127221 */ /* 0x000fe20000000000 */
[C---:B------:R-:W-:Y:S01]  /*1fb0*/  FADD R2, R22.reuse, R2 ;  /* 0x0000000216027221 */ /* 0x040fe20000000000 */
[----:B------:R-:W-:Y:S02]  /*1fc0*/  FADD R22, R22, -R23 ;  /* 0x8000001716167221 */ /* 0x000fe40000000000 */
[----:B------:R-:W-:-:S03]  /*1fd0*/  @P0 FADD R10, R11, R18 ;  /* 0x000000120b0a0221 */ /* 0x000fc60000000000 */
[----:B------:R-:W-:Y:S01]  /*1fe0*/  @P1 FADD R2, R29, R22 ;  /* 0x000000161d021221 */ /* 0x000fe20000000000 */
[----:B------:R-:W-:-:S03]  /*1ff0*/  FADD R16, R19, R10 ;  /* 0x0000000a13107221 */ /* 0x000fc60000000000 */
[----:B--2---:R-:W-:-:S04]  /*2000*/  FADD R14, R27, R2 ;  /* 0x000000021b0e7221 */ /* 0x004fc80000000000 */
[----:B------:R-:W-:Y:S01]  /*2010*/  FADD R11, R23, R14 ;  /* 0x0000000e170b7221 */ /* 0x000fe20000000000 */
[----:B------:R-:W-:Y:S02]  /*2020*/  IADD3 R15, PT, PT, R15, 0x2, RZ ;  /* 0x000000020f0f7810 */ /* 0x000fe40007ffe0ff */
[C---:B----4-:R-:W-:Y:S01]  /*2030*/  FSETP.GE.AND P2, PT, |R20|.reuse, |R5|, PT ;  /* 0x400000051400720b */ /* 0x050fe20003f46200 */
[----:B------:R-:W-:-:S04]  /*2040*/  FADD R17, R20, R5 ;  /* 0x0000000514117221 */ /* 0x000fc80000000000 */
[----:B------:R-:W-:-:S04]  /*2050*/  FADD R4, R5, -R17 ;  /* 0x8000001105047221 */ /* 0x000fc80000000000 */
[C---:B------:R-:W-:Y:S01]  /*2060*/  FADD R4, R20.reuse, R4 ;  /* 0x0000000414047221 */ /* 0x040fe20000000000 */
[----:B------:R-:W-:-:S04]  /*2070*/  FADD R20, R20, -R17 ;  /* 0x8000001114147221 */ /* 0x000fc80000000000 */
[----:B------:R-:W-:Y:S01]  /*2080*/  @P2 FADD R4, R5, R20 ;  /* 0x0000001405042221 */ /* 0x000fe20000000000 */
[----:B------:R-:W-:-:S03]  /*2090*/  FADD R5, R25, R16 ;  /* 0x0000001019057221 */ /* 0x000fc60000000000 */
[----:B------:R-:W-:-:S04]  /*20a0*/  FADD R2, R21, R4 ;  /* 0x0000000415027221 */ /* 0x000fc80000000000 */
[----:B------:R-:W-:Y:S01]  /*20b0*/  FADD R19, R17, R2 ;  /* 0x0000000211137221 */ /* 0x000fe20000000000 */
[----:B------:R3:W-:Y:S04]  /*20c0*/  STG.E desc[UR8][R8.64+0x4], R5 ;  /* 0x0000040508007986 */ /* 0x0007e8000c101908 */
[----:B------:R3:W-:Y:S04]  /*20d0*/  STG.E desc[UR8][R12.64+0x4], R11 ;  /* 0x0000040b0c007986 */ /* 0x0007e8000c101908 */
[----:B------:R3:W-:Y:S02]  /*20e0*/  STG.E desc[UR8][R6.64+0x4], R19 ;  /* 0x0000041306007986 */ /* 0x0007e4000c101908 */
.L_x_135:
[----:B------:R-:W-:Y:S05]  /*20f0*/  BRA.U UP1, `(.L_x_126) ;  /* 0x0000000101a07547 */ /* 0x000fea000b800000 */
[----:B------:R-:W4:Y:S08]  /*2100*/  LDC.64 R20, c[0x0][0x390] ;  /* 0x0000e400ff147b82 */ /* 0x000f300000000a00 */
[----:B------:R-:W5:Y:S08]  /*2110*/  LDC.64 R26, c[0x0][0x3a0] ;  /* 0x0000e800ff1a7b82 */ /* 0x000f700000000a00 */
[----:B0-23--:R-:W0:Y:S01]  /*2120*/  LDC.64 R4, c[0x0][0x3a8] ;  /* 0x0000ea00ff047b82 */ /* 0x00de220000000a00 */
[----:B----4-:R-:W-:-:S07]  /*2130*/  IMAD.WIDE.U32 R20, R15, 0x4, R20 ;  /* 0x000000040f147825 */ /* 0x010fce00078e0014 */
[----:B------:R-:W2:Y:S01]  /*2140*/  LDC.64 R6, c[0x0][0x3b0] ;  /* 0x0000ec00ff067b82 */ /* 0x000ea20000000a00 */
[----:B------:R-:W3:Y:S01]  /*2150*/  LDG.E.CONSTANT R20, desc[UR8][R20.64] ;  /* 0x0000000814147981 */ /* 0x000ee2000c1e9900 */
[----:B-----5:R-:W-:-:S06]  /*2160*/  IMAD.WIDE.U32 R26, R15, 0x4, R26 ;  /* 0x000000040f1a7825 */ /* 0x020fcc00078e001a */
[----:B------:R-:W4:Y:S01]  /*2170*/  LDC.64 R8, c[0x0][0x3b8] ;  /* 0x0000ee00ff087b82 */ /* 0x000f220000000a00 */
[----:B------:R-:W5:Y:S01]  /*2180*/  LDG.E R22, desc[UR8][R26.64] ;  /* 0x000000081a167981 */ /* 0x000f62000c1e1900 */
[----:B0-----:R-:W-:-:S04]  /*2190*/  IMAD.WIDE.U32 R4, R15, 0x4, R4 ;  /* 0x000000040f047825 */ /* 0x001fc800078e0004 */
[----:B--2---:R-:W-:-:S04]  /*21a0*/  IMAD.WIDE.U32 R6, R15, 0x4, R6 ;  /* 0x000000040f067825 */ /* 0x004fc800078e0006 */
[----:B----4-:R-:W-:-:S04]  /*21b0*/  IMAD.WIDE.U32 R8, R15, 0x4, R8 ;  /* 0x000000040f087825 */ /* 0x010fc800078e0008 */
[CC--:B---3--:R-:W-:Y:S01]  /*21c0*/  FMUL R24, R20.reuse, R20.reuse ;  /* 0x0000001414187220 */ /* 0x0c8fe20000400000 */
[----:B------:R-:W-:Y:S01]  /*21d0*/  FSETP.GE.AND P0, PT, |R25|, |R20|, PT ;  /* 0x400000141900720b */ /* 0x000fe20003f06200 */
[----:B------:R-:W-:Y:S02]  /*21e0*/  FADD R18, R20, R25 ;  /* 0x0000001914127221 */ /* 0x000fe40000000000 */
[----:B------:R-:W-:Y:S01]  /*21f0*/  FADD R12, R24, R23 ;  /* 0x00000017180c7221 */ /* 0x000fe20000000000 */
[----:B------:R-:W-:Y:S02]  /*2200*/  FSETP.GE.AND P1, PT, |R23|, R24, PT ;  /* 0x000000181700720b */ /* 0x000fe40003f26200 */
[----:B-----5:R-:W-:Y:S01]  /*2210*/  FSETP.GE.AND P2, PT, |R17|, |R22|, PT ;  /* 0x400000161100720b */ /* 0x020fe20003f46200 */
[----:B------:R-:W-:Y:S01]  /*2220*/  FADD R10, R22, R17 ;  /* 0x00000011160a7221 */ /* 0x000fe20000000000 */
[----:B------:R-:W-:Y:S01]  /*2230*/  FADD R26, R20, -R18 ;  /* 0x80000012141a7221 */ /* 0x000fe20000000000 */
[----:B------:R-:W-:-:S02]  /*2240*/  FADD R28, R24, -R12 ;  /* 0x8000000c181c7221 */ /* 0x000fc40000000000 */
[----:B------:R-:W-:Y:S01]  /*2250*/  FADD R19, R22, -R10 ;  /* 0x8000000a16137221 */ /* 0x000fe20000000000 */
[--C-:B------:R-:W-:Y:S01]  /*2260*/  FADD R11, R26, R25.reuse ;  /* 0x000000191a0b7221 */ /* 0x100fe20000000000 */
[----:B------:R-:W-:Y:S01]  /*2270*/  FADD R25, -R18, R25 ;  /* 0x0000001912197221 */ /* 0x000fe20000000100 */
[--C-:B------:R-:W-:Y:S01]  /*2280*/  FADD R13, R28, R23.reuse ;  /* 0x000000171c0d7221 */ /* 0x100fe20000000000 */
[----:B------:R-:W-:Y:S01]  /*2290*/  FADD R23, -R12, R23 ;  /* 0x000000170c177221 */ /* 0x000fe20000000100 */
[--C-:B------:R-:W-:Y:S01]  /*22a0*/  FADD R19, R19, R17.reuse ;  /* 0x0000001113137221 */ /* 0x100fe20000000000 */
[----:B------:R-:W-:Y:S01]  /*22b0*/  FADD R17, -R10, R17 ;  /* 0x000000110a117221 */ /* 0x000fe20000000100 */
[----:B------:R-:W-:Y:S01]  /*22c0*/  @P0 FADD R11, R20, R25 ;  /* 0x00000019140b0221 */ /* 0x000fe20000000000 */
[----:B------:R-:W-:Y:S02]  /*22d0*/  @P1 FADD R13, R24, R23 ;  /* 0x00000017180d1221 */ /* 0x000fe40000000000 */
[----:B------:R-:W-:Y:S01]  /*22e0*/  @P2 FADD R19, R22, R17 ;  /* 0x0000001116132221 */ /* 0x000fe20000000000 */
[----:B------:R-:W-:Y:S01]  /*22f0*/  FADD R11, R11, R16 ;  /* 0x000000100b0b7221 */ /* 0x000fe20000000000 */
[----:B------:R-:W-:-:S02]  /*2300*/  FADD R13, R13, R14 ;  /* 0x0000000e0d0d7221 */ /* 0x000fc40000000000 */
[----:B------:R-:W-:Y:S01]  /*2310*/  FADD R19, R19, R2 ;  /* 0x0000000213137221 */ /* 0x000fe20000000000 */
[----:B------:R-:W-:Y:S01]  /*2320*/  FADD R11, R18, R11 ;  /* 0x0000000b120b7221 */ /* 0x000fe20000000000 */
[----:B------:R-:W-:Y:S02]  /*2330*/  FADD R13, R12, R13 ;  /* 0x0000000d0c0d7221 */ /* 0x000fe40000000000 */
[----:B------:R-:W-:Y:S02]  /*2340*/  FADD R19, R10, R19 ;  /* 0x000000130a137221 */ /* 0x000fe40000000000 */
[----:B------:R0:W-:Y:S04]  /*2350*/  STG.E desc[UR8][R4.64], R11 ;  /* 0x0000000b04007986 */ /* 0x0001e8000c101908 */
[----:B------:R0:W-:Y:S04]  /*2360*/  STG.E desc[UR8][R6.64], R13 ;  /* 0x0000000d06007986 */ /* 0x0001e8000c101908 */
[----:B------:R0:W-:Y:S02]  /*2370*/  STG.E desc[UR8][R8.64], R19 ;  /* 0x0000001308007986 */ /* 0x0001e4000c101908 */
.L_x_126:
[----:B------:R-:W-:Y:S05]  /*2380*/  BSYNC.RECONVERGENT B0 ;  /* 0x0000000000007941 */ /* 0x000fea0003800200 */
.L_x_125:
[----:B------:R-:W5:Y:S01]  /*2390*/  LDCU UR4, c[0x0][0x398] ;  /* 0x00007300ff0477ac */ /* 0x000f620008000800 */
[----:B------:R-:W-:Y:S01]  /*23a0*/  BSSY.RECONVERGENT B0, `(.L_x_136) ;  /* 0x0000062000007945 */ /* 0x000fe20003800200 */
[----:B------:R-:W-:Y:S01]  /*23b0*/  BAR.SYNC.DEFER_BLOCKING 0x0 ;  /* 0x0000000000007b1d */ /* 0x000fe20000010000 */
[----:B-----5:R-:W-:-:S13]  /*23c0*/  ISETP.GE.AND P0, PT, R0, UR4, PT ;  /* 0x0000000400007c0c */ /* 0x020fda000bf06270 */
[----:B------:R-:W-:Y:S05]  /*23d0*/  @P0 BRA `(.L_x_137) ;  /* 0x0000000400780947 */ /* 0x000fea0003800000 */
[----:B0123--:R-:W0:Y:S01]  /*23e0*/  I2F.U32.RP R8, R3 ;  /* 0x0000000300087306 */ /* 0x00fe220000209000 */
[----:B----4-:R-:W-:Y:S01]  /*23f0*/  IADD3 R6, PT, PT, R0, R3, RZ ;  /* 0x0000000300067210 */ /* 0x010fe20007ffe0ff */
[----:B------:R-:W-:Y:S01]  /*2400*/  BSSY.RECONVERGENT B1, `(.L_x_138) ;  /* 0x000002f000017945 */ /* 0x000fe20003800200 */
[----:B------:R-:W-:Y:S02]  /*2410*/  ISETP.NE.U32.AND P2, PT, R3, RZ, PT ;  /* 0x000000ff0300720c */ /* 0x000fe40003f45070 */
[C---:B------:R-:W-:Y:S02]  /*2420*/  ISETP.GE.AND P0, PT, R6.reuse, UR4, PT ;  /* 0x0000000406007c0c */ /* 0x040fe4000bf06270 */
[----:B------:R-:W-:Y:S02]  /*2430*/  VIMNMX R2, PT, PT, R6, UR4, !PT ;  /* 0x0000000406027c48 */ /* 0x000fe4000ffe0100 */
[----:B------:R-:W-:Y:S02]  /*2440*/  SEL R7, RZ, 0x1, P0 ;  /* 0x00000001ff077807 */ /* 0x000fe40000000000 */
[----:B------:R-:W-:-:S02]  /*2450*/  MOV R25, R0 ;  /* 0x0000000000197202 */ /* 0x000fc40000000f00 */
[----:B------:R-:W-:Y:S01]  /*2460*/  IADD3 R2, PT, PT, R2, -R6, -R7 ;  /* 0x8000000602027210 */ /* 0x000fe20007ffe807 */
[----:B0-----:R-:W0:Y:S02]  /*2470*/  MUFU.RCP R8, R8 ;  /* 0x0000000800087308 */ /* 0x001e240000001000 */
[----:B0-----:R-:W-:-:S06]  /*2480*/  IADD3 R4, PT, PT, R8, 0xffffffe, RZ ;  /* 0x0ffffffe08047810 */ /* 0x001fcc0007ffe0ff */
[----:B------:R0:W1:Y:S02]  /*2490*/  F2I.FTZ.U32.TRUNC.NTZ R5, R4 ;  /* 0x0000000400057305 */ /* 0x000064000021f000 */
[----:B0-----:R-:W-:Y:S02]  /*24a0*/  MOV R4, RZ ;  /* 0x000000ff00047202 */ /* 0x001fe40000000f00 */
[----:B-1----:R-:W-:-:S05]  /*24b0*/  IADD3 R10, PT, PT, RZ, -R5, RZ ;  /* 0x80000005ff0a7210 */ /* 0x002fca0007ffe0ff */
[----:B------:R-:W-:-:S04]  /*24c0*/  IMAD R9, R10, R3, RZ ;  /* 0x000000030a097224 */ /* 0x000fc800078e02ff */
[----:B------:R-:W-:-:S06]  /*24d0*/  IMAD.HI.U32 R9, R5, R9, R4 ;  /* 0x0000000905097227 */ /* 0x000fcc00078e0004 */
[----:B------:R-:W-:-:S05]  /*24e0*/  IMAD.HI.U32 R4, R9, R2, RZ ;  /* 0x0000000209047227 */ /* 0x000fca00078e00ff */
[----:B------:R-:W-:-:S05]  /*24f0*/  IADD3 R5, PT, PT, -R4, RZ, RZ ;  /* 0x000000ff04057210 */ /* 0x000fca0007ffe1ff */
[----:B------:R-:W-:-:S05]  /*2500*/  IMAD R2, R3, R5, R2 ;  /* 0x0000000503027224 */ /* 0x000fca00078e0202 */
[----:B------:R-:W-:-:S13]  /*2510*/  ISETP.GE.U32.AND P0, PT, R2, R3, PT ;  /* 0x000000030200720c */ /* 0x000fda0003f06070 */
[-C--:B------:R-:W-:Y:S02]  /*2520*/  @P0 IADD3 R2, PT, PT, R2, -R3.reuse, RZ ;  /* 0x8000000302020210 */ /* 0x080fe40007ffe0ff */
[----:B------:R-:W-:Y:S02]  /*2530*/  @P0 IADD3 R4, PT, PT, R4, 0x1, RZ ;  /* 0x0000000104040810 */ /* 0x000fe40007ffe0ff */
[----:B------:R-:W-:-:S13]  /*2540*/  ISETP.GE.U32.AND P1, PT, R2, R3, PT ;  /* 0x000000030200720c */ /* 0x000fda0003f26070 */
[----:B------:R-:W-:Y:S02]  /*2550*/  @P1 IADD3 R4, PT, PT, R4, 0x1, RZ ;  /* 0x0000000104041810 */ /* 0x000fe40007ffe0ff */
[----:B------:R-:W-:-:S04]  /*2560*/  @!P2 LOP3.LUT R4, RZ, R3, RZ, 0x33, !PT ;  /* 0x00000003ff04a212 */ /* 0x000fc800078e33ff */
[----:B------:R-:W-:-:S04]  /*2570*/  IADD3 R2, PT, PT, R7, R4, RZ ;  /* 0x0000000407027210 */ /* 0x000fc80007ffe0ff */
[----:B------:R-:W-:-:S04]  /*2580*/  LOP3.LUT R4, R2, 0x3, RZ, 0xc0, !PT ;  /* 0x0000000302047812 */ /* 0x000fc800078ec0ff */
[----:B------:R-:W-:-:S13]  /*2590*/  ISETP.NE.AND P0, PT, R4, 0x3, PT ;  /* 0x000000030400780c */ /* 0x000fda0003f05270 */
[----:B------:R-:W-:Y:S05]  /*25a0*/  @!P0 BRA `(.L_x_139) ;  /* 0x0000000000508947 */ /* 0x000fea0003800000 */
[----:B------:R-:W0:Y:S01]  /*25b0*/  LDC.64 R10, c[0x0][0x3d0] ;  /* 0x0000f400ff0a7b82 */ /* 0x000e220000000a00 */
[----:B------:R-:W-:Y:S01]  /*25c0*/  IADD3 R12, PT, PT, R2, 0x1, RZ ;  /* 0x00000001020c7810 */ /* 0x000fe20007ffe0ff */
[----:B------:R-:W-:Y:S01]  /*25d0*/  HFMA2 R21, -RZ, RZ, 0, 0 ;  /* 0x00000000ff157431 */ /* 0x000fe200000001ff */
[----:B------:R-:W-:Y:S02]  /*25e0*/  MOV R25, R0 ;  /* 0x0000000000197202 */ /* 0x000fe40000000f00 */
[----:B------:R-:W-:-:S03]  /*25f0*/  LOP3.LUT R20, R12, 0x3, RZ, 0xc0, !PT ;  /* 0x000000030c147812 */ /* 0x000fc600078ec0ff */
[----:B------:R-:W1:Y:S08]  /*2600*/  LDC.64 R8, c[0x0][0x3c8] ;  /* 0x0000f200ff087b82 */ /* 0x000e700000000a00 */
[----:B------:R-:W2:Y:S08]  /*2610*/  LDC.64 R6, c[0x0][0x380] ;  /* 0x0000e000ff067b82 */ /* 0x000eb00000000a00 */
[----:B------:R-:W3:Y:S02]  /*2620*/  LDC.64 R4, c[0x0][0x388] ;  /* 0x0000e200ff047b82 */ /* 0x000ee40000000a00 */
.L_x_140:
[----:B--2-4-:R-:W-:-:S04]  /*2630*/  IMAD.WIDE.U32 R12, R25, 0x4, R6 ;  /* 0x00000004190c7825 */ /* 0x014fc800078e0006 */
[C---:B---3--:R-:W-:Y:S02]  /*2640*/  IMAD.WIDE.U32 R16, R25.reuse, 0x4, R4 ;  /* 0x0000000419107825 */ /* 0x048fe400078e0004 */
[----:B------:R-:W2:Y:S04]  /*2650*/  LDG.E.CONSTANT R13, desc[UR8][R12.64] ;  /* 0x000000080c0d7981 */ /* 0x000ea8000c1e9900 */
[----:B------:R-:W3:Y:S01]  /*2660*/  LDG.E.CONSTANT R17, desc[UR8][R16.64] ;  /* 0x0000000810117981 */ /* 0x000ee2000c1e9900 */
[----:B-1----:R-:W-:Y:S01]  /*2670*/  IMAD.WIDE.U32 R14, R25, 0x4, R8 ;  /* 0x00000004190e7825 */ /* 0x002fe200078e0008 */
[----:B------:R-:W-:-:S03]  /*2680*/  IADD3 R21, PT, PT, R21, 0x1, RZ ;  /* 0x0000000115157810 */ /* 0x000fc60007ffe0ff */
[----:B0-----:R-:W-:Y:S01]  /*2690*/  IMAD.WIDE.U32 R18, R25, 0x4, R10 ;  /* 0x0000000419127825 */ /* 0x001fe200078e000a */
[----:B------:R-:W-:Y:S02]  /*26a0*/  ISETP.NE.AND P0, PT, R21, R20, PT ;  /* 0x000000141500720c */ /* 0x000fe40003f05270 */
[----:B------:R-:W-:Y:S01]  /*26b0*/  IADD3 R25, PT, PT, R3, R25, RZ ;  /* 0x0000001903197210 */ /* 0x000fe20007ffe0ff */
[----:B--2---:R4:W-:Y:S04]  /*26c0*/  STG.E desc[UR8][R14.64], R13 ;  /* 0x0000000d0e007986 */ /* 0x0049e8000c101908 */
[----:B---3--:R4:W-:Y:S06]  /*26d0*/  STG.E desc[UR8][R18.64], R17 ;  /* 0x0000001112007986 */ /* 0x0089ec000c101908 */
[----:B------:R-:W-:Y:S05]  /*26e0*/  @P0 BRA `(.L_x_140) ;  /* 0xfffffffc00d00947 */ /* 0x000fea000383ffff */
.L_x_139:
[----:B------:R-:W-:Y:S05]  /*26f0*/  BSYNC.RECONVERGENT B1 ;  /* 0x0000000000017941 */ /* 0x000fea0003800200 */
.L_x_138:
[----:B------:R-:W0:Y:S01]  /*2700*/  LDC.64 R10, c[0x0][0x3d0] ;  /* 0x0000f400ff0a7b82 */ /* 0x000e220000000a00 */
[----:B------:R-:W-:-:S07]  /*2710*/  ISETP.GE.U32.AND P0, PT, R2, 0x3, PT ;  /* 0x000000030200780c */ /* 0x000fce0003f06070 */
[----:B----4-:R-:W1:Y:S08]  /*2720*/  LDC.64 R12, c[0x0][0x3c8] ;  /* 0x0000f200ff0c7b82 */ /* 0x010e700000000a00 */
[----:B------:R-:W2:Y:S08]  /*2730*/  LDC.64 R14, c[0x0][0x380] ;  /* 0x0000e000ff0e7b82 */ /* 0x000eb00000000a00 */
[----:B------:R-:W3:Y:S01]  /*2740*/  LDC.64 R8, c[0x0][0x388] ;  /* 0x0000e200ff087b82 */ /* 0x000ee20000000a00 */
[----:B------:R-:W-:Y:S05]  /*2750*/  @!P0 BRA `(.L_x_137) ;  /* 0x0000000000988947 */ /* 0x000fea0003800000 */
.L_x_141:
[----:B------:R-:W-:Y:S01]  /*2760*/  IADD3 R23, PT, PT, R3, R25, RZ ;  /* 0x0000001903177210 */ /* 0x000fe20007ffe0ff */
[----:B--2---:R-:W-:-:S03]  /*2770*/  IMAD.WIDE.U32 R20, R25, 0x4, R14 ;  /* 0x0000000419147825 */ /* 0x004fc600078e000e */
[-C--:B------:R-:W-:Y:S01]  /*2780*/  IADD3 R4, PT, PT, R23, R3.reuse, RZ ;  /* 0x0000000317047210 */ /* 0x080fe20007ffe0ff */
[----:B---3--:R-:W-:Y:S01]  /*2790*/  IMAD.WIDE.U32 R6, R25, 0x4, R8 ;  /* 0x0000000419067825 */ /* 0x008fe200078e0008 */
[----:B------:R2:W3:Y:S03]  /*27a0*/  LDG.E.CONSTANT R27, desc[UR8][R20.64] ;  /* 0x00000008141b7981 */ /* 0x0004e6000c1e9900 */
[C---:B------:R-:W-:Y:S01]  /*27b0*/  IMAD.WIDE.U32 R18, R23.reuse, 0x4, R14 ;  /* 0x0000000417127825 */ /* 0x040fe200078e000e */
[C---:B------:R-:W-:Y:S01]  /*27c0*/  IADD3 R2, PT, PT, R4.reuse, R3, RZ ;  /* 0x0000000304027210 */ /* 0x040fe20007ffe0ff */
[----:B------:R-:W4:Y:S02]  /*27d0*/  LDG.E.CONSTANT R7, desc[UR8][R6.64] ;  /* 0x0000000806077981 */ /* 0x000f24000c1e9900 */
[----:B------:R-:W-:Y:S02]  /*27e0*/  IMAD.WIDE.U32 R16, R23, 0x4, R8 ;  /* 0x0000000417107825 */ /* 0x000fe400078e0008 */
[----:B------:R5:W4:Y:S02]  /*27f0*/  LDG.E.CONSTANT R22, desc[UR8][R18.64] ;  /* 0x0000000812167981 */ /* 0x000b24000c1e9900 */
[----:B------:R-:W-:-:S02]  /*2800*/  IMAD.WIDE.U32 R28, R4, 0x4, R14 ;  /* 0x00000004041c7825 */ /* 0x000fc400078e000e */
[----:B------:R0:W4:Y:S02]  /*2810*/  LDG.E.CONSTANT R6, desc[UR8][R16.64] ;  /* 0x0000000810067981 */ /* 0x000124000c1e9900 */
[C---:B--2---:R-:W-:Y:S02]  /*2820*/  IMAD.WIDE.U32 R20, R2.reuse, 0x4, R8 ;  /* 0x0000000402147825 */ /* 0x044fe400078e0008 */
[----:B------:R1:W2:Y:S02]  /*2830*/  LDG.E.CONSTANT R5, desc[UR8][R28.64] ;  /* 0x000000081c057981 */ /* 0x0002a4000c1e9900 */
[----:B-----5:R-:W-:Y:S02]  /*2840*/  IMAD.WIDE.U32 R18, R2, 0x4, R14 ;  /* 0x0000000402127825 */ /* 0x020fe400078e000e */
[----:B------:R-:W5:Y:S02]  /*2850*/  LDG.E.CONSTANT R20, desc[UR8][R20.64] ;  /* 0x0000000814147981 */ /* 0x000f64000c1e9900 */
[----:B0-----:R-:W-:-:S02]  /*2860*/  IMAD.WIDE.U32 R16, R4, 0x4, R8 ;  /* 0x0000000404107825 */ /* 0x001fc400078e0008 */
[----:B------:R-:W5:Y:S04]  /*2870*/  LDG.E.CONSTANT R18, desc[UR8][R18.64] ;  /* 0x0000000812127981 */ /* 0x000f68000c1e9900 */
[----:B------:R-:W5:Y:S01]  /*2880*/  LDG.E.CONSTANT R16, desc[UR8][R16.64] ;  /* 0x0000000810107981 */ /* 0x000f62000c1e9900 */
[----:B-1----:R-:W-:-:S04]  /*2890*/  IMAD.WIDE.U32 R28, R25, 0x4, R12 ;  /* 0x00000004191c7825 */ /* 0x002fc800078e000c */
[----:B------:R-:W-:Y:S01]  /*28a0*/  IMAD.WIDE.U32 R24, R25, 0x4, R10 ;  /* 0x0000000419187825 */ /* 0x000fe200078e000a */
[----:B---3--:R0:W-:Y:S04]  /*28b0*/  STG.E desc[UR8][R28.64], R27 ;  /* 0x0000001b1c007986 */ /* 0x0081e8000c101908 */
[----:B----4-:R1:W-:Y:S01]  /*28c0*/  STG.E desc[UR8][R24.64], R7 ;  /* 0x0000000718007986 */ /* 0x0103e2000c101908 */
[----:B0-----:R-:W-:-:S04]  /*28d0*/  IMAD.WIDE.U32 R26, R23, 0x4, R12 ;  /* 0x00000004171a7825 */ /* 0x001fc800078e000c */
[--C-:B------:R-:W-:Y:S01]  /*28e0*/  IMAD.WIDE.U32 R28, R23, 0x4, R10.reuse ;  /* 0x00000004171c7825 */ /* 0x100fe200078e000a */
[----:B------:R0:W-:Y:S04]  /*28f0*/  STG.E desc[UR8][R26.64], R22 ;  /* 0x000000161a007986 */ /* 0x0001e8000c101908 */
[----:B------:R3:W-:Y:S01]  /*2900*/  STG.E desc[UR8][R28.64], R6 ;  /* 0x000000061c007986 */ /* 0x0007e2000c101908 */
[----:B-1----:R-:W-:-:S04]  /*2910*/  IMAD.WIDE.U32 R24, R2, 0x4, R10 ;  /* 0x0000000402187825 */ /* 0x002fc800078e000a */
[----:B0-----:R-:W-:-:S04]  /*2920*/  IMAD.WIDE.U32 R22, R4, 0x4, R12 ;  /* 0x0000000404167825 */ /* 0x001fc800078e000c */
[----:B------:R-:W-:Y:S01]  /*2930*/  IMAD.WIDE.U32 R26, R4, 0x4, R10 ;  /* 0x00000004041a7825 */ /* 0x000fe200078e000a */
[----:B--2---:R-:W-:Y:S03]  /*2940*/  STG.E desc[UR8][R22.64], R5 ;  /* 0x0000000516007986 */ /* 0x004fe6000c101908 */
[C---:B---3--:R-:W-:Y:S01]  /*2950*/  IMAD.WIDE.U32 R6, R2.reuse, 0x4, R12 ;  /* 0x0000000402067825 */ /* 0x048fe200078e000c */
[----:B-----5:R-:W-:Y:S04]  /*2960*/  STG.E desc[UR8][R26.64], R16 ;  /* 0x000000101a007986 */ /* 0x020fe8000c101908 */
[----:B------:R-:W-:Y:S04]  /*2970*/  STG.E desc[UR8][R6.64], R18 ;  /* 0x0000001206007986 */ /* 0x000fe8000c101908 */
[----:B------:R0:W-:Y:S02]  /*2980*/  STG.E desc[UR8][R24.64], R20 ;  /* 0x0000001418007986 */ /* 0x0001e4000c101908 */
[----:B0-----:R-:W-:-:S04]  /*2990*/  IADD3 R25, PT, PT, R2, R3, RZ ;  /* 0x0000000302197210 */ /* 0x001fc80007ffe0ff */
[----:B------:R-:W-:-:S13]  /*29a0*/  ISETP.GE.AND P0, PT, R25, UR4, PT ;  /* 0x0000000419007c0c */ /* 0x000fda000bf06270 */
[----:B------:R-:W-:Y:S05]  /*29b0*/  @!P0 BRA `(.L_x_141) ;  /* 0xfffffffc00688947 */ /* 0x000fea000383ffff */
.L_x_137:
[----:B------:R-:W-:Y:S05]  /*29c0*/  BSYNC.RECONVERGENT B0 ;  /* 0x0000000000007941 */ /* 0x000fea0003800200 */
.L_x_136:
[----:B------:R-:W5:Y:S08]  /*29d0*/  LDC R2, c[0x0][0x3d8] ;  /* 0x0000f600ff027b82 */ /* 0x000f700000000800 */
[----:B------:R-:W-:Y:S01]  /*29e0*/  BAR.SYNC.DEFER_BLOCKING 0x0 ;  /* 0x0000000000007b1d */ /* 0x000fe20000010000 */
[----:B-----5:R-:W-:-:S13]  /*29f0*/  ISETP.GE.AND P0, PT, R2, 0x2, PT ;  /* 0x000000020200780c */ /* 0x020fda0003f06270 */
[----:B------:R-:W-:Y:S05]  /*2a00*/  @!P0 EXIT ;  /* 0x000000000000894d */ /* 0x000fea0003800000 */
[----:B------:R-:W-:-:S05]  /*2a10*/  UMOV UR4, 0x1 ;  /* 0x0000000100047882 */ /* 0x000fca0000000000 */
.L_x_145:
[----:B0-23--:R-:W0:Y:S01]  /*2a20*/  LDC R11, c[0x0][0x398] ;  /* 0x0000e600ff0b7b82 */ /* 0x00de220000000800 */
[----:B------:R-:W-:Y:S01]  /*2a30*/  HFMA2 R2, -RZ, RZ, 0, 5.9604644775390625e-08 ;  /* 0x00000001ff027431 */ /* 0x000fe200000001ff */
[----:B------:R-:W-:Y:S04]  /*2a40*/  BSSY.RECONVERGENT B0, `(.L_x_142) ;  /* 0x000001c000007945 */ /* 0x000fe80003800200 */
[----:B------:R-:W-:-:S04]  /*2a50*/  SHF.L.U32 R9, R2, UR4, RZ ;  /* 0x0000000402097c19 */ /* 0x000fc800080006ff */
[----:B------:R-:W-:-:S04]  /*2a60*/  IADD3 R2, PT, PT, R9, R0, RZ ;  /* 0x0000000009027210 */ /* 0x000fc80007ffe0ff */
[----:B0-----:R-:W-:-:S13]  /*2a70*/  ISETP.GT.AND P0, PT, R2, R11, PT ;  /* 0x0000000b0200720c */ /* 0x001fda0003f04270 */
[----:B------:R-:W-:Y:S05]  /*2a80*/  @P0 BRA `(.L_x_143) ;  /* 0x00000000005c0947 */ /* 0x000fea0003800000 */
[----:B------:R-:W0:Y:S01]  /*2a90*/  LDC.64 R4, c[0x0][0x3d0] ;  /* 0x0000f400ff047b82 */ /* 0x000e220000000a00 */
[----:B------:R-:W-:Y:S01]  /*2aa0*/  UIADD3 UR5, UPT, UPT, UR4, -0x1, URZ ;  /* 0xffffffff04057890 */ /* 0x000fe2000fffe0ff */
[----:B------:R-:W-:-:S05]  /*2ab0*/  SHF.R.S32.HI R29, RZ, 0x1, R9 ;  /* 0x00000001ff1d7819 */ /* 0x000fca0000011409 */
[----:B------:R-:W-:Y:S01]  /*2ac0*/  IMAD R23, R11, UR5, R0 ;  /* 0x000000050b177c24 */ /* 0x000fe2000f8e0200 */
[----:B----4-:R-:W2:Y:S06]  /*2ad0*/  LDC.64 R6, c[0x0][0x3c8] ;  /* 0x0000f200ff067b82 */ /* 0x010eac0000000a00 */
.L_x_144:
[----:B-12---:R-:W-:-:S05]  /*2ae0*/  IMAD.WIDE R12, R23, 0x4, R6 ;  /* 0x00000004170c7825 */ /* 0x006fca00078e0206 */
[----:B------:R-:W2:Y:S01]  /*2af0*/  LDG.E R10, desc[UR8][R12.64] ;  /* 0x000000080c0a7981 */ /* 0x000ea2000c1e1900 */
[----:B------:R-:W-:-:S06]  /*2b00*/  IMAD.WIDE R14, R29, 0x4, R12 ;  /* 0x000000041d0e7825 */ /* 0x000fcc00078e020c */
[----:B------:R-:W2:Y:S01]  /*2b10*/  LDG.E R15, desc[UR8][R14.64] ;  /* 0x000000080e0f7981 */ /* 0x000ea2000c1e1900 */
[----:B0-----:R-:W-:-:S04]  /*2b20*/  IMAD.WIDE R8, R23, 0x4, R4 ;  /* 0x0000000417087825 */ /* 0x001fc800078e0204 */
[----:B---3--:R-:W-:-:S04]  /*2b30*/  IMAD.WIDE R16, R11, 0x4, R12 ;  /* 0x000000040b107825 */ /* 0x008fc800078e020c */
[----:B------:R-:W-:Y:S01]  /*2b40*/  IMAD.WIDE R18, R29, 0x4, R8 ;  /* 0x000000041d127825 */ /* 0x000fe200078e0208 */
[----:B--2---:R-:W-:-:S05]  /*2b50*/  FMNMX R25, R10, R15, !PT ;  /* 0x0000000f0a197209 */ /* 0x004fca0007800000 */
[----:B------:R3:W-:Y:S04]  /*2b60*/  STG.E desc[UR8][R16.64], R25 ;  /* 0x0000001910007986 */ /* 0x0007e8000c101908 */
[----:B------:R-:W2:Y:S04]  /*2b70*/  LDG.E R19, desc[UR8][R18.64] ;  /* 0x0000000812137981 */ /* 0x000ea8000c1e1900 */
[----:B------:R-:W2:Y:S01]  /*2b80*/  LDG.E R10, desc[UR8][R8.64] ;  /* 0x00000008080a7981 */ /* 0x000ea2000c1e1900 */
[----:B------:R-:W-:Y:S01]  /*2b90*/  IMAD.WIDE R20, R11, 0x4, R8 ;  /* 0x000000040b147825 */ /* 0x000fe200078e0208 */
[----:B------:R-:W-:-:S04]  /*2ba0*/  IADD3 R2, PT, PT, R3, R2, RZ ;  /* 0x0000000203027210 */ /* 0x000fc80007ffe0ff */
[----:B------:R-:W-:Y:S02]  /*2bb0*/  ISETP.GT.AND P0, PT, R2, R11, PT ;  /* 0x0000000b0200720c */ /* 0x000fe40003f04270 */
[----:B------:R-:W-:Y:S02]  /*2bc0*/  IADD3 R23, PT, PT, R3, R23, RZ ;  /* 0x0000001703177210 */ /* 0x000fe40007ffe0ff */
[----:B--2---:R-:W-:-:S05]  /*2bd0*/  FMNMX R27, R10, R19, PT ;  /* 0x000000130a1b7209 */ /* 0x004fca0003800000 */
[----:B------:R3:W-:Y:S04]  /*2be0*/  STG.E desc[UR8][R20.64], R27 ;  /* 0x0000001b14007986 */ /* 0x0007e8000c101908 */
[----:B------:R-:W-:Y:S05]  /*2bf0*/  @!P0 BRA `(.L_x_144) ;  /* 0xfffffffc00b88947 */ /* 0x000fea000383ffff */
.L_x_143:
[----:B------:R-:W-:Y:S05]  /*2c00*/  BSYNC.RECONVERGENT B0 ;  /* 0x0000000000007941 */ /* 0x000fea0003800200 */
.L_x_142:
[----:B------:R-:W0:Y:S01]  /*2c10*/  LDCU UR5, c[0x0][0x3d8] ;  /* 0x00007b00ff0577ac */ /* 0x000e220008000800 */
[----:B------:R-:W-:-:S04]  /*2c20*/  UIADD3 UR4, UPT, UPT, UR4, 0x1, URZ ;  /* 0x0000000104047890 */ /* 0x000fc8000fffe0ff */
[----:B0-----:R-:W-:Y:S01]  /*2c30*/  UISETP.NE.AND UP0, UPT, UR4, UR5, UPT ;  /* 0x000000050400728c */ /* 0x001fe2000bf05270 */
[----:B------:R-:W-:Y:S08]  /*2c40*/  BAR.SYNC.DEFER_BLOCKING 0x0 ;  /* 0x0000000000007b1d */ /* 0x000ff00000010000 */
[----:B------:R-:W-:Y:S05]  /*2c50*/  BRA.U UP0, `(.L_x_145) ;  /* 0xfffffffd00707547 */ /* 0x000fea000b83ffff */
[----:B------:R-:W-:Y:S05]  /*2c60*/  EXIT ;  /* 0x000000000000794d */ /* 0x000fea0003800000 */
.L_x_146:
        /* <DEDUP_REMOVED lines=9> */
.L_x_207:


//--------------------- .text.squeeze_momentum_batch_f32 --------------------------
	.section	.text.squeeze_momentum_batch_f32,"ax",@progbits
	.align	128
        .global         squeeze_momentum_batch_f32
        .type           squeeze_momentum_batch_f32,@function
        .size           squeeze_momentum_batch_f32,(.L_x_204 - squeeze_momentum_batch_f32)
        .other          squeeze_momentum_batch_f32,@"STO_CUDA_ENTRY STV_DEFAULT"
squeeze_momentum_batch_f32:
.text.squeeze_momentum_batch_f32:
[----:B------:R-:W-:Y:S01]  /*0000*/  LDC R1, c[0x0][0x37c] ;  /* 0x0000df00ff017b82 */ /* 0x000fe20000000800 */
[----:B------:R-:W0:Y:S01]  /*0010*/  S2R R0, SR_CTAID.X ;  /* 0x0000000000007919 */ /* 0x000e220000002500 */
[----:B------:R-:W0:Y:S02]  /*0020*/  LDCU UR4, c[0x0][0x3bc] ;  /* 0x00007780ff0477ac */ /* 0x000e240008000800 */
[----:B0-----:R-:W-:-:S13]  /*0030*/  ISETP.GE.AND P0, PT, R0, UR4, PT ;  /* 0x0000000400007c0c */ /* 0x001fda000bf06270 */
[----:B------:R-:W-:Y:S05]  /*0040*/  @P0 EXIT ;  /* 0x000000000000094d */ /* 0x000fea0003800000 */
[----:B------:R-:W0:Y:S01]  /*0050*/  S2R R15, SR_TID.X ;  /* 0x00000000000f7919 */ /* 0x000e220000002100 */
[----:B------:R-:W0:Y:S01]  /*0060*/  LDCU UR4, c[0x0][0x3b8] ;  /* 0x00007700ff0477ac */ /* 0x000e220008000800 */
[----:B------:R-:W-:Y:S01]  /*0070*/  BSSY.RECONVERGENT B0, `(.L_x_147) ;  /* 0x0000014000007945 */ /* 0x000fe20003800200 */
[----:B------:R-:W1:Y:S01]  /*0080*/  LDCU.64 UR10, c[0x0][0x358] ;  /* 0x00006b00ff0a77ac */ /* 0x000e620008000a00 */
[C---:B0-----:R-:W-:Y:S02]  /*0090*/  ISETP.GE.AND P0, PT, R15.reuse, UR4, PT ;  /* 0x000000040f007c0c */ /* 0x041fe4000bf06270 */
[----:B------:R-:W-:-:S11]  /*00a0*/  ISETP.NE.AND P1, PT, R15, RZ, PT ;  /* 0x000000ff0f00720c */ /* 0x000fd60003f25270 */
[----:B-1----:R-:W-:Y:S05]  /*00b0*/  @P0 BRA `(.L_x_148) ;  /* 0x00000000003c0947 */ /* 0x002fea0003800000 */
[----:B------:R-:W0:Y:S08]  /*00c0*/  LDC R14, c[0x0][0x360] ;  /* 0x0000d800ff0e7b82 */ /* 0x000e300000000800 */
[----:B------:R-:W1:Y:S08]  /*00d0*/  LDC.64 R8, c[0x0][0x3c8] ;  /* 0x0000f200ff087b82 */ /* 0x000e700000000a00 */
[----:B------:R-:W2:Y:S08]  /*00e0*/  LDC.64 R10, c[0x0][0x3d0] ;  /* 0x0000f400ff0a7b82 */ /* 0x000eb00000000a00 */
[----:B------:R-:W3:Y:S02]  /*00f0*/  LDC.64 R12, c[0x0][0x3d8] ;  /* 0x0000f600ff0c7b82 */ /* 0x000ee40000000a00 */
.L_x_149:
[----:B------:R-:W-:Y:S02]  /*0100*/  IMAD R7, R0, UR4, R15 ;  /* 0x0000000400077c24 */ /* 0x000fe4000f8e020f */
[----:B------:R-:W-:Y:S02]  /*0110*/  IMAD.MOV.U32 R17, RZ, RZ, 0x7fffffff ;  /* 0x7fffffffff117424 */ /* 0x000fe400078e00ff */
[----:B-1----:R-:W-:-:S04]  /*0120*/  IMAD.WIDE R2, R7, 0x4, R8 ;  /* 0x0000000407027825 */ /* 0x002fc800078e0208 */
[C---:B--2---:R-:W-:Y:S01]  /*0130*/  IMAD.WIDE R4, R7.reuse, 0x4, R10 ;  /* 0x0000000407047825 */ /* 0x044fe200078e020a */
[----:B------:R4:W-:Y:S03]  /*0140*/  STG.E desc[UR10][R2.64], R17 ;  /* 0x0000001102007986 */ /* 0x0009e6000c10190a */
[----:B---3--:R-:W-:Y:S01]  /*0150*/  IMAD.WIDE R6, R7, 0x4, R12 ;  /* 0x0000000407067825 */ /* 0x008fe200078e020c */
[----:B------:R4:W-:Y:S03]  /*0160*/  STG.E desc[UR10][R4.64], R17 ;  /* 0x0000001104007986 */ /* 0x0009e6000c10190a */
[----:B0-----:R-:W-:Y:S01]  /*0170*/  IMAD.IADD R15, R14, 0x1, R15 ;  /* 0x000000010e0f7824 */ /* 0x001fe200078e020f */
[----:B------:R4:W-:Y:S04]  /*0180*/  STG.E desc[UR10][R6.64], R17 ;  /* 0x0000001106007986 */ /* 0x0009e8000c10190a */
[----:B------:R-:W-:-:S13]  /*0190*/  ISETP.GE.AND P0, PT, R15, UR4, PT ;  /* 0x000000040f007c0c */ /* 0x000fda000bf06270 */
[----:B----4-:R-:W-:Y:S05]  /*01a0*/  @!P0 BRA `(.L_x_149) ;  /* 0xfffffffc00d48947 */ /* 0x010fea000383ffff */
.L_x_148:
[----:B------:R-:W-:Y:S05]  /*01b0*/  BSYNC.RECONVERGENT B0 ;  /* 0x0000000000007941 */ /* 0x000fea0003800200 */
.L_x_147:
[----:B------:R-:W-:Y:S06]  /*01c0*/  BAR.SYNC.DEFER_BLOCKING 0x0 ;  /* 0x0000000000007b1d */ /* 0x000fec0000010000 */
[----:B------:R-:W-:Y:S05]  /*01d0*/  @P1 EXIT ;  /* 0x000000000000194d */ /* 0x000fea0003800000 */
[----:B------:R-:W0:Y:S02]  /*01e0*/  LDC R2, c[0x0][0x3c0] ;  /* 0x0000f000ff027b82 */ /* 0x000e240000000800 */
[----:B0-----:R-:W-:-:S04]  /*01f0*/  ISETP.GE.AND P0, PT, R2, UR4, PT ;  /* 0x0000000402007c0c */ /* 0x001fc8000bf06270 */
[----:B------:R-:W-:-:S13]  /*0200*/  ISETP.LT.OR P0, PT, R2, RZ, P0 ;  /* 0x000000ff0200720c */ /* 0x000fda0000701670 */
[----:B------:R-:W-:Y:S05]  /*0210*/  @P0 EXIT ;  /* 0x000000000000094d */ /* 0x000fea0003800000 */
[----:B------:R-:W0:Y:S08]  /*0220*/  LDC.64 R4, c[0x0][0x398] ;  /* 0x0000e600ff047b82 */ /* 0x000e300000000a00 */
[----:B------:R-:W1:Y:S01]  /*0230*/  LDC.64 R6, c[0x0][0x3a8] ;  /* 0x0000ea00ff067b82 */ /* 0x000e620000000a00 */
[----:B0-----:R-:W-:-:S05]  /*0240*/  IMAD.WIDE.U32 R4, R0, 0x4, R4 ;  /* 0x0000000400047825 */ /* 0x001fca00078e0004 */
[----:B------:R-:W2:Y:S01]  /*0250*/  LDG.E.CONSTANT R2, desc[UR10][R4.64] ;  /* 0x0000000a04027981 */ /* 0x000ea2000c1e9900 */
[----:B-1----:R-:W-:-:S05]  /*0260*/  IMAD.WIDE.U32 R6, R0, 0x4, R6 ;  /* 0x0000000400067825 */ /* 0x002fca00078e0006 */
[----:B------:R-:W2:Y:S02]  /*0270*/  LDG.E.CONSTANT R3, desc[UR10][R6.64] ;  /* 0x0000000a06037981 */ /* 0x000ea4000c1e9900 */
[----:B--2---:R-:W-:-:S04]  /*0280*/  VIMNMX R8, PT, PT, R2, R3, PT ;  /* 0x0000000302087248 */ /* 0x004fc80003fe0100 */
[----:B------:R-:W-:Y:S02]  /*0290*/  ISETP.GE.AND P0, PT, R8, 0x1, PT ;  /* 0x000000010800780c */ /* 0x000fe40003f06270 */
[----:B------:R-:W0:Y:S11]  /*02a0*/  LDC.64 R8, c[0x0][0x3a0] ;  /* 0x0000e800ff087b82 */ /* 0x000e360000000a00 */
[----:B------:R-:W-:Y:S05]  /*02b0*/  @!P0 EXIT ;  /* 0x000000000000894d */ /* 0x000fea0003800000 */
[----:B------:R-:W1:Y:S01]  /*02c0*/  LDC.64 R10, c[0x0][0x3b0] ;  /* 0x0000ec00ff0a7b82 */ /* 0x000e620000000a00 */
[----:B0-----:R-:W-:-:S05]  /*02d0*/  IMAD.WIDE.U32 R6, R0, 0x4, R8 ;  /* 0x0000000400067825 */ /* 0x001fca00078e0008 */
[----:B------:R0:W5:Y:S01]  /*02e0*/  LDG.E.CONSTANT R4, desc[UR10][R6.64] ;  /* 0x0000000a06047981 */ /* 0x000162000c1e9900 */
[----:B-1----:R-:W-:-:S05]  /*02f0*/  IMAD.WIDE.U32 R10, R0, 0x4, R10 ;  /* 0x00000004000a7825 */ /* 0x002fca00078e000a */
[----:B------:R0:W5:Y:S01]  /*0300*/  LDG.E.CONSTANT R5, desc[UR10][R10.64] ;  /* 0x0000000a0a057981 */ /* 0x000162000c1e9900 */
[----:B------:R-:W1:Y:S08]  /*0310*/  I2F.F64.U32 R8, R3 ;  /* 0x0000000300087312 */ /* 0x000e700000201800 */
[----:B-1----:R-:W1:Y:S01]  /*0320*/  MUFU.RCP64H R13, R9 ;  /* 0x00000009000d7308 */ /* 0x002e620000001800 */
[----:B------:R-:W-:-:S06]  /*0330*/  VIADD R12, R9, 0x300402 ;  /* 0x00300402090c7836 */ /* 0x000fcc0000000000 */
[----:B-1----:R-:W-:-:S08]  /*0340*/  DFMA R14, -R8, R12, 1 ;  /* 0x3ff00000080e742b */ /* 0x002fd0000000010c */
[----:B------:R-:W-:-:S08]  /*0350*/  DFMA R14, R14, R14, R14 ;  /* 0x0000000e0e0e722b */ /* 0x000fd0000000000e */
[----:B------:R-:W-:Y:S01]  /*0360*/  DFMA R14, R12, R14, R12 ;  /* 0x0000000e0c0e722b */ /* 0x000fe2000000000c */
[----:B------:R-:W-:-:S07]  /*0370*/  FSETP.GEU.AND P0, PT, |R12|, 5.8789094863358348022e-39, PT ;  /* 0x004004020c00780b */ /* 0x000fce0003f0e200 */
[----:B------:R-:W-:-:S08]  /*0380*/  DFMA R16, -R8, R14, 1 ;  /* 0x3ff000000810742b */ /* 0x000fd0000000010e */
[----:B------:R-:W-:-:S10]  /*0390*/  DFMA R16, R14, R16, R14 ;  /* 0x000000100e10722b */ /* 0x000fd4000000000e */
[----:B------:R-:W-:Y:S02]  /*03a0*/  R2UR UR6, R16 ;  /* 0x00000000100672ca */ /* 0x000fe400000e0000 */
[----:B------:R-:W-:Y:S01]  /*03b0*/  R2UR UR7, R17 ;  /* 0x00000000110772ca */ /* 0x000fe200000e0000 */
[----:B0-----:R-:W-:-:S14]  /*03c0*/  @P0 BRA `(.L_x_150) ;  /* 0x0000000000200947 */ /* 0x001fdc0003800000 */
[----:B------:R-:W-:Y:S01]  /*03d0*/  LOP3.LUT R6, R9, 0x7fffffff, RZ, 0xc0, !PT ;  /* 0x7fffffff09067812 */ /* 0x000fe200078ec0ff */
[----:B------:R-:W-:Y:S01]  /*03e0*/  IMAD.MOV.U32 R18, RZ, RZ, R8 ;  /* 0x000000ffff127224 */ /* 0x000fe200078e0008 */
[----:B------:R-:W-:Y:S01]  /*03f0*/  MOV R10, 0x430 ;  /* 0x00000430000a7802 */ /* 0x000fe20000000f00 */
[----:B------:R-:W-:Y:S02]  /*0400*/  IMAD.MOV.U32 R19, RZ, RZ, R9 ;  /* 0x000000ffff137224 */ /* 0x000fe400078e0009 */
[----:B------:R-:W-:-:S07]  /*0410*/  VIADD R14, R6, 0xfff00000 ;  /* 0xfff00000060e7836 */ /* 0x000fce0000000000 */
[----:B-----5:R-:W-:Y:S05]  /*0420*/  CALL.REL.NOINC `($__internal_6_$__cuda_sm20_dblrcp_rn_slowpath_v3) ;  /* 0x0000004400687944 */ /* 0x020fea0003c00000 */
[----:B------:R-:W-:Y:S01]  /*0430*/  UMOV UR6, UR4 ;  /* 0x0000000400067c82 */ /* 0x000fe20008000000 */
[----:B------:R-:W-:-:S05]  /*0440*/  UMOV UR7, UR5 ;  /* 0x0000000500077c82 */ /* 0x000fca0008000000 */
.L_x_150:
[----:B------:R-:W0:Y:S01]  /*0450*/  MUFU.RCP64H R7, 6 ;  /* 0x4018000000077908 */ /* 0x000e220000001800 */
[----:B------:R-:W-:Y:S02]  /*0460*/  IMAD.MOV.U32 R18, RZ, RZ, 0x0 ;  /* 0x00000000ff127424 */ /* 0x000fe400078e00ff */
[----:B------:R-:W-:Y:S02]  /*0470*/  IMAD.MOV.U32 R19, RZ, RZ, 0x40180000 ;  /* 0x40180000ff137424 */ /* 0x000fe400078e00ff */
[----:B------:R-:W-:Y:S02]  /*0480*/  IMAD.MOV.U32 R6, RZ, RZ, 0x1 ;  /* 0x00000001ff067424 */ /* 0x000fe400078e00ff */
[----:B------:R-:W-:-:S04]  /*0490*/  VIADD R20, R3, 0x1 ;  /* 0x0000000103147836 */ /* 0x000fc80000000000 */
[----:B------:R-:W1:Y:S01]  /*04a0*/  I2F.F64.U32 R10, R20 ;  /* 0x00000014000a7312 */ /* 0x000e620000201800 */
[----:B------:R-:W-:Y:S01]  /*04b0*/  IMAD.IADD R21, R3, 0x1, R20 ;  /* 0x0000000103157824 */ /* 0x000fe200078e0214 */
[----:B0-----:R-:W-:-:S08]  /*04c0*/  DFMA R12, R6, -R18, 1 ;  /* 0x3ff00000060c742b */ /* 0x001fd00000000812 */
[----:B------:R-:W-:Y:S02]  /*04d0*/  DFMA R14, R12, R12, R12 ;  /* 0x0000000c0c0e722b */ /* 0x000fe4000000000c */
[----:B------:R-:W0:Y:S06]  /*04e0*/  I2F.F64.U32 R12, R21 ;  /* 0x00000015000c7312 */ /* 0x000e2c0000201800 */
[----:B------:R-:W-:Y:S02]  /*04f0*/  DFMA R16, R6, R14, R6 ;  /* 0x0000000e0610722b */ /* 0x000fe40000000006 */
[----:B-1----:R-:W-:-:S06]  /*0500*/  DMUL R6, R8, R10 ;  /* 0x0000000a08067228 */ /* 0x002fcc0000000000 */
[----:B------:R-:W-:Y:S02]  /*0510*/  DFMA R18, R16, -R18, 1 ;  /* 0x3ff000001012742b */ /* 0x000fe40000000812 */
[----:B0-----:R-:W-:-:S06]  /*0520*/  DMUL R14, R6, R12 ;  /* 0x0000000c060e7228 */ /* 0x001fcc0000000000 */
[----:B------:R-:W-:-:S04]  /*0530*/  DFMA R18, R16, R18, R16 ;  /* 0x000000121012722b */ /* 0x000fc80000000010 */
[----:B------:R-:W-:-:S04]  /*0540*/  FSETP.GEU.AND P1, PT, |R15|, 6.5827683646048100446e-37, PT ;  /* 0x036000000f00780b */ /* 0x000fc80003f2e200 */
[----:B------:R-:W-:-:S08]  /*0550*/  DMUL R6, R14, R18 ;  /* 0x000000120e067228 */ /* 0x000fd00000000000 */
        /* <DEDUP_REMOVED lines=8> */
[----:B-----5:R-:W-:Y:S05]  /*05e0*/  CALL.REL.NOINC `($__internal_7_$__cuda_sm20_div_rn_f64_full) ;  /* 0x0000004400a87944 */ /* 0x020fea0003c00000 */
.L_x_151:
[----:B------:R-:W0:Y:S01]  /*05f0*/  LDC R10, c[0x0][0x3c0] ;  /* 0x0000f000ff0a7b82 */ /* 0x000e220000000800 */
[----:B------:R-:W1:Y:S01]  /*0600*/  LDCU UR5, c[0x0][0x3b8] ;  /* 0x00007700ff0577ac */ /* 0x000e620008000800 */
[----:B------:R-:W-:Y:S01]  /*0610*/  DMUL R12, R12, R12 ;  /* 0x0000000c0c0c7228 */ /* 0x000fe20000000000 */
[----:B------:R-:W-:Y:S02]  /*0620*/  CS2R R38, SRZ ;  /* 0x0000000000267805 */ /* 0x000fe4000001ff00 */
[----:B------:R-:W-:-:S05]  /*0630*/  CS2R R36, SRZ ;  /* 0x0000000000247805 */ /* 0x000fca000001ff00 */
[----:B------:R-:W-:Y:S01]  /*0640*/  DFMA R6, R8, R6, -R12 ;  /* 0x000000060806722b */ /* 0x000fe2000000080c */
[--C-:B0-----:R-:W-:Y:S02]  /*0650*/  IMAD.IADD R11, R2, 0x1, R10.reuse ;  /* 0x00000001020b7824 */ /* 0x101fe400078e020a */
[----:B------:R-:W-:-:S03]  /*0660*/  IMAD.IADD R9, R3, 0x1, R10 ;  /* 0x0000000103097824 */ /* 0x000fc600078e020a */
[----:B-1----:R-:W-:-:S13]  /*0670*/  ISETP.GT.AND P0, PT, R11, UR5, PT ;  /* 0x000000050b007c0c */ /* 0x002fda000bf04270 */
[----:B------:R-:W-:Y:S05]  /*0680*/  @P0 BRA `(.L_x_152) ;  /* 0x0000000800880947 */ /* 0x000fea0003800000 */
[----:B------:R-:W-:Y:S01]  /*0690*/  VIADD R8, R10, 0x1 ;  /* 0x000000010a087836 */ /* 0x000fe20000000000 */
[----:B------:R-:W0:Y:S01]  /*06a0*/  LDCU UR4, c[0x0][0x3c0] ;  /* 0x00007800ff0477ac */ /* 0x000e220008000800 */
[----:B------:R-:W-:Y:S02]  /*06b0*/  CS2R R36, SRZ ;  /* 0x0000000000247805 */ /* 0x000fe4000001ff00 */
[----:B------:R-:W-:Y:S02]  /*06c0*/  CS2R R38, SRZ ;  /* 0x0000000000267805 */ /* 0x000fe4000001ff00 */
[----:B------:R-:W-:-:S05]  /*06d0*/  VIMNMX.U32 R13, PT, PT, R11, R8, !PT ;  /* 0x000000080b0d7248 */ /* 0x000fca0007fe0000 */
[----:B------:R-:W-:Y:S02]  /*06e0*/  IMAD.IADD R11, R13, 0x1, -R10 ;  /* 0x000000010d0b7824 */ /* 0x000fe400078e0a0a */
[----:B------:R-:W-:-:S03]  /*06f0*/  IMAD.IADD R13, R10, 0x1, -R13 ;  /* 0x000000010a0d7824 */ /* 0x000fc600078e0a0d */
[----:B------:R-:W-:Y:S02]  /*0700*/  LOP3.LUT R28, R11, 0xf, RZ, 0xc0, !PT ;  /* 0x0000000f0b1c7812 */ /* 0x000fe400078ec0ff */
[----:B------:R-:W-:Y:S01]  /*0710*/  ISETP.GT.U32.AND P0, PT, R13, -0x10, PT ;  /* 0xfffffff00d00780c */ /* 0x000fe20003f04070 */
[----:B0-----:R-:W-:Y:S01]  /*0720*/  IMAD.U32 R8, RZ, RZ, UR4 ;  /* 0x00000004ff087e24 */ /* 0x001fe2000f8e00ff */
[----:B------:R-:W-:-:S11]  /*0730*/  ISETP.NE.AND P1, PT, R28, RZ, PT ;  /* 0x000000ff1c00720c */ /* 0x000fd60003f25270 */
[----:B------:R-:W-:Y:S05]  /*0740*/  @P0 BRA `(.L_x_153) ;  /* 0x0000000400280947 */ /* 0x000fea0003800000 */
[----:B------:R-:W-:Y:S02]  /*0750*/  LOP3.LUT R29, R11, 0xfffffff0, RZ, 0xc0, !PT ;  /* 0xfffffff00b1d7812 */ /* 0x000fe400078ec0ff */
[----:B------:R-:W-:Y:S01]  /*0760*/  CS2R R36, SRZ ;  /* 0x0000000000247805 */ /* 0x000fe2000001ff00 */
[----:B------:R-:W-:Y:S01]  /*0770*/  IMAD.U32 R8, RZ, RZ, UR4 ;  /* 0x00000004ff087e24 */ /* 0x000fe2000f8e00ff */
[----:B------:R-:W-:-:S06]  /*0780*/  UMOV UR4, URZ ;  /* 0x000000ff00047c82 */ /* 0x000fcc0008000000 */
.L_x_154:
[----:B------:R-:W0:Y:S02]  /*0790*/  LDC.64 R26, c[0x0][0x390] ;  /* 0x0000e400ff1a7b82 */ /* 0x000e240000000a00 */
[----:B0-----:R-:W-:-:S05]  /*07a0*/  IMAD.WIDE.U32 R26, R8, 0x4, R26 ;  /* 0x00000004081a7825 */ /* 0x001fca00078e001a */
[----:B------:R-:W2:Y:S04]  /*07b0*/  LDG.E.CONSTANT R30, desc[UR10][R26.64] ;  /* 0x0000000a1a1e7981 */ /* 0x000ea8000c1e9900 */
[----:B------:R-:W3:Y:S04]  /*07c0*/  LDG.E.CONSTANT R31, desc[UR10][R26.64+0x4] ;  /* 0x0000040a1a1f7981 */ /* 0x000ee8000c1e9900 */
[----:B------:R-:W4:Y:S04]  /*07d0*/  LDG.E.CONSTANT R32, desc[UR10][R26.64+0x8] ;  /* 0x0000080a1a207981 */ /* 0x000f28000c1e9900 */
        /* <DEDUP_REMOVED lines=12> */
[----:B------:R-:W4:Y:S01]  /*08a0*/  LDG.E.CONSTANT R20, desc[UR10][R26.64+0x3c] ;  /* 0x00003c0a1a147981 */ /* 0x000f22000c1e9900 */
[----:B------:R-:W-:Y:S01]  /*08b0*/  UIADD3 UR4, UPT, UPT, UR4, 0x10, URZ ;  /* 0x0000001004047890 */ /* 0x000fe2000fffe0ff */
[----:B------:R-:W-:-:S05]  /*08c0*/  VIADD R8, R8, 0x10 ;  /* 0x0000001008087836 */ /* 0x000fca0000000000 */
[----:B------:R-:W-:Y:S01]  /*08d0*/  ISETP.NE.AND P0, PT, R29, UR4, PT ;  /* 0x000000041d007c0c */ /* 0x000fe2000bf05270 */
[----:B--2---:R-:W0:Y:S08]  /*08e0*/  F2F.F64.F32 R24, R30 ;  /* 0x0000001e00187310 */ /* 0x004e300000201800 */
[----:B---3--:R-:W1:Y:S01]  /*08f0*/  F2F.F64.F32 R22, R31 ;  /* 0x0000001f00167310 */ /* 0x008e620000201800 */
[----:B0-----:R-:W-:-:S02]  /*0900*/  DADD R38, R24, R38 ;  /* 0x0000000018267229 */ /* 0x001fc40000000026 */
[----:B------:R-:W-:-:S05]  /*0910*/  DFMA R36, R24, R24, R36 ;  /* 0x000000181824722b */ /* 0x000fca0000000024 */
[----:B----4-:R-:W0:Y:S01]  /*0920*/  F2F.F64.F32 R24, R32 ;  /* 0x0000002000187310 */ /* 0x010e220000201800 */
        /* <DEDUP_REMOVED lines=15> */
[----:B0-----:R-:W-:-:S07]  /*0a20*/  DADD R38, R38, R24 ;  /* 0x0000000026267229 */ /* 0x001fce0000000018 */
[----:B------:R-:W-:Y:S01]  /*0a30*/  F2F.F64.F32 R20, R20 ;  /* 0x0000001400147310 */ /* 0x000fe20000201800 */
[----:B------:R-:W-:Y:S02]  /*0a40*/  DFMA R36, R24, R24, R36 ;  /* 0x000000181824722b */ /* 0x000fe40000000024 */
[----:B-1----:R-:W-:-:S05]  /*0a50*/  DADD R38, R38, R22 ;  /* 0x0000000026267229 */ /* 0x002fca0000000016 */
[----:B------:R-:W0:Y:S01]  /*0a60*/  F2F.F64.F32 R24, R18 ;  /* 0x0000001200187310 */ /* 0x000e220000201800 */
[----:B------:R-:W-:-:S07]  /*0a70*/  DFMA R36, R22, R22, R36 ;  /* 0x000000161624722b */ /* 0x000fce0000000024 */
        /* <DEDUP_REMOVED lines=11> */
[----:B-1----:R-:W-:-:S06]  /*0b30*/  DADD R38, R38, R22 ;  /* 0x0000000026267229 */ /* 0x002fcc0000000016 */
[----:B------:R-:W-:Y:S01]  /*0b40*/  DFMA R36, R22, R22, R36 ;  /* 0x000000161624722b */ /* 0x000fe20000000024 */
[----:B------:R-:W0:Y:S01]  /*0b50*/  F2F.F64.F32 R22, R13 ;  /* 0x0000000d00167310 */ /* 0x000e220000201800 */
[----:B------:R-:W-:-:S06]  /*0b60*/  DADD R38, R38, R18 ;  /* 0x0000000026267229 */ /* 0x000fcc0000000012 */
[----:B------:R-:W-:Y:S02]  /*0b70*/  DFMA R36, R18, R18, R36 ;  /* 0x000000121224722b */ /* 0x000fe40000000024 */
[----:B0-----:R-:W-:-:S06]  /*0b80*/  DADD R38, R38, R22 ;  /* 0x0000000026267229 */ /* 0x001fcc0000000016 */
[----:B------:R-:W-:Y:S02]  /*0b90*/  DFMA R36, R22, R22, R36 ;  /* 0x000000161624722b */ /* 0x000fe40000000024 */
[----:B------:R-:W-:-:S06]  /*0ba0*/  DADD R38, R38, R16 ;  /* 0x0000000026267229 */ /* 0x000fcc0000000010 */
[----:B------:R-:W-:Y:S02]  /*0bb0*/  DFMA R36, R16, R16, R36 ;  /* 0x000000101024722b */ /* 0x000fe40000000024 */
[----:B------:R-:W-:-:S06]  /*0bc0*/  DADD R38, R38, R20 ;  /* 0x0000000026267229 */ /* 0x000fcc0000000014 */
[----:B------:R-:W-:Y:S01]  /*0bd0*/  DFMA R36, R20, R20, R36 ;  /* 0x000000141424722b */ /* 0x000fe20000000024 */
[----:B------:R-:W-:Y:S10]  /*0be0*/  @P0 BRA `(.L_x_154) ;  /* 0xfffffff800e80947 */ /* 0x000ff4000383ffff */
.L_x_153:
[----:B------:R-:W-:Y:S05]  /*0bf0*/  @!P1 BRA `(.L_x_152) ;  /* 0x00000004002c9947 */ /* 0x000fea0003800000 */
[----:B------:R-:W-:Y:S02]  /*0c00*/  ISETP.GE.U32.AND P0, PT, R28, 0x8, PT ;  /* 0x000000081c00780c */ /* 0x000fe40003f06070 */
[----:B------:R-:W-:-:S04]  /*0c10*/  LOP3.LUT R13, R11, 0x7, RZ, 0xc0, !PT ;  /* 0x000000070b0d7812 */ /* 0x000fc800078ec0ff */
[----:B------:R-:W-:-:S07]  /*0c20*/  ISETP.NE.AND P1, PT, R13, RZ, PT ;  /* 0x000000ff0d00720c */ /* 0x000fce0003f25270 */
[----:B------:R-:W-:Y:S06]  /*0c30*/  @!P0 BRA `(.L_x_155) ;  /* 0x00000000008c8947 */ /* 0x000fec0003800000 */
        /* <DEDUP_REMOVED lines=9> */
[----:B------:R0:W4:Y:S01]  /*0cd0*/  LDG.E.CONSTANT R12, desc[UR10][R14.64+0x1c] ;  /* 0x00001c0a0e0c7981 */ /* 0x000122000c1e9900 */
[----:B------:R-:W-:Y:S01]  /*0ce0*/  VIADD R8, R8, 0x8 ;  /* 0x0000000808087836 */ /* 0x000fe20000000000 */
[----:B--2---:R-:W1:Y:S08]  /*0cf0*/  F2F.F64.F32 R16, R22 ;  /* 0x0000001600107310 */ /* 0x004e700000201800 */
[----:B---3--:R-:W2:Y:S01]  /*0d00*/  F2F.F64.F32 R18, R23 ;  /* 0x0000001700127310 */ /* 0x008ea20000201800 */
[----:B-1----:R-:W-:-:S07]  /*0d10*/  DADD R38, R38, R16 ;  /* 0x0000000026267229 */ /* 0x002fce0000000010 */
[----:B----4-:R-:W1:Y:S01]  /*0d20*/  F2F.F64.F32 R20, R20 ;  /* 0x0000001400147310 */ /* 0x010e620000201800 */
[----:B------:R-:W-:Y:S02]  /*0d30*/  DFMA R16, R16, R16, R36 ;  /* 0x000000101010722b */ /* 0x000fe40000000024 */
[----:B--2---:R-:W-:-:S05]  /*0d40*/  DADD R38, R38, R18 ;  /* 0x0000000026267229 */ /* 0x004fca0000000012 */
[----:B0-----:R-:W-:Y:S01]  /*0d50*/  F2F.F64.F32 R14, R25 ;  /* 0x00000019000e7310 */ /* 0x001fe20000201800 */
[----:B------:R-:W-:Y:S02]  /*0d60*/  DFMA R16, R18, R18, R16 ;  /* 0x000000121210722b */ /* 0x000fe40000000010 */
[----:B-1----:R-:W-:-:S05]  /*0d70*/  DADD R38, R38, R20 ;  /* 0x0000000026267229 */ /* 0x002fca0000000014 */
[----:B------:R-:W0:Y:S01]  /*0d80*/  F2F.F64.F32 R18, R24 ;  /* 0x0000001800127310 */ /* 0x000e220000201800 */
[----:B------:R-:W-:-:S07]  /*0d90*/  DFMA R16, R20, R20, R16 ;  /* 0x000000141410722b */ /* 0x000fce0000000010 */
[----:B------:R-:W-:Y:S01]  /*0da0*/  F2F.F64.F32 R36, R12 ;  /* 0x0000000c00247310 */ /* 0x000fe20000201800 */
[----:B0-----:R-:W-:Y:S02]  /*0db0*/  DADD R38, R38, R18 ;  /* 0x0000000026267229 */ /* 0x001fe40000000012 */
[----:B------:R-:W-:-:S05]  /*0dc0*/  DFMA R16, R18, R18, R16 ;  /* 0x000000121210722b */ /* 0x000fca0000000010 */
[----:B------:R-:W0:Y:S01]  /*0dd0*/  F2F.F64.F32 R18, R26 ;  /* 0x0000001a00127310 */ /* 0x000e220000201800 */
[----:B------:R-:W-:Y:S02]  /*0de0*/  DADD R38, R38, R14 ;  /* 0x0000000026267229 */ /* 0x000fe4000000000e */
[----:B------:R-:W-:-:S05]  /*0df0*/  DFMA R16, R14, R14, R16 ;  /* 0x0000000e0e10722b */ /* 0x000fca0000000010 */
[----:B------:R-:W1:Y:S01]  /*0e00*/  F2F.F64.F32 R14, R27 ;  /* 0x0000001b000e7310 */ /* 0x000e620000201800 */
[----:B0-----:R-:W-:Y:S02]  /*0e10*/  DADD R38, R38, R18 ;  /* 0x0000000026267229 */ /* 0x001fe40000000012 */
[----:B------:R-:W-:-:S06]  /*0e20*/  DFMA R16, R18, R18, R16 ;  /* 0x000000121210722b */ /* 0x000fcc0000000010 */
[----:B-1----:R-:W-:Y:S02]  /*0e30*/  DADD R38, R38, R14 ;  /* 0x0000000026267229 */ /* 0x002fe4000000000e */
[----:B------:R-:W-:-:S06]  /*0e40*/  DFMA R16, R14, R14, R16 ;  /* 0x0000000e0e10722b */ /* 0x000fcc0000000010 */
[----:B------:R-:W-:Y:S02]  /*0e50*/  DADD R38, R38, R36 ;  /* 0x0000000026267229 */ /* 0x000fe40000000024 */
[----:B------:R-:W-:-:S11]  /*0e60*/  DFMA R36, R36, R36, R16 ;  /* 0x000000242424722b */ /* 0x000fd60000000010 */
.L_x_155:
        /* <DEDUP_REMOVED lines=10> */
[----:B------:R-:W4:Y:S01]  /*0f10*/  LDG.E.CONSTANT R21, desc[UR10][R12.64+0xc] ;  /* 0x00000c0a0c157981 */ /* 0x000f22000c1e9900 */
[----:B------:R-:W-:Y:S01]  /*0f20*/  VIADD R8, R8, 0x4 ;  /* 0x0000000408087836 */ /* 0x000fe20000000000 */
[----:B--2---:R-:W0:Y:S08]  /*0f30*/  F2F.F64.F32 R14, R20 ;  /* 0x00000014000e7310 */ /* 0x004e300000201800 */
[----:B---3--:R-:W1:Y:S01]  /*0f40*/  F2F.F64.F32 R16, R16 ;  /* 0x0000001000107310 */ /* 0x008e620000201800 */
[----:B0-----:R-:W-:-:S07]  /*0f50*/  DADD R38, R38, R14 ;  /* 0x0000000026267229 */ /* 0x001fce000000000e */
[----:B----4-:R-:W0:Y:S01]  /*0f60*/  F2F.F64.F32 R18, R18 ;  /* 0x0000001200127310 */ /* 0x010e220000201800 */
[----:B------:R-:W-:Y:S02]  /*0f70*/  DFMA R14, R14, R14, R36 ;  /* 0x0000000e0e0e722b */ /* 0x000fe40000000024 */
[----:B-1----:R-:W-:-:S05]  /*0f80*/  DADD R38, R38, R16 ;  /* 0x0000000026267229 */ /* 0x002fca0000000010 */
[----:B------:R-:W1:Y:S01]  /*0f90*/  F2F.F64.F32 R36, R21 ;  /* 0x0000001500247310 */ /* 0x000e620000201800 */
[----:B------:R-:W-:Y:S02]  /*0fa0*/  DFMA R14, R16, R16, R14 ;  /* 0x00000010100e722b */ /* 0x000fe4000000000e */
[----:B0-----:R-:W-:-:S06]  /*0fb0*/  DADD R38, R38, R18 ;  /* 0x0000000026267229 */ /* 0x001fcc0000000012 */
[----:B------:R-:W-:Y:S02]  /*0fc0*/  DFMA R14, R18, R18, R14 ;  /* 0x00000012120e722b */ /* 0x000fe4000000000e */
[----:B-1----:R-:W-:-:S06]  /*0fd0*/  DADD R38, R38, R36 ;  /* 0x0000000026267229 */ /* 0x002fcc0000000024 */
[----:B------:R-:W-:-:S11]  /*0fe0*/  DFMA R36, R36, R36, R14 ;  /* 0x000000242424722b */ /* 0x000fd6000000000e */
.L_x_156:
[----:B------:R-:W-:Y:S05]  /*0ff0*/  @!P1 BRA `(.L_x_152) ;  /* 0x00000000002c9947 */ /* 0x000fea0003800000 */
[----:B------:R-:W0:Y:S01]  /*1000*/  LDC.64 R12, c[0x0][0x390] ;  /* 0x0000e400ff0c7b82 */ /* 0x000e220000000a00 */
[----:B------:R-:W-:-:S05]  /*1010*/  UMOV UR4, URZ ;  /* 0x000000ff00047c82 */ /* 0x000fca0008000000 */
.L_x_157:
[----:B0-----:R-:W-:-:S06]  /*1020*/  IMAD.WIDE.U32 R14, R8, 0x4, R12 ;  /* 0x00000004080e7825 */ /* 0x001fcc00078e000c */
[----:B------:R-:W2:Y:S01]  /*1030*/  LDG.E.CONSTANT R14, desc[UR10][R14.64] ;  /* 0x0000000a0e0e7981 */ /* 0x000ea2000c1e9900 */
[----:B------:R-:W-:Y:S01]  /*1040*/  UIADD3 UR4, UPT, UPT, UR4, 0x1, URZ ;  /* 0x0000000104047890 */ /* 0x000fe2000fffe0ff */
[----:B------:R-:W-:-:S05]  /*1050*/  VIADD R8, R8, 0x1 ;  /* 0x0000000108087836 */ /* 0x000fca0000000000 */
[----:B------:R-:W-:Y:S01]  /*1060*/  ISETP.NE.AND P0, PT, R11, UR4, PT ;  /* 0x000000040b007c0c */ /* 0x000fe2000bf05270 */
[----:B--2---:R-:W0:Y:S02]  /*1070*/  F2F.F64.F32 R16, R14 ;  /* 0x0000000e00107310 */ /* 0x004e240000201800 */
[C---:B0-----:R-:W-:Y:S02]  /*1080*/  DADD R38, R16.reuse, R38 ;  /* 0x0000000010267229 */ /* 0x041fe40000000026 */
[----:B------:R-:W-:-:S08]  /*1090*/  DFMA R36, R16, R16, R36 ;  /* 0x000000101024722b */ /* 0x000fd00000000024 */
[----:B------:R-:W-:Y:S05]  /*10a0*/  @P0 BRA `(.L_x_157) ;  /* 0xfffffffc00dc0947 */ /* 0x000fea000383ffff */
.L_x_152:
[----:B------:R-:W-:Y:S02]  /*10b0*/  ISETP.GT.AND P0, PT, R9, UR5, PT ;  /* 0x0000000509007c0c */ /* 0x000fe4000bf04270 */
[----:B------:R-:W-:Y:S02]  /*10c0*/  CS2R R34, SRZ ;  /* 0x0000000000227805 */ /* 0x000fe4000001ff00 */
[----:B------:R-:W-:-:S09]  /*10d0*/  CS2R R32, SRZ ;  /* 0x0000000000207805 */ /* 0x000fd2000001ff00 */
[----:B------:R-:W-:Y:S05]  /*10e0*/  @P0 BRA `(.L_x_158) ;  /* 0x0000000c00a80947 */ /* 0x000fea0003800000 */
[C---:B------:R-:W-:Y:S01]  /*10f0*/  VIADDMNMX R9, R10.reuse, 0x1, R9, !PT ;  /* 0x000000010a097846 */ /* 0x040fe20007800109 */
[----:B------:R-:W0:Y:S01]  /*1100*/  LDCU UR4, c[0x0][0x3c0] ;  /* 0x00007800ff0477ac */ /* 0x000e220008000800 */
[----:B------:R-:W-:Y:S02]  /*1110*/  CS2R R32, SRZ ;  /* 0x0000000000207805 */ /* 0x000fe4000001ff00 */
[----:B------:R-:W-:Y:S01]  /*1120*/  CS2R R34, SRZ ;  /* 0x0000000000227805 */ /* 0x000fe2000001ff00 */
[----:B------:R-:W-:Y:S02]  /*1130*/  IMAD.IADD R20, R9, 0x1, -R10 ;  /* 0x0000000109147824 */ /* 0x000fe400078e0a0a */
[----:B------:R-:W-:-:S03]  /*1140*/  IMAD.IADD R9, R10, 0x1, -R9 ;  /* 0x000000010a097824 */ /* 0x000fc600078e0a09 */
[----:B------:R-:W-:Y:S02]  /*1150*/  LOP3.LUT R42, R20, 0x3, RZ, 0xc0, !PT ;  /* 0x00000003142a7812 */ /* 0x000fe400078ec0ff */
[----:B------:R-:W-:Y:S02]  /*1160*/  ISETP.GT.U32.AND P1, PT, R9, -0x4, PT ;  /* 0xfffffffc0900780c */ /* 0x000fe40003f24070 */
[----:B------:R-:W-:Y:S01]  /*1170*/  ISETP.NE.AND P0, PT, R42, RZ, PT ;  /* 0x000000ff2a00720c */ /* 0x000fe20003f05270 */
[----:B0-----:R-:W-:-:S10]  /*1180*/  IMAD.U32 R21, RZ, RZ, UR4 ;  /* 0x00000004ff157e24 */ /* 0x001fd4000f8e00ff */
[----:B------:R-:W-:Y:S05]  /*1190*/  @P1 BRA `(.L_x_159) ;  /* 0x0000000400d81947 */ /* 0x000fea0003800000 */
[----:B------:R-:W-:Y:S02]  /*11a0*/  LOP3.LUT R43, R20, 0xfffffffc, RZ, 0xc0, !PT ;  /* 0xfffffffc142b7812 */ /* 0x000fe400078ec0ff */
[----:B------:R-:W-:Y:S01]  /*11b0*/  CS2R R32, SRZ ;  /* 0x0000000000207805 */ /* 0x000fe2000001ff00 */
[----:B------:R-:W-:Y:S01]  /*11c0*/  IMAD.U32 R21, RZ, RZ, UR4 ;  /* 0x00000004ff157e24 */ /* 0x000fe2000f8e00ff */
[----:B------:R-:W-:-:S06]  /*11d0*/  UMOV UR4, URZ ;  /* 0x000000ff00047c82 */ /* 0x000fcc0008000000 */
.L_x_160:
[----:B------:R-:W0:Y:S01]  /*11e0*/  LDC.64 R8, c[0x0][0x380] ;  /* 0x0000e000ff087b82 */ /* 0x000e220000000a00 */
[----:B------:R-:W-:-:S07]  /*11f0*/  ISETP.NE.AND P1, PT, R21, RZ, PT ;  /* 0x000000ff1500720c */ /* 0x000fce0003f25270 */
[----:B------:R-:W1:Y:S08]  /*1200*/  LDC.64 R10, c[0x0][0x388] ;  /* 0x0000e200ff0a7b82 */ /* 0x000e700000000a00 */
[----:B------:R-:W2:Y:S01]  /*1210*/  LDC.64 R44, c[0x0][0x390] ;  /* 0x0000e400ff2c7b82 */ /* 0x000ea20000000a00 */
[----:B0-----:R-:W-:-:S05]  /*1220*/  IMAD.WIDE.U32 R46, R21, 0x4, R8 ;  /* 0x00000004152e7825 */ /* 0x001fca00078e0008 */
[----:B------:R-:W3:Y:S01]  /*1230*/  LDG.E.CONSTANT R8, desc[UR10][R46.64] ;  /* 0x0000000a2e087981 */ /* 0x000ee2000c1e9900 */
[----:B-1----:R-:W-:-:S03]  /*1240*/  IMAD.WIDE.U32 R10, R21, 0x4, R10 ;  /* 0x00000004150a7825 */ /* 0x002fc600078e000a */
[----:B------:R-:W4:Y:S04]  /*1250*/  LDG.E.CONSTANT R16, desc[UR10][R46.64+0x4] ;  /* 0x0000040a2e107981 */ /* 0x000f28000c1e9900 */
[----:B------:R-:W4:Y:S01]  /*1260*/  LDG.E.CONSTANT R15, desc[UR10][R10.64] ;  /* 0x0000000a0a0f7981 */ /* 0x000f22000c1e9900 */
[----:B--2---:R-:W-:-:S03]  /*1270*/  IMAD.WIDE.U32 R44, R21, 0x4, R44 ;  /* 0x00000004152c7825 */ /* 0x004fc600078e002c */
[----:B------:R-:W2:Y:S04]  /*1280*/  LDG.E.CONSTANT R24, desc[UR10][R10.64+0x4] ;  /* 0x0000040a0a187981 */ /* 0x000ea8000c1e9900 */
[----:B------:R-:W2:Y:S04]  /*1290*/  @P1 LDG.E.CONSTANT R28, desc[UR10][R44.64+-0x4] ;  /* 0xfffffc0a2c1c1981 */ /* 0x000ea8000c1e9900 */
[----:B------:R-:W2:Y:S04]  /*12a0*/  LDG.E.CONSTANT R12, desc[UR10][R44.64] ;  /* 0x0000000a2c0c7981 */ /* 0x000ea8000c1e9900 */
[----:B------:R-:W2:Y:S04]  /*12b0*/  LDG.E.CONSTANT R48, desc[UR10][R44.64+0x4] ;  /* 0x0000040a2c307981 */ /* 0x000ea8000c1e9900 */
[----:B------:R-:W2:Y:S04]  /*12c0*/  LDG.E.CONSTANT R14, desc[UR10][R46.64+0x8] ;  /* 0x0000080a2e0e7981 */ /* 0x000ea8000c1e9900 */
[----:B------:R-:W2:Y:S04]  /*12d0*/  LDG.E.CONSTANT R49, desc[UR10][R10.64+0x8] ;  /* 0x0000080a0a317981 */ /* 0x000ea8000c1e9900 */
[----:B------:R-:W2:Y:S04]  /*12e0*/  LDG.E.CONSTANT R41, desc[UR10][R10.64+0xc] ;  /* 0x00000c0a0a297981 */ /* 0x000ea8000c1e9900 */
[----:B------:R-:W2:Y:S04]  /*12f0*/  LDG.E.CONSTANT R40, desc[UR10][R46.64+0xc] ;  /* 0x00000c0a2e287981 */ /* 0x000ea8000c1e9900 */
[----:B------:R-:W2:Y:S04]  /*1300*/  LDG.E.CONSTANT R23, desc[UR10][R44.64+0x8] ;  /* 0x0000080a2c177981 */ /* 0x000ea8000c1e9900 */
[----:B------:R0:W2:Y:S01]  /*1310*/  LDG.E.CONSTANT R22, desc[UR10][R44.64+0xc] ;  /* 0x00000c0a2c167981 */ /* 0x0000a2000c1e9900 */
[----:B------:R-:W-:Y:S01]  /*1320*/  UIADD3 UR4, UPT, UPT, UR4, 0x4, URZ ;  /* 0x0000000404047890 */ /* 0x000fe2000fffe0ff */
[----:B------:R-:W-:Y:S01]  /*1330*/  VIADD R21, R21, 0x4 ;  /* 0x0000000415157836 */ /* 0x000fe20000000000 */
[----:B---3--:R-:W-:Y:S08]  /*1340*/  F2F.F64.F32 R8, R8 ;  /* 0x0000000800087310 */ /* 0x008ff00000201800 */
[----:B----4-:R-:W1:Y:S08]  /*1350*/  F2F.F64.F32 R26, R15 ;  /* 0x0000000f001a7310 */ /* 0x010e700000201800 */
[----:B--2---:R-:W2:Y:S01]  /*1360*/  @P1 F2F.F64.F32 R28, R28 ;  /* 0x0000001c001c1310 */ /* 0x004ea20000201800 */
[----:B-1----:R-:W-:-:S07]  /*1370*/  DADD R18, R8, -R26 ;  /* 0x0000000008127229 */ /* 0x002fce000000081a */
[----:B------:R-:W-:Y:S01]  /*1380*/  F2F.F64.F32 R12, R12 ;  /* 0x0000000c000c7310 */ /* 0x000fe20000201800 */
[----:B--2---:R-:W-:-:S07]  /*1390*/  @P1 DADD R30, R8, -R28 ;  /* 0x00000000081e1229 */ /* 0x004fce000000081c */
[----:B------:R-:W-:Y:S01]  /*13a0*/  F2F.F64.F32 R24, R24 ;  /* 0x0000001800187310 */ /* 0x000fe20000201800 */
[----:B------:R-:W-:Y:S01]  /*13b0*/  @P1 DADD R26, R26, -R28 ;  /* 0x000000001a1a1229 */ /* 0x000fe2000000081c */
[----:B------:R-:W-:-:S06]  /*13c0*/  @P1 IMAD.MOV.U32 R15, RZ, RZ, R19 ;  /* 0x000000ffff0f1224 */ /* 0x000fcc00078e0013 */
[----:B------:R-:W1:Y:S01]  /*13d0*/  F2F.F64.F32 R16, R16 ;  /* 0x0000001000107310 */ /* 0x000e620000201800 */
[----:B------:R-:W-:Y:S01]  /*13e0*/  @P1 DSETP.MAX.AND P2, P3, |R18|, |R30|, PT ;  /* 0x4000001e1200122a */ /* 0x000fe20003b4f200 */
[----:B------:R-:W-:-:S05]  /*13f0*/  @P1 IMAD.MOV.U32 R28, RZ, RZ, R31 ;  /* 0x000000ffff1c1224 */ /* 0x000fca00078e001f */
[----:B------:R-:W-:Y:S02]  /*1400*/  @P1 FSEL R29, |R15|, |R28|, P2 ;  /* 0x4000001c0f1d1208 */ /* 0x000fe40001000200 */
[----:B------:R-:W-:Y:S01]  /*1410*/  @P1 LOP3.LUT R28, R28, 0x80000, RZ, 0xfc, !PT ;  /* 0x000800001c1c1812 */ /* 0x000fe200078efcff */
[----:B------:R-:W-:-:S03]  /*1420*/  @P1 IMAD.MOV.U32 R15, RZ, RZ, R18 ;  /* 0x000000ffff0f1224 */ /* 0x000fc600078e0012 */
[----:B------:R-:W-:Y:S01]  /*1430*/  @P1 SEL R31, R28, R29, P3 ;  /* 0x0000001d1c1f1207 */ /* 0x000fe20001800000 */
[--C-:B-1----:R-:W-:Y:S02]  /*1440*/  DADD R28, -R12, R16.reuse ;  /* 0x000000000c1c7229 */ /* 0x102fe40000000110 */
[----:B0-----:R-:W-:Y:S01]  /*1450*/  DADD R44, -R24, R16 ;  /* 0x00000000182c7229 */ /* 0x001fe20000000110 */
[----:B------:R-:W-:Y:S01]  /*1460*/  @P1 SEL R30, R15, R30, P2 ;  /* 0x0000001e0f1e1207 */ /* 0x000fe20001000000 */
[----:B------:R0:W-:Y:S01]  /*1470*/  F2F.F64.F32 R10, R48 ;  /* 0x00000030000a7310 */ /* 0x0001e20000201800 */
[----:B------:R-:W-:-:S05]  /*1480*/  @P1 IMAD.MOV.U32 R47, RZ, RZ, R27 ;  /* 0x000000ffff2f1224 */ /* 0x000fca00078e001b */
[----:B------:R-:W-:Y:S02]  /*1490*/  DSETP.MAX.AND P4, P5, |R44|, |R28|, PT ;  /* 0x4000001c2c00722a */ /* 0x000fe40003d8f200 */
[----:B------:R-:W1:Y:S01]  /*14a0*/  F2F.F64.F32 R14, R14 ;  /* 0x0000000e000e7310 */ /* 0x000e620000201800 */
[----:B------:R-:W-:Y:S01]  /*14b0*/  @P1 DSETP.MAX.AND P2, P3, |R26|, R30, PT ;  /* 0x0000001e1a00122a */ /* 0x000fe20003b4f200 */
[----:B0-----:R-:W-:-:S06]  /*14c0*/  IMAD.MOV.U32 R48, RZ, RZ, R45 ;  /* 0x000000ffff307224 */ /* 0x001fcc00078e002d */
[----:B------:R0:W2:Y:S01]  /*14d0*/  F2F.F64.F32 R8, R49 ;  /* 0x0000003100087310 */ /* 0x0000a20000201800 */
[----:B------:R-:W-:Y:S01]  /*14e0*/  IMAD.MOV.U32 R51, RZ, RZ, R28 ;  /* 0x000000ffff337224 */ /* 0x000fe200078e001c */
[----:B------:R-:W-:Y:S02]  /*14f0*/  @P1 LOP3.LUT R28, R31, 0x80000, RZ, 0xfc, !PT ;  /* 0x000800001f1c1812 */ /* 0x000fe400078efcff */
[----:B------:R-:W-:Y:S01]  /*1500*/  @P1 FSEL R47, |R47|, R31, P2 ;  /* 0x0000001f2f2f1208 */ /* 0x000fe20001000200 */
[----:B0-----:R-:W-:Y:S02]  /*1510*/  @P1 IMAD.MOV.U32 R49, RZ, RZ, R30 ;  /* 0x000000ffff311224 */ /* 0x001fe400078e001e */
[----:B------:R-:W-:Y:S01]  /*1520*/  IMAD.MOV.U32 R30, RZ, RZ, R44 ;  /* 0x000000ffff1e7224 */ /* 0x000fe200078e002c */
[----:B------:R-:W-:Y:S01]  /*1530*/  @!P1 DADD R44, -RZ, |R18| ;  /* 0x00000000ff2c9229 */ /* 0x000fe20000000512 */
[----:B------:R-:W-:Y:S01]  /*1540*/  @P1 IMAD.MOV.U32 R46, RZ, RZ, R26 ;  /* 0x000000ffff2e1224 */ /* 0x000fe200078e001a */
[----:B------:R-:W-:Y:S01]  /*1550*/  FSEL R19, |R48|, |R29|, P4 ;  /* 0x4000001d30137208 */ /* 0x000fe20002000200 */
[----:B------:R-:W-:Y:S01]  /*1560*/  F2F.F64.F32 R16, R41 ;  /* 0x0000002900107310 */ /* 0x000fe20000201800 */
[----:B------:R-:W-:-:S02]  /*1570*/  @P5 LOP3.LUT R19, R29, 0x80000, RZ, 0xfc, !PT ;  /* 0x000800001d135812 */ /* 0x000fc400078efcff */
[----:B------:R-:W-:Y:S02]  /*1580*/  @P1 SEL R45, R28, R47, P3 ;  /* 0x0000002f1c2d1207 */ /* 0x000fe40001800000 */
[----:B------:R-:W-:Y:S01]  /*1590*/  SEL R18, R30, R51, P4 ;  /* 0x000000331e127207 */ /* 0x000fe20002000000 */
[----:B-1----:R-:W-:Y:S02]  /*15a0*/  DADD R30, -R10, R14 ;  /* 0x000000000a1e7229 */ /* 0x002fe4000000010e */
[----:B------:R0:W1:Y:S01]  /*15b0*/  F2F.F64.F32 R26, R40 ;  /* 0x00000028001a7310 */ /* 0x0000620000201800 */
[----:B------:R-:W-:Y:S02]  /*15c0*/  DADD R24, -R12, R24 ;  /* 0x000000000c187229 */ /* 0x000fe40000000118 */
[----:B--2---:R-:W-:-:S05]  /*15d0*/  DADD R14, -R8, R14 ;  /* 0x00000000080e7229 */ /* 0x004fca000000010e */
[----:B------:R-:W2:Y:S01]  /*15e0*/  F2F.F64.F32 R28, R23 ;  /* 0x00000017001c7310 */ /* 0x000ea20000201800 */
[----:B------:R-:W-:Y:S01]  /*15f0*/  @P1 SEL R44, R46, R49, P2 ;  /* 0x000000312e2c1207 */ /* 0x000fe20001000000 */
[----:B------:R-:W-:Y:S02]  /*1600*/  DSETP.MAX.AND P1, P2, |R24|, R18, PT ;  /* 0x000000121800722a */ /* 0x000fe40003a2f200 */
[----:B------:R-:W-:Y:S02]  /*1610*/  DSETP.MAX.AND P3, P4, |R14|, |R30|, PT ;  /* 0x4000001e0e00722a */ /* 0x000fe40003c6f200 */
[----:B------:R-:W-:Y:S01]  /*1620*/  DADD R12, R12, R34 ;  /* 0x000000000c0c7229 */ /* 0x000fe20000000022 */
[----:B0-----:R-:W-:Y:S02]  /*1630*/  IMAD.MOV.U32 R40, RZ, RZ, R19 ;  /* 0x000000ffff287224 */ /* 0x001fe400078e0013 */
[----:B------:R-:W-:Y:S02]  /*1640*/  IMAD.MOV.U32 R34, RZ, RZ, R24 ;  /* 0x000000ffff227224 */ /* 0x000fe400078e0018 */
[----:B------:R-:W-:Y:S01]  /*1650*/  IMAD.MOV.U32 R35, RZ, RZ, R18 ;  /* 0x000000ffff237224 */ /* 0x000fe200078e0012 */
[----:B-1----:R-:W-:-:S02]  /*1660*/  DADD R18, -R16, R26 ;  /* 0x0000000010127229 */ /* 0x002fc4000000011a */
[----:B--2---:R-:W-:Y:S02]  /*1670*/  DADD R26, -R28, R26 ;  /* 0x000000001c1a7229 */ /* 0x004fe4000000011a */
[----:B------:R-:W-:Y:S01]  /*1680*/  SEL R24, R34, R35, P1 ;  /* 0x0000002322187207 */ /* 0x000fe20000800000 */
[----:B------:R-:W-:Y:S02]  /*1690*/  IMAD.MOV.U32 R34, RZ, RZ, R31 ;  /* 0x000000ffff227224 */ /* 0x000fe400078e001f */
[----:B------:R-:W-:Y:S01]  /*16a0*/  IMAD.MOV.U32 R23, RZ, RZ, R14 ;  /* 0x000000ffff177224 */ /* 0x000fe200078e000e */
[----:B------:R-:W-:Y:S02]  /*16b0*/  DADD R8, -R10, R8 ;  /* 0x000000000a087229 */ /* 0x000fe40000000108 */
[----:B------:R-:W-:Y:S01]  /*16c0*/  FSEL R15, |R15|, |R34|, P3 ;  /* 0x400000220f0f7208 */ /* 0x000fe20001800200 */
[----:B------:R-:W-:Y:S01]  /*16d0*/  DSETP.MAX.AND P5, P6, |R18|, |R26|, PT ;  /* 0x4000001a1200722a */ /* 0x000fe20003eaf200 */
[----:B------:R-:W-:-:S02]  /*16e0*/  SEL R14, R23, R30, P3 ;  /* 0x0000001e170e7207 */ /* 0x000fc40001800000 */
[----:B------:R-:W-:Y:S02]  /*16f0*/  @P4 LOP3.LUT R15, R34, 0x80000, RZ, 0xfc, !PT ;  /* 0x00080000220f4812 */ /* 0x000fe400078efcff */
[----:B------:R-:W-:Y:S01]  /*1700*/  FSEL R25, |R25|, R40, P1 ;  /* 0x0000002819197208 */ /* 0x000fe20000800200 */
[----:B------:R-:W-:Y:S01]  /*1710*/  DADD R12, R10, R12 ;  /* 0x000000000a0c7229 */ /* 0x000fe2000000000c */
[----:B------:R-:W-:Y:S01]  /*1720*/  @P2 LOP3.LUT R25, R40, 0x80000, RZ, 0xfc, !PT ;  /* 0x0008000028192812 */ /* 0x000fe200078efcff */
[----:B------:R-:W-:Y:S01]  /*1730*/  IMAD.MOV.U32 R10, RZ, RZ, R19 ;  /* 0x000000ffff0a7224 */ /* 0x000fe200078e0013 */
[----:B------:R-:W-:Y:S01]  /*1740*/  DSETP.MAX.AND P1, P2, |R8|, R14, PT ;  /* 0x0000000e0800722a */ /* 0x000fe20003a2f200 */
[----:B------:R-:W-:Y:S01]  /*1750*/  IMAD.MOV.U32 R11, RZ, RZ, R27 ;  /* 0x000000ffff0b7224 */ /* 0x000fe200078e001b */
[----:B------:R-:W-:-:S04]  /*1760*/  DADD R32, R44, R32 ;  /* 0x000000002c207229 */ /* 0x000fc80000000020 */
[----:B------:R-:W-:Y:S02]  /*1770*/  FSEL R23, |R10|, |R11|, P5 ;  /* 0x4000000b0a177208 */ /* 0x000fe40002800200 */
[----:B------:R-:W-:Y:S01]  /*1780*/  SEL R10, R18, R26, P5 ;  /* 0x0000001a120a7207 */ /* 0x000fe20002800000 */
[----:B------:R-:W-:Y:S01]  /*1790*/  IMAD.MOV.U32 R18, RZ, RZ, R15 ;  /* 0x000000ffff127224 */ /* 0x000fe200078e000f */
[----:B------:R-:W-:Y:S01]  /*17a0*/  @P6 LOP3.LUT R23, R11, 0x80000, RZ, 0xfc, !PT ;  /* 0x000800000b176812 */ /* 0x000fe200078efcff */
[----:B------:R-:W-:Y:S01]  /*17b0*/  IMAD.MOV.U32 R11, RZ, RZ, R9 ;  /* 0x000000ffff0b7224 */ /* 0x000fe200078e0009 */
[----:B------:R-:W-:-:S04]  /*17c0*/  DADD R16, -R28, R16 ;  /* 0x000000001c107229 */ /* 0x000fc80000000110 */
[----:B------:R-:W-:Y:S02]  /*17d0*/  FSEL R19, |R11|, R18, P1 ;  /* 0x000000120b137208 */ /* 0x000fe40000800200 */
[----:B------:R-:W-:Y:S01]  /*17e0*/  @P2 LOP3.LUT R19, R18, 0x80000, RZ, 0xfc, !PT ;  /* 0x0008000012132812 */ /* 0x000fe200078efcff */
[----:B------:R-:W-:Y:S01]  /*17f0*/  DADD R32, R32, R24 ;  /* 0x0000000020207229 */ /* 0x000fe20000000018 */
[----:B------:R-:W-:Y:S01]  /*1800*/  SEL R8, R8, R14, P1 ;  /* 0x0000000e08087207 */ /* 0x000fe20000800000 */
[----:B------:R-:W-:Y:S02]  /*1810*/  IMAD.MOV.U32 R11, RZ, RZ, R23 ;  /* 0x000000ffff0b7224 */ /* 0x000fe400078e0017 */
[----:B------:R-:W-:Y:S02]  /*1820*/  IMAD.MOV.U32 R9, RZ, RZ, R19 ;  /* 0x000000ffff097224 */ /* 0x000fe400078e0013 */
[----:B------:R-:W-:Y:S02]  /*1830*/  IMAD.MOV.U32 R14, RZ, RZ, R11 ;  /* 0x000000ffff0e7224 */ /* 0x000fe400078e000b */
[----:B------:R-:W-:-:S02]  /*1840*/  DSETP.MAX.AND P1, P2, |R16|, R10, PT ;  /* 0x0000000a1000722a */ /* 0x000fc40003a2f200 */
[----:B------:R-:W-:Y:S01]  /*1850*/  DADD R32, R32, R8 ;  /* 0x0000000020207229 */ /* 0x000fe20000000008 */
[----:B------:R-:W-:Y:S01]  /*1860*/  IMAD.MOV.U32 R8, RZ, RZ, R16 ;  /* 0x000000ffff087224 */ /* 0x000fe200078e0010 */
[----:B------:R-:W0:Y:S02]  /*1870*/  F2F.F64.F32 R22, R22 ;  /* 0x0000001600167310 */ /* 0x000e240000201800 */
[----:B------:R-:W-:Y:S02]  /*1880*/  FSEL R9, |R17|, R14, P1 ;  /* 0x0000000e11097208 */ /* 0x000fe40000800200 */
[----:B------:R-:W-:Y:S02]  /*1890*/  SEL R8, R8, R10, P1 ;  /* 0x0000000a08087207 */ /* 0x000fe40000800000 */
[----:B------:R-:W-:Y:S01]  /*18a0*/  ISETP.NE.AND P1, PT, R43, UR4, PT ;  /* 0x000000042b007c0c */ /* 0x000fe2000bf25270 */
[----:B------:R-:W-:-:S03]  /*18b0*/  DADD R12, R12, R28 ;  /* 0x000000000c0c7229 */ /* 0x000fc6000000001c */
[----:B------:R-:W-:-:S05]  /*18c0*/  @P2 LOP3.LUT R9, R14, 0x80000, RZ, 0xfc, !PT ;  /* 0x000800000e092812 */ /* 0x000fca00078efcff */
[----:B0-----:R-:W-:Y:S02]  /*18d0*/  DADD R34, R12, R22 ;  /* 0x000000000c227229 */ /* 0x001fe40000000016 */
[----:B------:R-:W-:Y:S02]  /*18e0*/  DADD R32, R32, R8 ;  /* 0x0000000020207229 */ /* 0x000fe40000000008 */
[----:B------:R-:W-:Y:S09]  /*18f0*/  @P1 BRA `(.L_x_160) ;  /* 0xfffffff800381947 */ /* 0x000ff2000383ffff */
.L_x_159:
[----:B------:R-:W-:Y:S05]  /*1900*/  @!P0 BRA `(.L_x_158) ;  /* 0x0000000400a08947 */ /* 0x000fea0003800000 */
[----:B------:R-:W-:Y:S02]  /*1910*/  ISETP.NE.AND P1, PT, R42, 0x1, PT ;  /* 0x000000012a00780c */ /* 0x000fe40003f25270 */
[----:B------:R-:W-:-:S04]  /*1920*/  LOP3.LUT R20, R20, 0x1, RZ, 0xc0, !PT ;  /* 0x0000000114147812 */ /* 0x000fc800078ec0ff */
[----:B------:R-:W-:-:S07]  /*1930*/  ISETP.NE.U32.AND P0, PT, R20, 0x1, PT ;  /* 0x000000011400780c */ /* 0x000fce0003f05070 */
[----:B------:R-:W-:Y:S06]  /*1940*/  @!P1 BRA `(.L_x_161) ;  /* 0x0000000000f49947 */ /* 0x000fec0003800000 */
[----:B------:R-:W0:Y:S01]  /*1950*/  LDC.64 R24, c[0x0][0x390] ;  /* 0x0000e400ff187b82 */ /* 0x000e220000000a00 */
[----:B------:R-:W-:-:S07]  /*1960*/  ISETP.NE.AND P1, PT, R21, RZ, PT ;  /* 0x000000ff1500720c */ /* 0x000fce0003f25270 */
[----:B------:R-:W1:Y:S08]  /*1970*/  LDC.64 R26, c[0x0][0x380] ;  /* 0x0000e000ff1a7b82 */ /* 0x000e700000000a00 */
[----:B------:R-:W2:Y:S01]  /*1980*/  LDC.64 R28, c[0x0][0x388] ;  /* 0x0000e200ff1c7b82 */ /* 0x000ea20000000a00 */
[----:B0-----:R-:W-:-:S05]  /*1990*/  @P1 IMAD.WIDE R8, R21, 0x4, R24 ;  /* 0x0000000415081825 */ /* 0x001fca00078e0218 */
[----:B------:R-:W3:Y:S01]  /*19a0*/  @P1 LDG.E.CONSTANT R16, desc[UR10][R8.64+-0x4] ;  /* 0xfffffc0a08101981 */ /* 0x000ee2000c1e9900 */
[----:B-1----:R-:W-:-:S05]  /*19b0*/  IMAD.WIDE.U32 R26, R21, 0x4, R26 ;  /* 0x00000004151a7825 */ /* 0x002fca00078e001a */
[----:B------:R-:W4:Y:S01]  /*19c0*/  LDG.E.CONSTANT R15, desc[UR10][R26.64] ;  /* 0x0000000a1a0f7981 */ /* 0x000f22000c1e9900 */
[----:B--2---:R-:W-:-:S03]  /*19d0*/  IMAD.WIDE.U32 R28, R21, 0x4, R28 ;  /* 0x00000004151c7825 */ /* 0x004fc600078e001c */
[----:B------:R-:W2:Y:S04]  /*19e0*/  LDG.E.CONSTANT R22, desc[UR10][R26.64+0x4] ;  /* 0x0000040a1a167981 */ /* 0x000ea8000c1e9900 */
[----:B------:R-:W2:Y:S01]  /*19f0*/  LDG.E.CONSTANT R30, desc[UR10][R28.64] ;  /* 0x0000000a1c1e7981 */ /* 0x000ea2000c1e9900 */
[----:B------:R-:W-:-:S03]  /*1a00*/  IMAD.WIDE.U32 R24, R21, 0x4, R24 ;  /* 0x0000000415187825 */ /* 0x000fc600078e0018 */
[----:B------:R-:W2:Y:S04]  /*1a10*/  LDG.E.CONSTANT R10, desc[UR10][R28.64+0x4] ;  /* 0x0000040a1c0a7981 */ /* 0x000ea8000c1e9900 */
[----:B------:R-:W2:Y:S04]  /*1a20*/  LDG.E.CONSTANT R20, desc[UR10][R24.64] ;  /* 0x0000000a18147981 */ /* 0x000ea8000c1e9900 */
[----:B------:R0:W2:Y:S01]  /*1a30*/  LDG.E.CONSTANT R14, desc[UR10][R24.64+0x4] ;  /* 0x0000040a180e7981 */ /* 0x0000a2000c1e9900 */
[----:B------:R-:W-:Y:S01]  /*1a40*/  VIADD R21, R21, 0x2 ;  /* 0x0000000215157836 */ /* 0x000fe20000000000 */
[----:B---3--:R-:W-:Y:S08]  /*1a50*/  @P1 F2F.F64.F32 R16, R16 ;  /* 0x0000001000101310 */ /* 0x008ff00000201800 */
[----:B----4-:R-:W1:Y:S08]  /*1a60*/  F2F.F64.F32 R12, R15 ;  /* 0x0000000f000c7310 */ /* 0x010e700000201800 */
[----:B--2---:R-:W2:Y:S01]  /*1a70*/  F2F.F64.F32 R30, R30 ;  /* 0x0000001e001e7310 */ /* 0x004ea20000201800 */
[----:B-1----:R-:W-:-:S07]  /*1a80*/  @P1 DADD R18, R12, -R16 ;  /* 0x000000000c121229 */ /* 0x002fce0000000810 */
[----:B------:R-:W-:Y:S01]  /*1a90*/  F2F.F64.F32 R10, R10 ;  /* 0x0000000a000a7310 */ /* 0x000fe20000201800 */
[----:B--2---:R-:W-:-:S07]  /*1aa0*/  DADD R12, R12, -R30 ;  /* 0x000000000c0c7229 */ /* 0x004fce000000081e */
[----:B------:R-:W1:Y:S01]  /*1ab0*/  F2F.F64.F32 R22, R22 ;  /* 0x0000001600167310 */ /* 0x000e620000201800 */
[----:B------:R-:W-:-:S07]  /*1ac0*/  @P1 IMAD.MOV.U32 R26, RZ, RZ, R18 ;  /* 0x000000ffff1a1224 */ /* 0x000fce00078e0012 */
[----:B------:R-:W2:Y:S01]  /*1ad0*/  F2F.F64.F32 R8, R20 ;  /* 0x0000001400087310 */ /* 0x000ea20000201800 */
[----:B------:R-:W-:Y:S01]  /*1ae0*/  @P1 DSETP.MAX.AND P2, P3, |R12|, |R18|, PT ;  /* 0x400000120c00122a */ /* 0x000fe20003b4f200 */
[----:B------:R-:W-:Y:S02]  /*1af0*/  @P1 IMAD.MOV.U32 R18, RZ, RZ, R13 ;  /* 0x000000ffff121224 */ /* 0x000fe400078e000d */
[----:B------:R-:W-:Y:S01]  /*1b00*/  @P1 IMAD.MOV.U32 R15, RZ, RZ, R12 ;  /* 0x000000ffff0f1224 */ /* 0x000fe200078e000c */
[----:B------:R-:W-:Y:S02]  /*1b10*/  @P1 DADD R16, R30, -R16 ;  /* 0x000000001e101229 */ /* 0x000fe40000000810 */
[----:B0-----:R-:W-:Y:S02]  /*1b20*/  @P1 FSEL R24, |R18|, |R19|, P2 ;  /* 0x4000001312181208 */ /* 0x001fe40001000200 */
[----:B------:R-:W-:Y:S02]  /*1b30*/  @P1 LOP3.LUT R19, R19, 0x80000, RZ, 0xfc, !PT ;  /* 0x0008000013131812 */ /* 0x000fe400078efcff */
[----:B------:R-:W-:-:S02]  /*1b40*/  @P1 SEL R18, R15, R26, P2 ;  /* 0x0000001a0f121207 */ /* 0x000fc40001000000 */
[----:B------:R-:W-:Y:S01]  /*1b50*/  @P1 SEL R19, R19, R24, P3 ;  /* 0x0000001813131207 */ /* 0x000fe20001800000 */
[--C-:B-1----:R-:W-:Y:S02]  /*1b60*/  DADD R24, -R10, R22.reuse ;  /* 0x000000000a187229 */ /* 0x102fe40000000116 */
[----:B--2---:R-:W-:Y:S01]  /*1b70*/  DADD R22, -R8, R22 ;  /* 0x0000000008167229 */ /* 0x004fe20000000116 */
[----:B------:R-:W-:Y:S02]  /*1b80*/  @P1 IMAD.MOV.U32 R15, RZ, RZ, R17 ;  /* 0x000000ffff0f1224 */ /* 0x000fe400078e0011 */
[----:B------:R-:W-:Y:S01]  /*1b90*/  @P1 DSETP.MAX.AND P2, P3, |R16|, R18, PT ;  /* 0x000000121000122a */ /* 0x000fe20003b4f200 */
[----:B------:R-:W-:-:S04]  /*1ba0*/  @P1 IMAD.MOV.U32 R20, RZ, RZ, R19 ;  /* 0x000000ffff141224 */ /* 0x000fc800078e0013 */
[----:B------:R-:W-:Y:S01]  /*1bb0*/  DSETP.MAX.AND P4, P5, |R24|, |R22|, PT ;  /* 0x400000161800722a */ /* 0x000fe20003d8f200 */
[----:B------:R-:W-:Y:S02]  /*1bc0*/  @P1 FSEL R15, |R15|, R20, P2 ;  /* 0x000000140f0f1208 */ /* 0x000fe40001000200 */
[----:B------:R-:W-:Y:S02]  /*1bd0*/  @P1 LOP3.LUT R20, R20, 0x80000, RZ, 0xfc, !PT ;  /* 0x0008000014141812 */ /* 0x000fe400078efcff */
[----:B------:R-:W-:Y:S02]  /*1be0*/  @P1 SEL R16, R16, R18, P2 ;  /* 0x0000001210101207 */ /* 0x000fe40001000000 */
[----:B------:R-:W-:Y:S01]  /*1bf0*/  @P1 SEL R17, R20, R15, P3 ;  /* 0x0000000f14111207 */ /* 0x000fe20001800000 */
[----:B------:R-:W-:Y:S02]  /*1c00*/  IMAD.MOV.U32 R20, RZ, RZ, R23 ;  /* 0x000000ffff147224 */ /* 0x000fe400078e0017 */
[----:B------:R-:W-:Y:S01]  /*1c10*/  IMAD.MOV.U32 R18, RZ, RZ, R24 ;  /* 0x000000ffff127224 */ /* 0x000fe200078e0018 */
[----:B------:R-:W-:-:S02]  /*1c20*/  DADD R10, -R8, R10 ;  /* 0x00000000080a7229 */ /* 0x000fc4000000010a */
[----:B------:R-:W-:Y:S02]  /*1c30*/  FSEL R19, |R25|, |R20|, P4 ;  /* 0x4000001419137208 */ /* 0x000fe40002000200 */
[----:B------:R-:W-:Y:S02]  /*1c40*/  SEL R18, R18, R22, P4 ;  /* 0x0000001612127207 */ /* 0x000fe40002000000 */
[----:B------:R-:W-:Y:S01]  /*1c50*/  @P5 LOP3.LUT R19, R20, 0x80000, RZ, 0xfc, !PT ;  /* 0x0008000014135812 */ /* 0x000fe200078efcff */
[----:B------:R-:W-:-:S05]  /*1c60*/  @!P1 DADD R16, -RZ, |R12| ;  /* 0x00000000ff109229 */ /* 0x000fca000000050c */
[----:B------:R-:W-:Y:S01]  /*1c70*/  DSETP.MAX.AND P1, P2, |R10|, R18, PT ;  /* 0x000000120a00722a */ /* 0x000fe20003a2f200 */
[----:B------:R-:W0:Y:S01]  /*1c80*/  F2F.F64.F32 R14, R14 ;  /* 0x0000000e000e7310 */ /* 0x000e220000201800 */
[----:B------:R-:W-:Y:S01]  /*1c90*/  DADD R34, R34, R8 ;  /* 0x0000000022227229 */ /* 0x000fe20000000008 */
[----:B------:R-:W-:Y:S02]  /*1ca0*/  IMAD.MOV.U32 R8, RZ, RZ, R11 ;  /* 0x000000ffff087224 */ /* 0x000fe400078e000b */
[----:B------:R-:W-:Y:S01]  /*1cb0*/  IMAD.MOV.U32 R9, RZ, RZ, R19 ;  /* 0x000000ffff097224 */ /* 0x000fe200078e0013 */
[----:B------:R-:W-:Y:S01]  /*1cc0*/  DADD R16, R32, R16 ;  /* 0x0000000020107229 */ /* 0x000fe20000000010 */
[----:B------:R-:W-:-:S03]  /*1cd0*/  SEL R32, R10, R18, P1 ;  /* 0x000000120a207207 */ /* 0x000fc60000800000 */
[----:B------:R-:W-:-:S04]  /*1ce0*/  FSEL R33, |R8|, R9, P1 ;  /* 0x0000000908217208 */ /* 0x000fc80000800200 */
[----:B------:R-:W-:Y:S01]  /*1cf0*/  @P2 LOP3.LUT R33, R9, 0x80000, RZ, 0xfc, !PT ;  /* 0x0008000009212812 */ /* 0x000fe200078efcff */
[----:B0-----:R-:W-:-:S05]  /*1d00*/  DADD R34, R14, R34 ;  /* 0x000000000e227229 */ /* 0x001fca0000000022 */
[----:B------:R-:W-:-:S11]  /*1d10*/  DADD R32, R16, R32 ;  /* 0x0000000010207229 */ /* 0x000fd60000000020 */
.L_x_161:
[----:B------:R-:W-:Y:S05]  /*1d20*/  @P0 BRA `(.L_x_158) ;  /* 0x0000000000980947 */ /* 0x000fea0003800000 */
[----:B------:R-:W0:Y:S01]  /*1d30*/  LDC.64 R12, c[0x0][0x380] ;  /* 0x0000e000ff0c7b82 */ /* 0x000e220000000a00 */
[----:B------:R-:W-:-:S07]  /*1d40*/  ISETP.NE.AND P0, PT, R21, RZ, PT ;  /* 0x000000ff1500720c */ /* 0x000fce0003f05270 */
[----:B------:R-:W1:Y:S08]  /*1d50*/  LDC.64 R14, c[0x0][0x388] ;  /* 0x0000e200ff0e7b82 */ /* 0x000e700000000a00 */
[----:B------:R-:W2:Y:S01]  /*1d60*/  LDC.64 R10, c[0x0][0x390] ;  /* 0x0000e400ff0a7b82 */ /* 0x000ea20000000a00 */
[----:B0-----:R-:W-:-:S06]  /*1d70*/  IMAD.WIDE.U32 R12, R21, 0x4, R12 ;  /* 0x00000004150c7825 */ /* 0x001fcc00078e000c */
[----:B------:R-:W3:Y:S01]  /*1d80*/  LDG.E.CONSTANT R12, desc[UR10][R12.64] ;  /* 0x0000000a0c0c7981 */ /* 0x000ee2000c1e9900 */
[----:B-1----:R-:W-:-:S06]  /*1d90*/  IMAD.WIDE.U32 R14, R21, 0x4, R14 ;  /* 0x00000004150e7825 */ /* 0x002fcc00078e000e */
[----:B------:R-:W4:Y:S01]  /*1da0*/  LDG.E.CONSTANT R14, desc[UR10][R14.64] ;  /* 0x0000000a0e0e7981 */ /* 0x000f22000c1e9900 */
[----:B--2---:R-:W-:-:S06]  /*1db0*/  @P0 IMAD.WIDE R16, R21, 0x4, R10 ;  /* 0x0000000415100825 */ /* 0x004fcc00078e020a */
[----:B------:R-:W2:Y:S01]  /*1dc0*/  @P0 LDG.E.CONSTANT R16, desc[UR10][R16.64+-0x4] ;  /* 0xfffffc0a10100981 */ /* 0x000ea2000c1e9900 */
[----:B------:R-:W-:-:S05]  /*1dd0*/  IMAD.WIDE.U32 R10, R21, 0x4, R10 ;  /* 0x00000004150a7825 */ /* 0x000fca00078e000a */
[----:B------:R0:W2:Y:S01]  /*1de0*/  LDG.E.CONSTANT R24, desc[UR10][R10.64] ;  /* 0x0000000a0a187981 */ /* 0x0000a2000c1e9900 */
[----:B---3--:R-:W-:Y:S08]  /*1df0*/  F2F.F64.F32 R20, R12 ;  /* 0x0000000c00147310 */ /* 0x008ff00000201800 */
[----:B----4-:R-:W1:Y:S08]  /*1e00*/  F2F.F64.F32 R22, R14 ;  /* 0x0000000e00167310 */ /* 0x010e700000201800 */
[----:B--2---:R-:W2:Y:S01]  /*1e10*/  @P0 F2F.F64.F32 R18, R16 ;  /* 0x0000001000120310 */ /* 0x004ea20000201800 */
[----:B-1----:R-:W-:-:S02]  /*1e20*/  DADD R8, R20, -R22 ;  /* 0x0000000014087229 */ /* 0x002fc40000000816 */
[--C-:B--2---:R-:W-:Y:S02]  /*1e30*/  @P0 DADD R20, R20, -R18.reuse ;  /* 0x0000000014140229 */ /* 0x104fe40000000812 */
[----:B------:R-:W-:-:S06]  /*1e40*/  @P0 DADD R18, R22, -R18 ;  /* 0x0000000016120229 */ /* 0x000fcc0000000812 */
[----:B------:R-:W-:Y:S01]  /*1e50*/  @P0 IMAD.MOV.U32 R13, RZ, RZ, R9 ;  /* 0x000000ffff0d0224 */ /* 0x000fe200078e0009 */
[----:B------:R-:W-:Y:S01]  /*1e60*/  @P0 DSETP.MAX.AND P1, P2, |R8|, |R20|, PT ;  /* 0x400000140800022a */ /* 0x000fe20003a2f200 */
[----:B------:R-:W-:Y:S02]  /*1e70*/  @P0 IMAD.MOV.U32 R22, RZ, RZ, R21 ;  /* 0x000000ffff160224 */ /* 0x000fe400078e0015 */
[----:B0-----:R-:W-:-:S03]  /*1e80*/  @P0 IMAD.MOV.U32 R10, RZ, RZ, R8 ;  /* 0x000000ffff0a0224 */ /* 0x001fc600078e0008 */
[----:B------:R-:W-:Y:S02]  /*1e90*/  @P0 FSEL R13, |R13|, |R22|, P1 ;  /* 0x400000160d0d0208 */ /* 0x000fe40000800200 */
[----:B------:R-:W-:Y:S02]  /*1ea0*/  @P0 LOP3.LUT R22, R22, 0x80000, RZ, 0xfc, !PT ;  /* 0x0008000016160812 */ /* 0x000fe400078efcff */
[----:B------:R-:W-:Y:S02]  /*1eb0*/  @P0 SEL R10, R10, R20, P1 ;  /* 0x000000140a0a0207 */ /* 0x000fe40000800000 */
[----:B------:R-:W-:Y:S01]  /*1ec0*/  @P0 SEL R11, R22, R13, P2 ;  /* 0x0000000d160b0207 */ /* 0x000fe20001000000 */
[----:B------:R-:W-:-:S04]  /*1ed0*/  @P0 IMAD.MOV.U32 R12, RZ, RZ, R18 ;  /* 0x000000ffff0c0224 */ /* 0x000fc800078e0012 */
[----:B------:R-:W-:Y:S01]  /*1ee0*/  @P0 IMAD.MOV.U32 R14, RZ, RZ, R11 ;  /* 0x000000ffff0e0224 */ /* 0x000fe200078e000b */
[----:B------:R-:W-:Y:S01]  /*1ef0*/  @P0 DSETP.MAX.AND P1, P2, |R18|, R10, PT ;  /* 0x0000000a1200022a */ /* 0x000fe20003a2f200 */
[----:B------:R-:W-:Y:S02]  /*1f00*/  @P0 IMAD.MOV.U32 R13, RZ, RZ, R10 ;  /* 0x000000ffff0d0224 */ /* 0x000fe400078e000a */
[----:B------:R-:W0:Y:S03]  /*1f10*/  F2F.F64.F32 R10, R24 ;  /* 0x00000018000a7310 */ /* 0x000e260000201800 */
[----:B------:R-:W-:Y:S02]  /*1f20*/  @P0 FSEL R19, |R19|, R14, P1 ;  /* 0x0000000e13130208 */ /* 0x000fe40000800200 */
[----:B------:R-:W-:Y:S02]  /*1f30*/  @P0 LOP3.LUT R14, R14, 0x80000, RZ, 0xfc, !PT ;  /* 0x000800000e0e0812 */ /* 0x000fe400078efcff */
[----:B------:R-:W-:-:S02]  /*1f40*/  @P0 SEL R12, R12, R13, P1 ;  /* 0x0000000d0c0c0207 */ /* 0x000fc40000800000 */
[----:B------:R-:W-:Y:S01]  /*1f50*/  @P0 SEL R13, R14, R19, P2 ;  /* 0x000000130e0d0207 */ /* 0x000fe20001000000 */
[----:B------:R-:W-:Y:S02]  /*1f60*/  @!P0 DADD R12, -RZ, |R8| ;  /* 0x00000000ff0c8229 */ /* 0x000fe40000000508 */
[----:B0-----:R-:W-:-:S06]  /*1f70*/  DADD R34, R34, R10 ;  /* 0x0000000022227229 */ /* 0x001fcc000000000a */
[----:B------:R-:W-:-:S11]  /*1f80*/  DADD R32, R32, R12 ;  /* 0x0000000020207229 */ /* 0x000fd6000000000c */
.L_x_158:
[----:B------:R-:W0:Y:S01]  /*1f90*/  LDCU UR4, c[0x0][0x3b8] ;  /* 0x00007700ff0477ac */ /* 0x000e220008000800 */
[----:B------:R-:W-:Y:S02]  /*1fa0*/  PLOP3.LUT P0, PT, PT, PT, PT, 0x80, 0x8 ;  /* 0x000000000008781c */ /* 0x000fe40003f0f070 */
[----:B------:R-:W-:Y:S01]  /*1fb0*/  PLOP3.LUT P1, PT, PT, PT, PT, 0x80, 0x8 ;  /* 0x000000000008781c */ /* 0x000fe20003f2f070 */
[----:B0-----:R-:W-:-:S09]  /*1fc0*/  UISETP.GE.AND UP0, UPT, UR4, 0x1, UPT ;  /* 0x000000010400788c */ /* 0x001fd2000bf06270 */
[----:B------:R-:W-:Y:S05]  /*1fd0*/  BRA.U !UP0, `(.L_x_162) ;  /* 0x0000000108247547 */ /* 0x000fea000b800000 */
[----:B------:R-:W0:Y:S01]  /*1fe0*/  LDC.64 R10, c[0x0][0x390] ;  /* 0x0000e400ff0a7b82 */ /* 0x000e220000000a00 */
[----:B------:R-:W-:Y:S01]  /*1ff0*/  VIMNMX R12, PT, PT, R2, UR4, PT ;  /* 0x00000004020c7c48 */ /* 0x000fe2000bfe0100 */
[----:B------:R-:W-:-:S07]  /*2000*/  IMAD.MOV.U32 R13, RZ, RZ, RZ ;  /* 0x000000ffff0d7224 */ /* 0x000fce00078e00ff */
.L_x_163:
[----:B0-----:R-:W-:-:S06]  /*2010*/  IMAD.WIDE.U32 R8, R13, 0x4, R10 ;  /* 0x000000040d087825 */ /* 0x001fcc00078e000a */
[----:B------:R-:W2:Y:S01]  /*2020*/  LDG.E.CONSTANT R8, desc[UR10][R8.64] ;  /* 0x0000000a08087981 */ /* 0x000ea2000c1e9900 */
[----:B------:R-:W-:-:S05]  /*2030*/  VIADD R13, R13, 0x1 ;  /* 0x000000010d0d7836 */ /* 0x000fca0000000000 */
[----:B------:R-:W-:Y:S02]  /*2040*/  ISETP.NE.AND P2, PT, R13, R12, PT ;  /* 0x0000000c0d00720c */ /* 0x000fe40003f45270 */
[----:B--2---:R-:W-:-:S13]  /*2050*/  FSETP.NE.AND P1, PT, |R8|, +INF , PT ;  /* 0x7f8000000800780b */ /* 0x004fda0003f25200 */
[----:B------:R-:W-:Y:S05]  /*2060*/  @P1 BRA P2, `(.L_x_163) ;  /* 0xfffffffc00e81947 */ /* 0x000fea000103ffff */
.L_x_162:
[----:B------:R-:W-:Y:S05]  /*2070*/  BRA.U !UP0, `(.L_x_164) ;  /* 0x0000000108587547 */ /* 0x000fea000b800000 */
[----:B------:R-:W0:Y:S01]  /*2080*/  LDC.64 R10, c[0x0][0x390] ;  /* 0x0000e400ff0a7b82 */ /* 0x000e220000000a00 */
[----:B------:R-:W-:Y:S01]  /*2090*/  VIMNMX R16, PT, PT, R3, UR4, PT ;  /* 0x0000000403107c48 */ /* 0x000fe2000bfe0100 */
[----:B------:R-:W-:-:S06]  /*20a0*/  IMAD.MOV.U32 R17, RZ, RZ, RZ ;  /* 0x000000ffff117224 */ /* 0x000fcc00078e00ff */
[----:B------:R-:W1:Y:S08]  /*20b0*/  LDC.64 R12, c[0x0][0x380] ;  /* 0x0000e000ff0c7b82 */ /* 0x000e700000000a00 */
[----:B------:R-:W2:Y:S02]  /*20c0*/  LDC.64 R14, c[0x0][0x388] ;  /* 0x0000e200ff0e7b82 */ /* 0x000ea40000000a00 */
.L_x_165:
[----:B0-----:R-:W-:-:S06]  /*20d0*/  IMAD.WIDE.U32 R8, R17, 0x4, R10 ;  /* 0x0000000411087825 */ /* 0x001fcc00078e000a */
[----:B------:R-:W3:Y:S01]  /*20e0*/  LDG.E.CONSTANT R8, desc[UR10][R8.64] ;  /* 0x0000000a08087981 */ /* 0x000ee2000c1e9900 */
[----:B------:R-:W-:Y:S02]  /*20f0*/  PLOP3.LUT P0, PT, PT, PT, PT, 0x8, 0x80 ;  /* 0x000000000080781c */ /* 0x000fe40003f0e170 */
[----:B---3--:R-:W-:-:S13]  /*2100*/  FSETP.NE.AND P2, PT, |R8|, +INF , PT ;  /* 0x7f8000000800780b */ /* 0x008fda0003f45200 */
[----:B------:R-:W-:Y:S05]  /*2110*/  @!P2 BRA `(.L_x_164) ;  /* 0x000000000030a947 */ /* 0x000fea0003800000 */
[----:B-1----:R-:W-:-:S06]  /*2120*/  IMAD.WIDE.U32 R8, R17, 0x4, R12 ;  /* 0x0000000411087825 */ /* 0x002fcc00078e000c */
[----:B------:R-:W3:Y:S02]  /*2130*/  LDG.E.CONSTANT R8, desc[UR10][R8.64] ;  /* 0x0000000a08087981 */ /* 0x000ee4000c1e9900 */
[----:B---3--:R-:W-:-:S13]  /*2140*/  FSETP.NE.AND P2, PT, |R8|, +INF , PT ;  /* 0x7f8000000800780b */ /* 0x008fda0003f45200 */
[----:B------:R-:W-:Y:S05]  /*2150*/  @!P2 BRA `(.L_x_164) ;  /* 0x000000000020a947 */ /* 0x000fea0003800000 */
[----:B--2---:R-:W-:-:S06]  /*2160*/  IMAD.WIDE.U32 R8, R17, 0x4, R14 ;  /* 0x0000000411087825 */ /* 0x004fcc00078e000e */
[----:B------:R-:W2:Y:S02]  /*2170*/  LDG.E.CONSTANT R8, desc[UR10][R8.64] ;  /* 0x0000000a08087981 */ /* 0x000ea4000c1e9900 */
[----:B--2---:R-:W-:-:S13]  /*2180*/  FSETP.NE.AND P2, PT, |R8|, +INF , PT ;  /* 0x7f8000000800780b */ /* 0x004fda0003f45200 */
[----:B------:R-:W-:Y:S05]  /*2190*/  @!P2 BRA `(.L_x_164) ;  /* 0x000000000010a947 */ /* 0x000fea0003800000 */
[----:B------:R-:W-:-:S05]  /*21a0*/  VIADD R17, R17, 0x1 ;  /* 0x0000000111117836 */ /* 0x000fca0000000000 */
[----:B------:R-:W-:-:S13]  /*21b0*/  ISETP.NE.AND P0, PT, R17, R16, PT ;  /* 0x000000101100720c */ /* 0x000fda0003f05270 */
[----:B------:R-:W-:Y:S05]  /*21c0*/  @P0 BRA `(.L_x_165) ;  /* 0xfffffffc00c00947 */ /* 0x000fea000383ffff */
[----:B------:R-:W-:-:S13]  /*21d0*/  PLOP3.LUT P0, PT, PT, PT, PT, 0x80, 0x8 ;  /* 0x000000000008781c */ /* 0x000fda0003f0f070 */
.L_x_164:
[----:B------:R-:W0:Y:S08]  /*21e0*/  I2F.F64.U32 R8, R2 ;  /* 0x0000000200087312 */ /* 0x000e300000201800 */
        /* <DEDUP_REMOVED lines=12> */
[----:B--2---:R-:W-:Y:S01]  /*22b0*/  VIADD R14, R10, 0xfff00000 ;  /* 0xfff000000a0e7836 */ /* 0x004fe20000000000 */
[----:B------:R-:W-:-:S07]  /*22c0*/  MOV R10, 0x22e0 ;  /* 0x000022e0000a7802 */ /* 0x000fce0000000f00 */
[----:B-----5:R-:W-:Y:S05]  /*22d0*/  CALL.REL.NOINC `($__internal_6_$__cuda_sm20_dblrcp_rn_slowpath_v3) ;  /* 0x0000002400bc7944 */ /* 0x020fea0003c00000 */
[----:B------:R-:W-:Y:S02]  /*22e0*/  IMAD.U32 R30, RZ, RZ, UR4 ;  /* 0x00000004ff1e7e24 */ /* 0x000fe4000f8e00ff */
[----:B------:R-:W-:-:S07]  /*22f0*/  IMAD.U32 R31, RZ, RZ, UR5 ;  /* 0x00000005ff1f7e24 */ /* 0x000fce000f8e00ff */
.L_x_166:
[----:B------:R-:W0:Y:S01]  /*2300*/  MUFU.RCP64H R9, R7 ;  /* 0x0000000700097308 */ /* 0x000e220000001800 */
[----:B------:R-:W-:Y:S01]  /*2310*/  VIADD R8, R7, 0x300402 ;  /* 0x0030040207087836 */ /* 0x000fe20000000000 */
[----:B------:R-:W-:-:S04]  /*2320*/  PLOP3.LUT P1, PT, P1, P0, PT, 0x80, 0x8 ;  /* 0x000000000008781c */ /* 0x000fc80000f21070 */
[----:B------:R-:W-:Y:S01]  /*2330*/  FSETP.GEU.AND P2, PT, |R8|, 5.8789094863358348022e-39, PT ;  /* 0x004004020800780b */ /* 0x000fe20003f4e200 */
[----:B0-----:R-:W-:-:S08]  /*2340*/  DFMA R10, -R6, R8, 1 ;  /* 0x3ff00000060a742b */ /* 0x001fd00000000108 */
[----:B------:R-:W-:-:S08]  /*2350*/  DFMA R10, R10, R10, R10 ;  /* 0x0000000a0a0a722b */ /* 0x000fd0000000000a */
[----:B------:R-:W-:-:S08]  /*2360*/  DFMA R10, R8, R10, R8 ;  /* 0x0000000a080a722b */ /* 0x000fd00000000008 */
[----:B------:R-:W-:-:S08]  /*2370*/  DFMA R28, -R6, R10, 1 ;  /* 0x3ff00000061c742b */ /* 0x000fd0000000010a */
[----:B------:R-:W-:Y:S01]  /*2380*/  DFMA R28, R10, R28, R10 ;  /* 0x0000001c0a1c722b */ /* 0x000fe2000000000a */
[----:B------:R-:W-:Y:S10]  /*2390*/  @P2 BRA `(.L_x_167) ;  /* 0x0000000000202947 */ /* 0x000ff40003800000 */
[----:B------:R-:W-:Y:S01]  /*23a0*/  LOP3.LUT R8, R7, 0x7fffffff, RZ, 0xc0, !PT ;  /* 0x7fffffff07087812 */ /* 0x000fe200078ec0ff */
[----:B------:R-:W-:Y:S01]  /*23b0*/  IMAD.MOV.U32 R18, RZ, RZ, R6 ;  /* 0x000000ffff127224 */ /* 0x000fe200078e0006 */
[----:B------:R-:W-:Y:S01]  /*23c0*/  MOV R10, 0x2400 ;  /* 0x00002400000a7802 */ /* 0x000fe20000000f00 */
[----:B------:R-:W-:Y:S02]  /*23d0*/  IMAD.MOV.U32 R19, RZ, RZ, R7 ;  /* 0x000000ffff137224 */ /* 0x000fe400078e0007 */
[----:B--2---:R-:W-:-:S07]  /*23e0*/  VIADD R14, R8, 0xfff00000 ;  /* 0xfff00000080e7836 */ /* 0x004fce0000000000 */
[----:B-----5:R-:W-:Y:S05]  /*23f0*/  CALL.REL.NOINC `($__internal_6_$__cuda_sm20_dblrcp_rn_slowpath_v3) ;  /* 0x0000002400747944 */ /* 0x020fea0003c00000 */
[----:B------:R-:W-:Y:S02]  /*2400*/  IMAD.U32 R28, RZ, RZ, UR4 ;  /* 0x00000004ff1c7e24 */ /* 0x000fe4000f8e00ff */
[----:B------:R-:W-:-:S07]  /*2410*/  IMAD.U32 R29, RZ, RZ, UR5 ;  /* 0x00000005ff1d7e24 */ /* 0x000fce000f8e00ff */
.L_x_167:
[----:B------:R-:W0:Y:S01]  /*2420*/  LDC R7, c[0x0][0x3c0] ;  /* 0x0000f000ff077b82 */ /* 0x000e220000000800 */
[----:B------:R-:W1:Y:S01]  /*2430*/  LDCU.64 UR8, c[0x0][0x390] ;  /* 0x00007200ff0877ac */ /* 0x000e620008000a00 */
[----:B------:R-:W-:Y:S02]  /*2440*/  PRMT R6, RZ, 0x7610, R6 ;  /* 0x00007610ff067816 */ /* 0x000fe40000000006 */
[----:B------:R-:W-:Y:S01]  /*2450*/  PRMT R8, RZ, 0x7610, R8 ;  /* 0x00007610ff087816 */ /* 0x000fe20000000008 */
[----:B------:R-:W-:Y:S01]  /*2460*/  UMOV UR4, URZ ;  /* 0x000000ff00047c82 */ /* 0x000fe20008000000 */
[----:B------:R-:W-:Y:S01]  /*2470*/  PRMT R9, RZ, 0x7610, R9 ;  /* 0x00007610ff097816 */ /* 0x000fe20000000009 */
[----:B-1----:R-:W-:-:S04]  /*2480*/  UIADD3 UR8, UP0, UPT, UR8, 0x20, URZ ;  /* 0x0000002008087890 */ /* 0x002fc8000ff1e0ff */
[----:B------:R-:W-:-:S12]  /*2490*/  UIADD3.X UR9, UPT, UPT, URZ, UR9, URZ, UP0, !UPT ;  /* 0x00000009ff097290 */ /* 0x000fd800087fe4ff */
.L_x_185:
[----:B-12---:R-:W1:Y:S08]  /*24a0*/  LDC R12, c[0x0][0x3c0] ;  /* 0x0000f000ff0c7b82 */ /* 0x006e700000000800 */
[----:B--2-4-:R-:W2:Y:S01]  /*24b0*/  LDC.64 R14, c[0x0][0x390] ;  /* 0x0000e400ff0e7b82 */ /* 0x014ea20000000a00 */
[----:B-1-3--:R-:W-:-:S05]  /*24c0*/  IMAD.IADD R13, R2, 0x1, R12 ;  /* 0x00000001020d7824 */ /* 0x00afca00078e020c */
[C---:B0-----:R-:W-:Y:S01]  /*24d0*/  ISETP.GE.AND P3, PT, R7.reuse, R13, PT ;  /* 0x0000000d0700720c */ /* 0x041fe20003f66270 */
[----:B--2---:R-:W-:-:S12]  /*24e0*/  IMAD.WIDE.U32 R10, R7, 0x4, R14 ;  /* 0x00000004070a7825 */ /* 0x004fd800078e000e */
[----:B------:R-:W-:Y:S01]  /*24f0*/  @P3 IMAD.IADD R19, R7, 0x1, -R2 ;  /* 0x0000000107133824 */ /* 0x000fe200078e0a02 */
[----:B------:R-:W2:Y:S03]  /*2500*/  @P3 LDG.E.CONSTANT R16, desc[UR10][R10.64] ;  /* 0x0000000a0a103981 */ /* 0x000ea6000c1e9900 */
[----:B------:R-:W-:-:S06]  /*2510*/  @P3 IMAD.WIDE R18, R19, 0x4, R14 ;  /* 0x0000000413123825 */ /* 0x000fcc00078e020e */
[----:B------:R-:W3:Y:S01]  /*2520*/  @P3 LDG.E.CONSTANT R18, desc[UR10][R18.64] ;  /* 0x0000000a12123981 */ /* 0x000ee2000c1e9900 */
[----:B------:R-:W-:Y:S01]  /*2530*/  IMAD.IADD R26, R3, 0x1, R12 ;  /* 0x00000001031a7824 */ /* 0x000fe200078e020c */
[----:B------:R-:W-:-:S04]  /*2540*/  VIMNMX.U32 R22, PT, PT, R2, R3, !PT ;  /* 0x0000000302167248 */ /* 0x000fc80007fe0000 */
[----:B------:R-:W-:Y:S01]  /*2550*/  ISETP.GE.AND P4, PT, R7, R26, PT ;  /* 0x0000001a0700720c */ /* 0x000fe20003f86270 */
[----:B------:R-:W-:Y:S02]  /*2560*/  VIADD R12, R26, 0xffffffff ;  /* 0xffffffff1a0c7836 */ /* 0x000fe40000000000 */
[----:B------:R-:W-:-:S03]  /*2570*/  VIADD R24, R22, 0xffffffff ;  /* 0xffffffff16187836 */ /* 0x000fc60000000000 */
[----:B------:R-:W-:-:S04]  /*2580*/  VIADDMNMX R13, R13, 0xffffffff, R12, !PT ;  /* 0xffffffff0d0d7846 */ /* 0x000fc8000780010c */
[----:B------:R-:W-:-:S04]  /*2590*/  VIMNMX R24, PT, PT, R24, R13, !PT ;  /* 0x0000000d18187248 */ /* 0x000fc80007fe0100 */
[----:B------:R-:W-:Y:S01]  /*25a0*/  ISETP.GT.AND P2, PT, R24, R7, PT ;  /* 0x000000071800720c */ /* 0x000fe20003f44270 */
[----:B--2---:R-:W-:Y:S08]  /*25b0*/  @P3 F2F.F64.F32 R16, R16 ;  /* 0x0000001000103310 */ /* 0x004ff00000201800 */
[----:B---3--:R-:W0:Y:S02]  /*25c0*/  @P3 F2F.F64.F32 R20, R18 ;  /* 0x0000001200143310 */ /* 0x008e240000201800 */
[----:B0-----:R-:W-:-:S02]  /*25d0*/  @P3 DFMA R22, -R20, R20, R36 ;  /* 0x000000141416322b */ /* 0x001fc40000000124 */
[----:B------:R-:W-:-:S06]  /*25e0*/  @P3 DADD R20, R16, -R20 ;  /* 0x0000000010143229 */ /* 0x000fcc0000000814 */
[----:B------:R-:W-:Y:S02]  /*25f0*/  @P3 DFMA R36, R16, R16, R22 ;  /* 0x000000101024322b */ /* 0x000fe40000000016 */
[----:B------:R-:W-:Y:S01]  /*2600*/  @P3 DADD R38, R38, R20 ;  /* 0x0000000026263229 */ /* 0x000fe20000000014 */
[----:B------:R-:W-:Y:S10]  /*2610*/  @!P4 BRA `(.L_x_168) ;  /* 0x000000040008c947 */ /* 0x000ff40003800000 */
[----:B------:R-:W0:Y:S01]  /*2620*/  LDC.64 R26, c[0x0][0x380] ;  /* 0x0000e000ff1a7b82 */ /* 0x000e220000000a00 */
[C---:B------:R-:W-:Y:S01]  /*2630*/  IMAD.IADD R45, R7.reuse, 0x1, -R3 ;  /* 0x00000001072d7824 */ /* 0x040fe200078e0a03 */
[----:B------:R1:W2:Y:S01]  /*2640*/  LDG.E.CONSTANT R22, desc[UR10][R10.64] ;  /* 0x0000000a0a167981 */ /* 0x0002a2000c1e9900 */
[----:B------:R-:W-:-:S05]  /*2650*/  VIADD R21, R7, 0xffffffff ;  /* 0xffffffff07157836 */ /* 0x000fca0000000000 */
[----:B------:R-:W3:Y:S01]  /*2660*/  LDC.64 R42, c[0x0][0x388] ;  /* 0x0000e200ff2a7b82 */ /* 0x000ee20000000a00 */
[----:B------:R-:W-:Y:S01]  /*2670*/  ISETP.NE.AND P3, PT, R45, RZ, PT ;  /* 0x000000ff2d00720c */ /* 0x000fe20003f65270 */
[----:B------:R-:W-:-:S05]  /*2680*/  IMAD.WIDE.U32 R20, R21, 0x4, R14 ;  /* 0x0000000415147825 */ /* 0x000fca00078e000e */
[----:B------:R-:W4:Y:S01]  /*2690*/  LDG.E.CONSTANT R49, desc[UR10][R20.64] ;  /* 0x0000000a14317981 */ /* 0x000f22000c1e9900 */
[----:B0-----:R-:W-:-:S04]  /*26a0*/  IMAD.WIDE.U32 R16, R7, 0x4, R26 ;  /* 0x0000000407107825 */ /* 0x001fc800078e001a */
[----:B---3--:R-:W-:Y:S01]  /*26b0*/  IMAD.WIDE.U32 R18, R7, 0x4, R42 ;  /* 0x0000000407127825 */ /* 0x008fe200078e002a */
[----:B------:R-:W3:Y:S03]  /*26c0*/  LDG.E.CONSTANT R48, desc[UR10][R16.64] ;  /* 0x0000000a10307981 */ /* 0x000ee6000c1e9900 */
[C---:B------:R-:W-:Y:S01]  /*26d0*/  IMAD.WIDE R26, R45.reuse, 0x4, R26 ;  /* 0x000000042d1a7825 */ /* 0x040fe200078e021a */
[----:B------:R-:W2:Y:S03]  /*26e0*/  LDG.E.CONSTANT R23, desc[UR10][R18.64] ;  /* 0x0000000a12177981 */ /* 0x000ea6000c1e9900 */
[C---:B------:R-:W-:Y:S01]  /*26f0*/  IMAD.WIDE R42, R45.reuse, 0x4, R42 ;  /* 0x000000042d2a7825 */ /* 0x040fe200078e022a */
[----:B------:R-:W2:Y:S03]  /*2700*/  LDG.E.CONSTANT R46, desc[UR10][R26.64] ;  /* 0x0000000a1a2e7981 */ /* 0x000ea6000c1e9900 */
[----:B------:R-:W-:-:S02]  /*2710*/  IMAD.WIDE R44, R45, 0x4, R14 ;  /* 0x000000042d2c7825 */ /* 0x000fc400078e020e */
[----:B------:R-:W2:Y:S04]  /*2720*/  LDG.E.CONSTANT R42, desc[UR10][R42.64] ;  /* 0x0000000a2a2a7981 */ /* 0x000ea8000c1e9900 */
[----:B------:R-:W2:Y:S04]  /*2730*/  @P3 LDG.E.CONSTANT R50, desc[UR10][R44.64+-0x4] ;  /* 0xfffffc0a2c323981 */ /* 0x000ea8000c1e9900 */
[----:B------:R0:W2:Y:S01]  /*2740*/  LDG.E.CONSTANT R13, desc[UR10][R44.64] ;  /* 0x0000000a2c0d7981 */ /* 0x0000a2000c1e9900 */
[----:B----4-:R-:W-:Y:S08]  /*2750*/  F2F.F64.F32 R14, R49 ;  /* 0x00000031000e7310 */ /* 0x010ff00000201800 */
[----:B---3--:R-:W3:Y:S08]  /*2760*/  F2F.F64.F32 R24, R48 ;  /* 0x0000003000187310 */ /* 0x008ef00000201800 */
[----:B--2---:R-:W2:Y:S08]  /*2770*/  F2F.F64.F32 R16, R23 ;  /* 0x0000001700107310 */ /* 0x004eb00000201800 */
[----:B------:R-:W-:Y:S08]  /*2780*/  F2F.F64.F32 R46, R46 ;  /* 0x0000002e002e7310 */ /* 0x000ff00000201800 */
[----:B------:R-:W1:Y:S08]  /*2790*/  F2F.F64.F32 R18, R42 ;  /* 0x0000002a00127310 */ /* 0x000e700000201800 */
[----:B------:R-:W4:Y:S01]  /*27a0*/  @P3 F2F.F64.F32 R20, R50 ;  /* 0x0000003200143310 */ /* 0x000f220000201800 */
[----:B---3--:R-:W-:-:S02]  /*27b0*/  DADD R40, R24, -R14 ;  /* 0x0000000018287229 */ /* 0x008fc4000000080e */
[----:B--2---:R-:W-:Y:S02]  /*27c0*/  DADD R26, -R16, R24 ;  /* 0x00000000101a7229 */ /* 0x004fe40000000118 */
[----:B-1----:R-:W-:-:S06]  /*27d0*/  DADD R10, R46, -R18 ;  /* 0x000000002e0a7229 */ /* 0x002fcc0000000812 */
[----:B------:R-:W-:Y:S01]  /*27e0*/  DSETP.MAX.AND P5, P4, |R26|, |R40|, PT ;  /* 0x400000281a00722a */ /* 0x000fe20003caf200 */
[----:B0-----:R-:W-:Y:S01]  /*27f0*/  IMAD.MOV.U32 R44, RZ, RZ, R40 ;  /* 0x000000ffff2c7224 */ /* 0x001fe200078e0028 */
[----:B----4-:R-:W-:Y:S01]  /*2800*/  @P3 DADD R24, R46, -R20 ;  /* 0x000000002e183229 */ /* 0x010fe20000000814 */
[----:B------:R-:W-:-:S03]  /*2810*/  IMAD.MOV.U32 R23, RZ, RZ, R26 ;  /* 0x000000ffff177224 */ /* 0x000fc600078e001a */
[----:B------:R-:W-:Y:S01]  /*2820*/  FSEL R27, |R27|, |R41|, P5 ;  /* 0x400000291b1b7208 */ /* 0x000fe20002800200 */
[----:B------:R-:W-:Y:S01]  /*2830*/  DADD R16, R16, -R14 ;  /* 0x0000000010107229 */ /* 0x000fe2000000080e */
[----:B------:R-:W-:Y:S01]  /*2840*/  SEL R26, R23, R44, P5 ;  /* 0x0000002c171a7207 */ /* 0x000fe20002800000 */
[----:B------:R-:W-:Y:S01]  /*2850*/  @P3 IMAD.MOV.U32 R14, RZ, RZ, R11 ;  /* 0x000000ffff0e3224 */ /* 0x000fe200078e000b */
[----:B------:R-:W-:Y:S02]  /*2860*/  @P3 DSETP.MAX.AND P5, P6, |R10|, |R24|, PT ;  /* 0x400000180a00322a */ /* 0x000fe40003eaf200 */
[----:B------:R-:W-:Y:S01]  /*2870*/  @P3 IMAD.MOV.U32 R15, RZ, RZ, R25 ;  /* 0x000000ffff0f3224 */ /* 0x000fe200078e0019 */
[----:B------:R-:W-:Y:S01]  /*2880*/  @P3 DADD R18, R18, -R20 ;  /* 0x0000000012123229 */ /* 0x000fe20000000814 */
[----:B------:R-:W-:-:S03]  /*2890*/  @P4 LOP3.LUT R27, R41, 0x80000, RZ, 0xfc, !PT ;  /* 0x00080000291b4812 */ /* 0x000fc600078efcff */
[----:B------:R-:W-:Y:S01]  /*28a0*/  @P3 FSEL R20, |R14|, |R15|, P5 ;  /* 0x4000000f0e143208 */ /* 0x000fe20002800200 */
[----:B------:R-:W-:Y:S01]  /*28b0*/  @P3 IMAD.MOV.U32 R14, RZ, RZ, R10 ;  /* 0x000000ffff0e3224 */ /* 0x000fe200078e000a */
[----:B------:R-:W-:Y:S01]  /*28c0*/  @P3 LOP3.LUT R15, R15, 0x80000, RZ, 0xfc, !PT ;  /* 0x000800000f0f3812 */ /* 0x000fe200078efcff */
[----:B------:R-:W-:-:S03]  /*28d0*/  IMAD.MOV.U32 R21, RZ, RZ, R26 ;  /* 0x000000ffff157224 */ /* 0x000fc600078e001a */
[----:B------:R-:W-:Y:S01]  /*28e0*/  @P3 SEL R14, R14, R24, P5 ;  /* 0x000000180e0e3207 */ /* 0x000fe20002800000 */
[----:B------:R-:W-:Y:S01]  /*28f0*/  DSETP.MAX.AND P5, P4, |R16|, R26, PT ;  /* 0x0000001a1000722a */ /* 0x000fe20003caf200 */
[----:B------:R-:W-:Y:S01]  /*2900*/  @P3 SEL R15, R15, R20, P6 ;  /* 0x000000140f0f3207 */ /* 0x000fe20003000000 */
[----:B------:R-:W-:Y:S01]  /*2910*/  IMAD.MOV.U32 R20, RZ, RZ, R16 ;  /* 0x000000ffff147224 */ /* 0x000fe200078e0010 */
[----:B------:R-:W-:Y:S01]  /*2920*/  F2F.F64.F32 R22, R22 ;  /* 0x0000001600167310 */ /* 0x000fe20000201800 */
[----:B------:R-:W-:Y:S02]  /*2930*/  @P3 IMAD.MOV.U32 R24, RZ, RZ, R18 ;  /* 0x000000ffff183224 */ /* 0x000fe400078e0012 */
[----:B------:R-:W-:Y:S02]  /*2940*/  FSEL R17, |R17|, R27, P5 ;  /* 0x0000001b11117208 */ /* 0x000fe40002800200 */
[----:B------:R-:W-:Y:S01]  /*2950*/  SEL R16, R20, R21, P5 ;  /* 0x0000001514107207 */ /* 0x000fe20002800000 */
[----:B------:R-:W-:Y:S01]  /*2960*/  @P3 DSETP.MAX.AND P5, P6, |R18|, R14, PT ;  /* 0x0000000e1200322a */ /* 0x000fe20003eaf200 */
[----:B------:R-:W-:Y:S01]  /*2970*/  @P3 IMAD.MOV.U32 R25, RZ, RZ, R14 ;  /* 0x000000ffff193224 */ /* 0x000fe200078e000e */
[----:B------:R-:W0:Y:S01]  /*2980*/  F2F.F64.F32 R20, R13 ;  /* 0x0000000d00147310 */ /* 0x000e220000201800 */
[----:B------:R-:W-:Y:S01]  /*2990*/  @!P3 DADD R10, -RZ, |R10| ;  /* 0x00000000ff0ab229 */ /* 0x000fe2000000050a */
[----:B------:R-:W-:-:S02]  /*29a0*/  @P3 LOP3.LUT R14, R15, 0x80000, RZ, 0xfc, !PT ;  /* 0x000800000f0e3812 */ /* 0x000fc400078efcff */
[----:B------:R-:W-:Y:S02]  /*29b0*/  @P3 SEL R25, R24, R25, P5 ;  /* 0x0000001918193207 */ /* 0x000fe40002800000 */
[----:B------:R-:W-:Y:S02]  /*29c0*/  @P3 FSEL R19, |R19|, R15, P5 ;  /* 0x0000000f13133208 */ /* 0x000fe40002800200 */
[----:B------:R-:W-:Y:S01]  /*29d0*/  @P4 LOP3.LUT R17, R27, 0x80000, RZ, 0xfc, !PT ;  /* 0x000800001b114812 */ /* 0x000fe200078efcff */
[----:B------:R-:W-:Y:S01]  /*29e0*/  @P3 IMAD.MOV.U32 R10, RZ, RZ, R25 ;  /* 0x000000ffff0a3224 */ /* 0x000fe200078e0019 */
[----:B------:R-:W-:Y:S01]  /*29f0*/  @P3 SEL R11, R14, R19, P6 ;  /* 0x000000130e0b3207 */ /* 0x000fe20003000000 */
[----:B0-----:R-:W-:-:S05]  /*2a00*/  DADD R20, R22, -R20 ;  /* 0x0000000016147229 */ /* 0x001fca0000000814 */
[----:B------:R-:W-:-:S03]  /*2a10*/  DADD R10, R16, -R10 ;  /* 0x00000000100a7229 */ /* 0x000fc6000000080a */
[----:B------:R-:W-:-:S05]  /*2a20*/  DADD R34, R34, R20 ;  /* 0x0000000022227229 */ /* 0x000fca0000000014 */
[----:B------:R-:W-:-:S11]  /*2a30*/  DADD R32, R32, R10 ;  /* 0x0000000020207229 */ /* 0x000fd6000000000a */
.L_x_168:
[----:B------:R-:W-:Y:S05]  /*2a40*/  @P2 BRA `(.L_x_169) ;  /* 0x0000000000e82947 */ /* 0x000fea0003800000 */
        /* <DEDUP_REMOVED lines=9> */
[----:B------:R-:W-:-:S04]  /*2ae0*/  IMAD.MOV.U32 R18, RZ, RZ, R15 ;  /* 0x000000ffff127224 */ /* 0x000fc800078e000f */
[----:B------:R-:W-:Y:S02]  /*2af0*/  SEL R16, R16, R14, P2 ;  /* 0x0000000e10107207 */ /* 0x000fe40001000000 */
[----:B------:R-:W-:-:S06]  /*2b00*/  FSEL R17, R13, R18, P2 ;  /* 0x000000120d117208 */ /* 0x000fcc0001000000 */
        /* <DEDUP_REMOVED lines=10> */
[----:B------:R-:W-:Y:S02]  /*2bb0*/  VIADD R21, R23, 0xfff00000 ;  /* 0xfff0000017157836 */ /* 0x000fe40000000000 */
[----:B------:R-:W-:-:S04]  /*2bc0*/  IMAD.MOV.U32 R20, RZ, RZ, R22 ;  /* 0x000000ffff147224 */ /* 0x000fc800078e0016 */
[----:B------:R-:W-:-:S08]  /*2bd0*/  DFMA R26, R24, -R24, R16 ;  /* 0x80000018181a722b */ /* 0x000fd00000000010 */
[----:B------:R-:W-:Y:S01]  /*2be0*/  DFMA R14, R26, R20, R24 ;  /* 0x000000141a0e722b */ /* 0x000fe20000000018 */
[----:B------:R-:W-:Y:S10]  /*2bf0*/  @!P2 BRA `(.L_x_171) ;  /* 0x000000000010a947 */ /* 0x000ff40003800000 */
[----:B------:R-:W-:-:S07]  /*2c00*/  MOV R14, 0x2c20 ;  /* 0x00002c20000e7802 */ /* 0x000fce0000000f00 */
[----:B-----5:R-:W-:Y:S05]  /*2c10*/  CALL.REL.NOINC `($__internal_8_$__cuda_sm20_dsqrt_rn_f64_mediumpath_v1) ;  /* 0x0000002400547944 */ /* 0x020fea0003c00000 */
[----:B------:R-:W-:Y:S02]  /*2c20*/  IMAD.MOV.U32 R14, RZ, RZ, R16 ;  /* 0x000000ffff0e7224 */ /* 0x000fe400078e0010 */
[----:B------:R-:W-:-:S07]  /*2c30*/  IMAD.MOV.U32 R15, RZ, RZ, R17 ;  /* 0x000000ffff0f7224 */ /* 0x000fce00078e0011 */
.L_x_171:
[----:B-----5:R-:W0:Y:S01]  /*2c40*/  F2F.F64.F32 R20, R5 ;  /* 0x0000000500147310 */ /* 0x020e220000201800 */
[----:B------:R-:W-:Y:S01]  /*2c50*/  DMUL R18, R32, UR6 ;  /* 0x0000000620127c28 */ /* 0x000fe20008000000 */
[----:B------:R-:W1:Y:S06]  /*2c60*/  LDCU UR5, c[0x0][0x3b8] ;  /* 0x00007700ff0577ac */ /* 0x000e6c0008000800 */
[----:B------:R-:W2:Y:S01]  /*2c70*/  F2F.F64.F32 R16, R4 ;  /* 0x0000000400107310 */ /* 0x000ea20000201800 */
[----:B0-----:R-:W-:Y:S02]  /*2c80*/  DMUL R20, R18, R20 ;  /* 0x0000001412147228 */ /* 0x001fe40000000000 */
[----:B--2---:R-:W-:-:S02]  /*2c90*/  DFMA R18, R16, R14, R10 ;  /* 0x0000000e1012722b */ /* 0x004fc4000000000a */
[----:B------:R-:W-:Y:S01]  /*2ca0*/  DFMA R10, R16, -R14, R10 ;  /* 0x8000000e100a722b */ /* 0x000fe2000000000a */
[----:B------:R-:W0:Y:S03]  /*2cb0*/  LDC.64 R16, c[0x0][0x3c8] ;  /* 0x0000f200ff107b82 */ /* 0x000e260000000a00 */
[C-C-:B------:R-:W-:Y:S02]  /*2cc0*/  DFMA R14, R34.reuse, UR6, -R20.reuse ;  /* 0x00000006220e7c2b */ /* 0x140fe40008000814 */
[----:B------:R-:W-:-:S06]  /*2cd0*/  DFMA R20, R34, UR6, R20 ;  /* 0x0000000622147c2b */ /* 0x000fcc0008000014 */
[----:B------:R-:W-:Y:S02]  /*2ce0*/  DSETP.GT.AND P2, PT, R10, R14, PT ;  /* 0x0000000e0a00722a */ /* 0x000fe40003f44000 */
[----:B------:R-:W-:Y:S02]  /*2cf0*/  DSETP.GT.AND P3, PT, R18, R20, PT ;  /* 0x000000141200722a */ /* 0x000fe40003f64000 */
[----:B------:R-:W-:Y:S01]  /*2d00*/  DSETP.GEU.AND P4, PT, R10, R14, PT ;  /* 0x0000000e0a00722a */ /* 0x000fe20003f8e000 */
[----:B-1----:R-:W-:-:S03]  /*2d10*/  IMAD R11, R0, UR5, R7 ;  /* 0x00000005000b7c24 */ /* 0x002fc6000f8e0207 */
[----:B------:R-:W-:Y:S01]  /*2d20*/  FSEL R10, RZ, 1, !P3 ;  /* 0x3f800000ff0a7808 */ /* 0x000fe20005800000 */
[----:B------:R-:W-:-:S03]  /*2d30*/  DSETP.GEU.AND P3, PT, R18, R20, PT ;  /* 0x000000141200722a */ /* 0x000fc60003f6e000 */
[----:B------:R-:W-:Y:S01]  /*2d40*/  FSEL R13, R10, RZ, !P4 ;  /* 0x000000ff0a0d7208 */ /* 0x000fe20006000000 */
[----:B0-----:R-:W-:-:S03]  /*2d50*/  IMAD.WIDE R10, R11, 0x4, R16 ;  /* 0x000000040b0a7825 */ /* 0x001fc600078e0210 */
[----:B------:R-:W-:-:S05]  /*2d60*/  @P2 FSEL R13, R13, -1, P3 ;  /* 0xbf8000000d0d2808 */ /* 0x000fca0001800000 */
[----:B------:R1:W-:Y:S01]  /*2d70*/  STG.E desc[UR10][R10.64], R13 ;  /* 0x0000000d0a007986 */ /* 0x0003e2000c10190a */
[----:B------:R-:W-:Y:S05]  /*2d80*/  BRA `(.L_x_169) ;  /* 0x0000000000187947 */ /* 0x000fea0003800000 */
.L_x_170:
[----:B------:R-:W0:Y:S01]  /*2d90*/  LDC.64 R10, c[0x0][0x3c8] ;  /* 0x0000f200ff0a7b82 */ /* 0x000e220000000a00 */
[----:B------:R-:W1:Y:S01]  /*2da0*/  LDCU UR5, c[0x0][0x3b8] ;  /* 0x00007700ff0577ac */ /* 0x000e620008000800 */
[----:B------:R-:W-:Y:S02]  /*2db0*/  IMAD.MOV.U32 R15, RZ, RZ, 0x7fffffff ;  /* 0x7fffffffff0f7424 */ /* 0x000fe400078e00ff */
[----:B-1----:R-:W-:-:S04]  /*2dc0*/  IMAD R13, R0, UR5, R7 ;  /* 0x00000005000d7c24 */ /* 0x002fc8000f8e0207 */
[----:B0-----:R-:W-:-:S05]  /*2dd0*/  IMAD.WIDE R10, R13, 0x4, R10 ;  /* 0x000000040d0a7825 */ /* 0x001fca00078e020a */
[----:B------:R0:W-:Y:S02]  /*2de0*/  STG.E desc[UR10][R10.64], R15 ;  /* 0x0000000f0a007986 */ /* 0x0001e4000c10190a */
.L_x_169:
[----:B------:R-:W-:-:S13]  /*2df0*/  ISETP.LT.OR P2, PT, R7, R12, !P0 ;  /* 0x0000000c0700720c */ /* 0x000fda0004741670 */
[----:B------:R-:W-:Y:S05]  /*2e00*/  @P2 BRA `(.L_x_172) ;  /* 0x0000001800cc2947 */ /* 0x000fea0003800000 */
[----:B01----:R-:W-:Y:S01]  /*2e10*/  IMAD.IADD R10, R7, 0x1, -R3 ;  /* 0x00000001070a7824 */ /* 0x003fe200078e0a03 */
[----:B------:R-:W-:Y:S01]  /*2e20*/  PRMT R12, RZ, 0x7610, R12 ;  /* 0x00007610ff0c7816 */ /* 0x000fe2000000000c */
[----:B------:R-:W-:Y:S01]  /*2e30*/  IMAD.MOV.U32 R11, RZ, RZ, RZ ;  /* 0x000000ffff0b7224 */ /* 0x000fe200078e00ff */
[----:B------:R-:W-:Y:S02]  /*2e40*/  PRMT R13, RZ, 0x7610, R13 ;  /* 0x00007610ff0d7816 */ /* 0x000fe4000000000d */
[----:B------:R-:W-:Y:S02]  /*2e50*/  CS2R R26, SRZ ;  /* 0x00000000001a7805 */ /* 0x000fe4000001ff00 */
[----:B------:R-:W-:Y:S01]  /*2e60*/  PRMT R14, RZ, 0x7610, R14 ;  /* 0x00007610ff0e7816 */ /* 0x000fe2000000000e */
[----:B------:R-:W-:Y:S01]  /*2e70*/  IMAD.MOV.U32 R24, RZ, RZ, 0x0 ;  /* 0x00000000ff187424 */ /* 0x000fe200078e00ff */
[----:B------:R-:W-:Y:S01]  /*2e80*/  CS2R R22, SRZ ;  /* 0x0000000000167805 */ /* 0x000fe2000001ff00 */
[----:B------:R-:W-:-:S07]  /*2e90*/  IMAD.MOV.U32 R25, RZ, RZ, 0x3ff00000 ;  /* 0x3ff00000ff197424 */ /* 0x000fce00078e00ff */
.L_x_183:
[----:B------:R-:W0:Y:S01]  /*2ea0*/  LDC R16, c[0x0][0x3c0] ;  /* 0x0000f000ff107b82 */ /* 0x000e220000000800 */
[----:B------:R-:W-:Y:S01]  /*2eb0*/  VIADD R15, R11, UR4 ;  /* 0x000000040b0f7c36 */ /* 0x000fe20008000000 */
[----:B------:R-:W-:Y:S01]  /*2ec0*/  CS2R R42, SRZ ;  /* 0x00000000002a7805 */ /* 0x000fe2000001ff00 */
[----:B------:R-:W-:Y:S02]  /*2ed0*/  IMAD.MOV.U32 R18, RZ, RZ, R10 ;  /* 0x000000ffff127224 */ /* 0x000fe400078e000a */
[----:B------:R-:W-:Y:S02]  /*2ee0*/  VIADD R10, R10, 0x1 ;  /* 0x000000010a0a7836 */ /* 0x000fe40000000000 */
[----:B------:R-:W-:Y:S01]  /*2ef0*/  IMAD.IADD R19, R13, 0x1, R8 ;  /* 0x000000010d137824 */ /* 0x000fe200078e0208 */
[----:B------:R-:W1:Y:S02]  /*2f00*/  LDC.U16 R21, c[0x0][0x3c0] ;  /* 0x0000f000ff157b82 */ /* 0x000e640000000400 */
[----:B------:R-:W-:Y:S01]  /*2f10*/  IADD3 R46, PT, PT, R10, 0x1, -R3 ;  /* 0x000000010a2e7810 */ /* 0x000fe20007ffe803 */
[----:B------:R-:W-:-:S04]  /*2f20*/  IMAD.MOV R48, RZ, RZ, -R19 ;  /* 0x000000ffff307224 */ /* 0x000fc800078e0a13 */
[----:B------:R-:W-:Y:S01]  /*2f30*/  IMAD.MOV.U32 R47, RZ, RZ, R46 ;  /* 0x000000ffff2f7224 */ /* 0x000fe200078e002e */
[----:B------:R-:W-:Y:S01]  /*2f40*/  PRMT R48, R48, 0x7710, RZ ;  /* 0x0000771030307816 */ /* 0x000fe200000000ff */
[----:B0-----:R-:W-:Y:S01]  /*2f50*/  IMAD R20, R3, -0x2, R16 ;  /* 0xfffffffe03147824 */ /* 0x001fe200078e0210 */
[----:B------:R-:W-:-:S04]  /*2f60*/  LOP3.LUT R40, RZ, R16, RZ, 0x33, !PT ;  /* 0x00000010ff287212 */ /* 0x000fc800078e33ff */
[----:B------:R-:W-:Y:S01]  /*2f70*/  IADD3 R17, PT, PT, R20, 0x2, R15 ;  /* 0x0000000214117810 */ /* 0x000fe20007ffe00f */
[----:B------:R-:W-:-:S03]  /*2f80*/  IMAD R40, R3, 0x2, R40 ;  /* 0x0000000203287824 */ /* 0x000fc600078e0228 */
[----:B------:R-:W-:-:S04]  /*2f90*/  VIMNMX R20, PT, PT, R10, R17, !PT ;  /* 0x000000110a147248 */ /* 0x000fc80007fe0100 */
[----:B------:R-:W-:Y:S02]  /*2fa0*/  IADD3 R17, PT, PT, R20, R40, -R15 ;  /* 0x0000002814117210 */ /* 0x000fe40007ffe80f */
[----:B-1----:R-:W-:-:S03]  /*2fb0*/  LOP3.LUT R40, RZ, R21, RZ, 0x33, !PT ;  /* 0x00000015ff287212 */ /* 0x002fc600078e33ff */
[----:B------:R-:W-:Y:S02]  /*2fc0*/  VIADD R19, R17, 0xffffffff ;  /* 0xffffffff11137836 */ /* 0x000fe40000000000 */
[----:B------:R-:W-:-:S03]  /*2fd0*/  IMAD R21, R3, 0x2, R40 ;  /* 0x0000000203157824 */ /* 0x000fc600078e0228 */
[----:B------:R-:W-:Y:S02]  /*2fe0*/  ISETP.GE.U32.AND P2, PT, R19, 0xf, PT ;  /* 0x0000000f1300780c */ /* 0x000fe40003f46070 */
[----:B------:R-:W-:-:S04]  /*2ff0*/  IADD3 R48, PT, PT, R20, R21, R48 ;  /* 0x0000001514307210 */ /* 0x000fc80007ffe030 */
[----:B------:R-:W-:-:S07]  /*3000*/  LOP3.LUT R48, R48, 0x7, RZ, 0xc0, !PT ;  /* 0x0000000730307812 */ /* 0x000fce00078ec0ff */
[----:B------:R-:W-:Y:S05]  /*3010*/  @!P2 BRA `(.L_x_173) ;  /* 0x000000040000a947 */ /* 0x000fea0003800000 */
[----:B------:R-:W-:Y:S01]  /*3020*/  IADD3 R40, PT, PT, R3, -UR4, -R16 ;  /* 0x8000000403287c10 */ /* 0x000fe2000fffe810 */
[----:B------:R-:W-:Y:S01]  /*3030*/  IMAD.IADD R47, R18, 0x1, -R3 ;  /* 0x00000001122f7824 */ /* 0x000fe200078e0a03 */
[----:B------:R-:W-:Y:S01]  /*3040*/  LOP3.LUT R51, R17, 0xfffffff0, RZ, 0xc0, !PT ;  /* 0xfffffff011337812 */ /* 0x000fe200078ec0ff */
[----:B------:R-:W-:Y:S01]  /*3050*/  IMAD.MOV.U32 R49, RZ, RZ, R46 ;  /* 0x000000ffff317224 */ /* 0x000fe200078e002e */
[----:B------:R-:W-:Y:S02]  /*3060*/  IADD3 R40, PT, PT, -R11, R40, R18 ;  /* 0x000000280b287210 */ /* 0x000fe40007ffe112 */
[----:B------:R-:W-:-:S03]  /*3070*/  CS2R R42, SRZ ;  /* 0x00000000002a7805 */ /* 0x000fc6000001ff00 */
[----:B------:R-:W-:-:S07]  /*3080*/  IMAD.IADD R51, R40, 0x1, -R51 ;  /* 0x0000000128337824 */ /* 0x000fce00078e0a33 */
.L_x_174:
[----:B------:R-:W-:Y:S02]  /*3090*/  IMAD.U32 R40, RZ, RZ, UR8 ;  /* 0x00000008ff287e24 */ /* 0x000fe4000f8e00ff */
[----:B------:R-:W-:Y:S02]  /*30a0*/  IMAD.U32 R41, RZ, RZ, UR9 ;  /* 0x00000009ff297e24 */ /* 0x000fe4000f8e00ff */
[----:B------:R-:W-:-:S05]  /*30b0*/  IMAD.WIDE R40, R49, 0x4, R40 ;  /* 0x0000000431287825 */ /* 0x000fca00078e0228 */
        /* <DEDUP_REMOVED lines=8> */
[----:B------:R-:W4:Y:S01]  /*3140*/  LDG.E.CONSTANT R56, desc[UR10][R40.64+0x4] ;  /* 0x0000040a28387981 */ /* 0x000f22000c1e9900 */
[----:B--2---:R0:W1:Y:S08]  /*3150*/  F2F.F64.F32 R44, R53 ;  /* 0x00000035002c7310 */ /* 0x0040700000201800 */
[----:B---3--:R2:W3:Y:S01]  /*3160*/  F2F.F64.F32 R54, R60 ;  /* 0x0000003c00367310 */ /* 0x0084e20000201800 */
[----:B0-----:R-:W3:Y:S01]  /*3170*/  LDG.E.CONSTANT R53, desc[UR10][R40.64+0x10] ;  /* 0x0000100a28357981 */ /* 0x001ee2000c1e9900 */
[----:B-1----:R-:W-:-:S03]  /*3180*/  DADD R44, R44, R42 ;  /* 0x000000002c2c7229 */ /* 0x002fc6000000002a */
[----:B--2---:R-:W2:Y:S03]  /*3190*/  LDG.E.CONSTANT R60, desc[UR10][R40.64+0x1c] ;  /* 0x00001c0a283c7981 */ /* 0x004ea6000c1e9900 */
[----:B----4-:R0:W1:Y:S02]  /*31a0*/  F2F.F64.F32 R42, R50 ;  /* 0x00000032002a7310 */ /* 0x0100640000201800 */
[----:B0-----:R-:W4:Y:S01]  /*31b0*/  LDG.E.CONSTANT R50, desc[UR10][R40.64] ;  /* 0x0000000a28327981 */ /* 0x001f22000c1e9900 */
[----:B---3--:R-:W-:-:S08]  /*31c0*/  DADD R54, R44, R54 ;  /* 0x000000002c367229 */ /* 0x008fd00000000036 */
[----:B-1----:R-:W-:Y:S02]  /*31d0*/  DADD R42, R54, R42 ;  /* 0x00000000362a7229 */ /* 0x002fe4000000002a */
[----:B------:R-:W3:Y:S01]  /*31e0*/  LDG.E.CONSTANT R55, desc[UR10][R40.64+0x8] ;  /* 0x0000080a28377981 */ /* 0x000ee2000c1e9900 */
[----:B------:R0:W1:Y:S03]  /*31f0*/  F2F.F64.F32 R44, R58 ;  /* 0x0000003a002c7310 */ /* 0x0000660000201800 */
[----:B------:R-:W2:Y:S04]  /*3200*/  LDG.E.CONSTANT R54, desc[UR10][R40.64+0xc] ;  /* 0x00000c0a28367981 */ /* 0x000ea8000c1e9900 */
[----:B0-----:R-:W2:Y:S01]  /*3210*/  LDG.E.CONSTANT R58, desc[UR10][R40.64+0x18] ;  /* 0x0000180a283a7981 */ /* 0x001ea2000c1e9900 */
[----:B-1----:R-:W-:Y:S01]  /*3220*/  DADD R44, R42, R44 ;  /* 0x000000002a2c7229 */ /* 0x002fe2000000002c */
[----:B------:R0:W1:Y:S02]  /*3230*/  F2F.F64.F32 R42, R52 ;  /* 0x00000034002a7310 */ /* 0x0000640000201800 */
[----:B0-----:R4:W2:Y:S05]  /*3240*/  LDG.E.CONSTANT R52, desc[UR10][R40.64+0x14] ;  /* 0x0000140a28347981 */ /* 0x0018aa000c1e9900 */
[----:B-1----:R-:W-:-:S02]  /*3250*/  DADD R42, R44, R42 ;  /* 0x000000002c2a7229 */ /* 0x002fc4000000002a */
[----:B------:R-:W0:Y:S06]  /*3260*/  F2F.F64.F32 R44, R61 ;  /* 0x0000003d002c7310 */ /* 0x000e2c0000201800 */
[----:B0-----:R-:W-:Y:S02]  /*3270*/  DADD R42, R42, R44 ;  /* 0x000000002a2a7229 */ /* 0x001fe4000000002c */
[----:B------:R-:W0:Y:S06]  /*3280*/  F2F.F64.F32 R44, R59 ;  /* 0x0000003b002c7310 */ /* 0x000e2c0000201800 */
[----:B0-----:R-:W-:-:S02]  /*3290*/  DADD R42, R42, R44 ;  /* 0x000000002a2a7229 */ /* 0x001fc4000000002c */
[----:B------:R-:W0:Y:S06]  /*32a0*/  F2F.F64.F32 R44, R57 ;  /* 0x00000039002c7310 */ /* 0x000e2c0000201800 */
[----:B0-----:R-:W-:Y:S02]  /*32b0*/  DADD R42, R42, R44 ;  /* 0x000000002a2a7229 */ /* 0x001fe4000000002c */
[----:B------:R-:W-:Y:S01]  /*32c0*/  F2F.F64.F32 R44, R56 ;  /* 0x00000038002c7310 */ /* 0x000fe20000201800 */
[----:B------:R-:W-:-:S05]  /*32d0*/  VIADD R51, R51, 0x10 ;  /* 0x0000001033337836 */ /* 0x000fca0000000000 */
[----:B------:R-:W-:Y:S01]  /*32e0*/  ISETP.NE.AND P2, PT, R51, RZ, PT ;  /* 0x000000ff3300720c */ /* 0x000fe20003f45270 */
[----:B------:R-:W-:Y:S02]  /*32f0*/  VIADD R47, R47, 0x10 ;  /* 0x000000102f2f7836 */ /* 0x000fe40000000000 */
[----:B------:R-:W-:Y:S01]  /*3300*/  VIADD R49, R49, 0x10 ;  /* 0x0000001031317836 */ /* 0x000fe20000000000 */
[----:B----4-:R-:W0:Y:S02]  /*3310*/  F2F.F64.F32 R40, R50 ;  /* 0x0000003200287310 */ /* 0x010e240000201800 */
[----:B0-----:R-:W-:-:S06]  /*3320*/  DADD R42, R42, R40 ;  /* 0x000000002a2a7229 */ /* 0x001fcc0000000028 */
[----:B---3--:R-:W0:Y:S02]  /*3330*/  F2F.F64.F32 R40, R55 ;  /* 0x0000003700287310 */ /* 0x008e240000201800 */
[----:B------:R-:W-:-:S06]  /*3340*/  DADD R42, R42, R44 ;  /* 0x000000002a2a7229 */ /* 0x000fcc000000002c */
[----:B--2---:R-:W1:Y:S02]  /*3350*/  F2F.F64.F32 R44, R54 ;  /* 0x00000036002c7310 */ /* 0x004e640000201800 */
[----:B0-----:R-:W-:-:S06]  /*3360*/  DADD R40, R42, R40 ;  /* 0x000000002a287229 */ /* 0x001fcc0000000028 */
[----:B------:R-:W0:Y:S02]  /*3370*/  F2F.F64.F32 R42, R53 ;  /* 0x00000035002a7310 */ /* 0x000e240000201800 */
[----:B-1----:R-:W-:-:S06]  /*3380*/  DADD R40, R40, R44 ;  /* 0x0000000028287229 */ /* 0x002fcc000000002c */
[----:B------:R-:W1:Y:S02]  /*3390*/  F2F.F64.F32 R44, R52 ;  /* 0x00000034002c7310 */ /* 0x000e640000201800 */
[----:B0-----:R-:W-:-:S06]  /*33a0*/  DADD R40, R40, R42 ;  /* 0x0000000028287229 */ /* 0x001fcc000000002a */
[----:B------:R-:W0:Y:S02]  /*33b0*/  F2F.F64.F32 R58, R58 ;  /* 0x0000003a003a7310 */ /* 0x000e240000201800 */
[----:B-1----:R-:W-:-:S06]  /*33c0*/  DADD R40, R40, R44 ;  /* 0x0000000028287229 */ /* 0x002fcc000000002c */
[----:B------:R-:W1:Y:S02]  /*33d0*/  F2F.F64.F32 R60, R60 ;  /* 0x0000003c003c7310 */ /* 0x000e640000201800 */
[----:B0-----:R-:W-:-:S08]  /*33e0*/  DADD R40, R40, R58 ;  /* 0x0000000028287229 */ /* 0x001fd0000000003a */
[----:B-1----:R-:W-:Y:S01]  /*33f0*/  DADD R42, R40, R60 ;  /* 0x00000000282a7229 */ /* 0x002fe2000000003c */
[----:B------:R-:W-:Y:S10]  /*3400*/  @P2 BRA `(.L_x_174) ;  /* 0xfffffffc00202947 */ /* 0x000ff4000383ffff */
[----:B------:R-:W-:-:S07]  /*3410*/  VIADD R47, R47, 0x2 ;  /* 0x000000022f2f7836 */ /* 0x000fce0000000000 */
.L_x_173:
[----:B------:R-:W-:-:S13]  /*3420*/  LOP3.LUT P2, RZ, R17, 0xf, RZ, 0xc0, !PT ;  /* 0x0000000f11ff7812 */ /* 0x000fda000784c0ff */
[----:B------:R-:W-:Y:S05]  /*3430*/  @!P2 BRA `(.L_x_175) ;  /* 0x000000040020a947 */ /* 0x000fea0003800000 */
[----:B------:R-:W-:-:S04]  /*3440*/  IMAD.IADD R40, R14, 0x1, R9 ;  /* 0x000000010e287824 */ /* 0x000fc800078e0209 */
[----:B------:R-:W-:-:S05]  /*3450*/  IMAD.MOV R40, RZ, RZ, -R40 ;  /* 0x000000ffff287224 */ /* 0x000fca00078e0a28 */
[----:B------:R-:W-:-:S04]  /*3460*/  PRMT R40, R40, 0x7710, RZ ;  /* 0x0000771028287816 */ /* 0x000fc800000000ff */
[----:B------:R-:W-:-:S04]  /*3470*/  IADD3 R21, PT, PT, R20, R21, R40 ;  /* 0x0000001514157210 */ /* 0x000fc80007ffe028 */
[----:B------:R-:W-:-:S04]  /*3480*/  LOP3.LUT R21, R21, 0xf, RZ, 0xc0, !PT ;  /* 0x0000000f15157812 */ /* 0x000fc800078ec0ff */
[C---:B------:R-:W-:Y:S01]  /*3490*/  LOP3.LUT P3, RZ, R21.reuse, 0x7, RZ, 0xc0, !PT ;  /* 0x0000000715ff7812 */ /* 0x040fe2000786c0ff */
[----:B------:R-:W-:-:S05]  /*34a0*/  VIADD R40, R21, 0xffffffff ;  /* 0xffffffff15287836 */ /* 0x000fca0000000000 */
[----:B------:R-:W-:-:S13]  /*34b0*/  ISETP.GE.U32.AND P2, PT, R40, 0x7, PT ;  /* 0x000000072800780c */ /* 0x000fda0003f46070 */
[----:B------:R-:W-:Y:S05]  /*34c0*/  @!P2 BRA `(.L_x_176) ;  /* 0x00000000006ca947 */ /* 0x000fea0003800000 */
[----:B------:R-:W0:Y:S02]  /*34d0*/  LDC.64 R54, c[0x0][0x390] ;  /* 0x0000e400ff367b82 */ /* 0x000e240000000a00 */
[----:B0-----:R-:W-:-:S05]  /*34e0*/  IMAD.WIDE R54, R47, 0x4, R54 ;  /* 0x000000042f367825 */ /* 0x001fca00078e0236 */
[----:B------:R-:W2:Y:S04]  /*34f0*/  LDG.E.CONSTANT R56, desc[UR10][R54.64] ;  /* 0x0000000a36387981 */ /* 0x000ea8000c1e9900 */
[----:B------:R-:W3:Y:S04]  /*3500*/  LDG.E.CONSTANT R57, desc[UR10][R54.64+0x4] ;  /* 0x0000040a36397981 */ /* 0x000ee8000c1e9900 */
[----:B------:R-:W4:Y:S04]  /*3510*/  LDG.E.CONSTANT R58, desc[UR10][R54.64+0x8] ;  /* 0x0000080a363a7981 */ /* 0x000f28000c1e9900 */
[----:B------:R-:W4:Y:S04]  /*3520*/  LDG.E.CONSTANT R53, desc[UR10][R54.64+0xc] ;  /* 0x00000c0a36357981 */ /* 0x000f28000c1e9900 */
[----:B------:R-:W4:Y:S04]  /*3530*/  LDG.E.CONSTANT R52, desc[UR10][R54.64+0x10] ;  /* 0x0000100a36347981 */ /* 0x000f28000c1e9900 */
[----:B------:R-:W4:Y:S04]  /*3540*/  LDG.E.CONSTANT R50, desc[UR10][R54.64+0x14] ;  /* 0x0000140a36327981 */ /* 0x000f28000c1e9900 */
[----:B------:R-:W4:Y:S04]  /*3550*/  LDG.E.CONSTANT R49, desc[UR10][R54.64+0x18] ;  /* 0x0000180a36317981 */ /* 0x000f28000c1e9900 */
[----:B------:R-:W4:Y:S01]  /*3560*/  LDG.E.CONSTANT R21, desc[UR10][R54.64+0x1c] ;  /* 0x00001c0a36157981 */ /* 0x000f22000c1e9900 */
[----:B------:R-:W-:Y:S01]  /*3570*/  VIADD R47, R47, 0x8 ;  /* 0x000000082f2f7836 */ /* 0x000fe20000000000 */
[----:B--2---:R-:W0:Y:S08]  /*3580*/  F2F.F64.F32 R44, R56 ;  /* 0x00000038002c7310 */ /* 0x004e300000201800 */
[----:B---3--:R-:W1:Y:S01]  /*3590*/  F2F.F64.F32 R40, R57 ;  /* 0x0000003900287310 */ /* 0x008e620000201800 */
[----:B0-----:R-:W-:-:S07]  /*35a0*/  DADD R42, R42, R44 ;  /* 0x000000002a2a7229 */ /* 0x001fce000000002c */
[----:B----4-:R-:W0:Y:S01]  /*35b0*/  F2F.F64.F32 R44, R58 ;  /* 0x0000003a002c7310 */ /* 0x010e220000201800 */
[----:B-1----:R-:W-:-:S07]  /*35c0*/  DADD R40, R42, R40 ;  /* 0x000000002a287229 */ /* 0x002fce0000000028 */
[----:B------:R-:W1:Y:S01]  /*35d0*/  F2F.F64.F32 R42, R53 ;  /* 0x00000035002a7310 */ /* 0x000e620000201800 */
[----:B0-----:R-:W-:-:S07]  /*35e0*/  DADD R44, R40, R44 ;  /* 0x00000000282c7229 */ /* 0x001fce000000002c */
[----:B------:R-:W-:Y:S01]  /*35f0*/  F2F.F64.F32 R50, R50 ;  /* 0x0000003200327310 */ /* 0x000fe20000201800 */
[----:B-1----:R-:W-:-:S07]  /*3600*/  DADD R42, R44, R42 ;  /* 0x000000002c2a7229 */ /* 0x002fce000000002a */
[----:B------:R-:W0:Y:S08]  /*3610*/  F2F.F64.F32 R40, R52 ;  /* 0x0000003400287310 */ /* 0x000e300000201800 */
[----:B------:R-:W-:Y:S01]  /*3620*/  F2F.F64.F32 R44, R21 ;  /* 0x00000015002c7310 */ /* 0x000fe20000201800 */
[----:B0-----:R-:W-:-:S07]  /*3630*/  DADD R40, R42, R40 ;  /* 0x000000002a287229 */ /* 0x001fce0000000028 */
[----:B------:R-:W0:Y:S01]  /*3640*/  F2F.F64.F32 R42, R49 ;  /* 0x00000031002a7310 */ /* 0x000e220000201800 */
[----:B------:R-:W-:-:S08]  /*3650*/  DADD R40, R40, R50 ;  /* 0x0000000028287229 */ /* 0x000fd00000000032 */
[----:B0-----:R-:W-:-:S08]  /*3660*/  DADD R42, R40, R42 ;  /* 0x00000000282a7229 */ /* 0x001fd0000000002a */
[----:B------:R-:W-:-:S11]  /*3670*/  DADD R42, R42, R44 ;  /* 0x000000002a2a7229 */ /* 0x000fd6000000002c */
.L_x_176:
[----:B------:R-:W-:Y:S05]  /*3680*/  @!P3 BRA `(.L_x_175) ;  /* 0x00000000008cb947 */ /* 0x000fea0003800000 */
[C---:B------:R-:W-:Y:S01]  /*3690*/  VIADD R21, R48.reuse, 0xffffffff ;  /* 0xffffffff30157836 */ /* 0x040fe20000000000 */
[----:B------:R-:W-:-:S04]  /*36a0*/  LOP3.LUT P3, RZ, R48, 0x3, RZ, 0xc0, !PT ;  /* 0x0000000330ff7812 */ /* 0x000fc8000786c0ff */
[----:B------:R-:W-:-:S13]  /*36b0*/  ISETP.GE.U32.AND P2, PT, R21, 0x3, PT ;  /* 0x000000031500780c */ /* 0x000fda0003f46070 */
[----:B------:R-:W-:Y:S05]  /*36c0*/  @!P2 BRA `(.L_x_177) ;  /* 0x00000000003ca947 */ /* 0x000fea0003800000 */
[----:B------:R-:W0:Y:S02]  /*36d0*/  LDC.64 R50, c[0x0][0x390] ;  /* 0x0000e400ff327b82 */ /* 0x000e240000000a00 */
[----:B0-----:R-:W-:-:S05]  /*36e0*/  IMAD.WIDE R50, R47, 0x4, R50 ;  /* 0x000000042f327825 */ /* 0x001fca00078e0232 */
        /* <DEDUP_REMOVED lines=11> */
[----:B0-----:R-:W-:-:S08]  /*37a0*/  DADD R40, R44, R40 ;  /* 0x000000002c287229 */ /* 0x001fd00000000028 */
[----:B-1----:R-:W-:-:S11]  /*37b0*/  DADD R42, R40, R42 ;  /* 0x00000000282a7229 */ /* 0x002fd6000000002a */
.L_x_177:
[----:B------:R-:W-:Y:S05]  /*37c0*/  @!P3 BRA `(.L_x_175) ;  /* 0x00000000003cb947 */ /* 0x000fea0003800000 */
[----:B------:R-:W0:Y:S02]  /*37d0*/  LDC.64 R40, c[0x0][0x390] ;  /* 0x0000e400ff287b82 */ /* 0x000e240000000a00 */
[----:B0-----:R-:W-:-:S05]  /*37e0*/  IMAD.WIDE R50, R47, 0x4, R40 ;  /* 0x000000042f327825 */ /* 0x001fca00078e0228 */
[----:B------:R-:W2:Y:S01]  /*37f0*/  LDG.E.CONSTANT R40, desc[UR10][R50.64] ;  /* 0x0000000a32287981 */ /* 0x000ea2000c1e9900 */
[----:B------:R-:W-:-:S04]  /*3800*/  LOP3.LUT R21, R48, 0x3, RZ, 0xc0, !PT ;  /* 0x0000000330157812 */ /* 0x000fc800078ec0ff */
[----:B------:R-:W-:Y:S01]  /*3810*/  ISETP.NE.AND P2, PT, R21, 0x1, PT ;  /* 0x000000011500780c */ /* 0x000fe20003f45270 */
[----:B--2---:R-:W0:Y:S02]  /*3820*/  F2F.F64.F32 R40, R40 ;  /* 0x0000002800287310 */ /* 0x004e240000201800 */
[----:B0-----:R-:W-:-:S10]  /*3830*/  DADD R42, R42, R40 ;  /* 0x000000002a2a7229 */ /* 0x001fd40000000028 */
[----:B------:R-:W-:Y:S05]  /*3840*/  @!P2 BRA `(.L_x_175) ;  /* 0x00000000001ca947 */ /* 0x000fea0003800000 */
[----:B------:R-:W-:Y:S01]  /*3850*/  ISETP.NE.AND P2, PT, R21, 0x2, PT ;  /* 0x000000021500780c */ /* 0x000fe20003f45270 */
[----:B------:R-:W2:-:S12]  /*3860*/  LDG.E.CONSTANT R44, desc[UR10][R50.64+0x4] ;  /* 0x0000040a322c7981 */ /* 0x000e98000c1e9900 */
[----:B------:R-:W3:Y:S01]  /*3870*/  @P2 LDG.E.CONSTANT R40, desc[UR10][R50.64+0x8] ;  /* 0x0000080a32282981 */ /* 0x000ee2000c1e9900 */
[----:B--2---:R-:W0:Y:S08]  /*3880*/  F2F.F64.F32 R44, R44 ;  /* 0x0000002c002c7310 */ /* 0x004e300000201800 */
[----:B---3--:R-:W1:Y:S01]  /*3890*/  @P2 F2F.F64.F32 R40, R40 ;  /* 0x0000002800282310 */ /* 0x008e620000201800 */
[----:B0-----:R-:W-:-:S08]  /*38a0*/  DADD R42, R42, R44 ;  /* 0x000000002a2a7229 */ /* 0x001fd0000000002c */
[----:B-1----:R-:W-:-:S11]  /*38b0*/  @P2 DADD R42, R42, R40 ;  /* 0x000000002a2a2229 */ /* 0x002fd60000000028 */
.L_x_175:
[----:B------:R-:W-:Y:S01]  /*38c0*/  ISETP.GE.U32.AND P3, PT, R19, 0x7, PT ;  /* 0x000000071300780c */ /* 0x000fe20003f66070 */
[----:B------:R-:W-:Y:S01]  /*38d0*/  IMAD.MOV.U32 R40, RZ, RZ, 0x0 ;  /* 0x00000000ff287424 */ /* 0x000fe200078e00ff */
[----:B------:R-:W-:Y:S01]  /*38e0*/  LOP3.LUT P2, RZ, R17, 0x7, RZ, 0xc0, !PT ;  /* 0x0000000711ff7812 */ /* 0x000fe2000784c0ff */
[----:B------:R-:W-:Y:S02]  /*38f0*/  IMAD.MOV.U32 R41, RZ, RZ, -0x100000 ;  /* 0xfff00000ff297424 */ /* 0x000fe400078e00ff */
[----:B------:R-:W-:Y:S02]  /*3900*/  IMAD.MOV.U32 R44, RZ, RZ, 0x0 ;  /* 0x00000000ff2c7424 */ /* 0x000fe400078e00ff */
[----:B------:R-:W-:-:S06]  /*3910*/  IMAD.MOV.U32 R45, RZ, RZ, 0x7ff00000 ;  /* 0x7ff00000ff2d7424 */ /* 0x000fcc00078e00ff */
[----:B------:R-:W-:Y:S05]  /*3920*/  @!P3 BRA `(.L_x_178) ;  /* 0x000000040080b947 */ /* 0x000fea0003800000 */
[----:B------:R-:W-:Y:S01]  /*3930*/  IMAD.IADD R16, R15, 0x1, R16 ;  /* 0x000000010f107824 */ /* 0x000fe200078e0210 */
[----:B------:R-:W-:Y:S01]  /*3940*/  LOP3.LUT R21, R17, 0xfffffff8, RZ, 0xc0, !PT ;  /* 0xfffffff811157812 */ /* 0x000fe200078ec0ff */
[----:B------:R-:W-:Y:S02]  /*3950*/  IMAD.MOV.U32 R40, RZ, RZ, 0x0 ;  /* 0x00000000ff287424 */ /* 0x000fe400078e00ff */
[----:B------:R-:W-:Y:S01]  /*3960*/  IMAD.MOV.U32 R41, RZ, RZ, -0x100000 ;  /* 0xfff00000ff297424 */ /* 0x000fe200078e00ff */
[----:B------:R-:W-:Y:S01]  /*3970*/  IADD3 R16, PT, PT, -R16, R3, R3 ;  /* 0x0000000310107210 */ /* 0x000fe20007ffe103 */
[----:B------:R-:W-:Y:S02]  /*3980*/  IMAD.MOV.U32 R44, RZ, RZ, 0x0 ;  /* 0x00000000ff2c7424 */ /* 0x000fe400078e00ff */
[----:B------:R-:W-:Y:S02]  /*3990*/  IMAD.MOV.U32 R45, RZ, RZ, 0x7ff00000 ;  /* 0x7ff00000ff2d7424 */ /* 0x000fe400078e00ff */
[----:B------:R-:W-:-:S07]  /*39a0*/  VIADD R19, R16, 0xfffffffe ;  /* 0xfffffffe10137836 */ /* 0x000fce0000000000 */
.L_x_179:
[----:B------:R-:W0:Y:S08]  /*39b0*/  LDC.64 R52, c[0x0][0x380] ;  /* 0x0000e000ff347b82 */ /* 0x000e300000000a00 */
[----:B------:R-:W1:Y:S01]  /*39c0*/  LDC.64 R50, c[0x0][0x388] ;  /* 0x0000e200ff327b82 */ /* 0x000e620000000a00 */
[----:B0-----:R-:W-:-:S05]  /*39d0*/  IMAD.WIDE R52, R46, 0x4, R52 ;  /* 0x000000042e347825 */ /* 0x001fca00078e0234 */
[----:B------:R-:W2:Y:S04]  /*39e0*/  LDG.E.CONSTANT R15, desc[UR10][R52.64] ;  /* 0x0000000a340f7981 */ /* 0x000ea8000c1e9900 */
[----:B------:R-:W3:Y:S01]  /*39f0*/  LDG.E.CONSTANT R55, desc[UR10][R52.64+0x4] ;  /* 0x0000040a34377981 */ /* 0x000ee2000c1e9900 */
[----:B-1----:R-:W-:-:S03]  /*3a00*/  IMAD.WIDE R50, R46, 0x4, R50 ;  /* 0x000000042e327825 */ /* 0x002fc600078e0232 */
        /* <DEDUP_REMOVED lines=8> */
[----:B---3--:R-:W2:Y:S01]  /*3a90*/  F2F.F64.F32 R54, R55 ;  /* 0x0000003700367310 */ /* 0x008ea20000201800 */
[----:B0-----:R-:W3:Y:S01]  /*3aa0*/  LDG.E.CONSTANT R15, desc[UR10][R50.64+0x10] ;  /* 0x0000100a320f7981 */ /* 0x001ee2000c1e9900 */
[----:B-1----:R-:W-:-:S06]  /*3ab0*/  DSETP.GEU.AND P3, PT, R40, R16, PT ;  /* 0x000000102800722a */ /* 0x002fcc0003f6e000 */
[----:B------:R-:W-:Y:S02]  /*3ac0*/  FSEL R40, R16, R40, !P3 ;  /* 0x0000002810287208 */ /* 0x000fe40005800000 */
[----:B------:R-:W-:Y:S02]  /*3ad0*/  FSEL R41, R17, R41, !P3 ;  /* 0x0000002911297208 */ /* 0x000fe40005800000 */
[----:B----4-:R0:W1:Y:S04]  /*3ae0*/  F2F.F64.F32 R16, R58 ;  /* 0x0000003a00107310 */ /* 0x0100680000201800 */
[----:B--2---:R-:W-:-:S04]  /*3af0*/  DSETP.GEU.AND P3, PT, R40, R54, PT ;  /* 0x000000362800722a */ /* 0x004fc80003f6e000 */
[----:B------:R-:W2:Y:S01]  /*3b00*/  F2F.F64.F32 R56, R56 ;  /* 0x0000003800387310 */ /* 0x000ea20000201800 */
[----:B0-----:R-:W4:Y:S01]  /*3b10*/  LDG.E.CONSTANT R58, desc[UR10][R52.64+0x10] ;  /* 0x0000100a343a7981 */ /* 0x001f22000c1e9900 */
[----:B------:R-:W-:Y:S02]  /*3b20*/  FSEL R40, R54, R40, !P3 ;  /* 0x0000002836287208 */ /* 0x000fe40005800000 */
[----:B------:R-:W-:Y:S01]  /*3b30*/  FSEL R41, R55, R41, !P3 ;  /* 0x0000002937297208 */ /* 0x000fe20005800000 */
[----:B------:R-:W4:Y:S01]  /*3b40*/  LDG.E.CONSTANT R54, desc[UR10][R52.64+0xc] ;  /* 0x00000c0a34367981 */ /* 0x000f22000c1e9900 */
[----:B-1----:R-:W-:-:S06]  /*3b50*/  DSETP.GT.AND P3, PT, R44, R16, PT ;  /* 0x000000102c00722a */ /* 0x002fcc0003f64000 */
[----:B------:R-:W-:Y:S02]  /*3b60*/  FSEL R16, R16, R44, P3 ;  /* 0x0000002c10107208 */ /* 0x000fe40001800000 */
[----:B------:R-:W-:Y:S02]  /*3b70*/  FSEL R17, R17, R45, P3 ;  /* 0x0000002d11117208 */ /* 0x000fe40001800000 */
[----:B------:R0:W1:Y:S01]  /*3b80*/  F2F.F64.F32 R44, R49 ;  /* 0x00000031002c7310 */ /* 0x0000620000201800 */
[----:B--2---:R-:W-:-:S06]  /*3b90*/  DSETP.GEU.AND P3, PT, R40, R56, PT ;  /* 0x000000382800722a */ /* 0x004fcc0003f6e000 */
[----:B------:R-:W-:Y:S01]  /*3ba0*/  FSEL R40, R56, R40, !P3 ;  /* 0x0000002838287208 */ /* 0x000fe20005800000 */
[----:B0-----:R-:W2:Y:S01]  /*3bb0*/  LDG.E.CONSTANT R49, desc[UR10][R50.64+0x18] ;  /* 0x0000180a32317981 */ /* 0x001ea2000c1e9900 */
[----:B------:R-:W-:-:S03]  /*3bc0*/  FSEL R41, R57, R41, !P3 ;  /* 0x0000002939297208 */ /* 0x000fc60005800000 */
[----:B------:R-:W2:Y:S01]  /*3bd0*/  LDG.E.CONSTANT R57, desc[UR10][R52.64+0x14] ;  /* 0x0000140a34397981 */ /* 0x000ea2000c1e9900 */
[----:B-1----:R-:W-:-:S03]  /*3be0*/  DSETP.GT.AND P3, PT, R16, R44, PT ;  /* 0x0000002c1000722a */ /* 0x002fc60003f64000 */
[----:B------:R3:W2:Y:S03]  /*3bf0*/  LDG.E.CONSTANT R56, desc[UR10][R52.64+0x18] ;  /* 0x0000180a34387981 */ /* 0x0006a6000c1e9900 */
[----:B------:R-:W-:Y:S02]  /*3c00*/  FSEL R16, R44, R16, P3 ;  /* 0x000000102c107208 */ /* 0x000fe40001800000 */
[----:B------:R-:W-:Y:S02]  /*3c10*/  FSEL R17, R45, R17, P3 ;  /* 0x000000112d117208 */ /* 0x000fe40001800000 */
[----:B------:R0:W1:Y:S02]  /*3c20*/  F2F.F64.F32 R44, R47 ;  /* 0x0000002f002c7310 */ /* 0x0000640000201800 */
[----:B0-----:R-:W2:Y:S02]  /*3c30*/  LDG.E.CONSTANT R47, desc[UR10][R50.64+0x14] ;  /* 0x0000140a322f7981 */ /* 0x001ea4000c1e9900 */
[----:B-1----:R-:W-:-:S06]  /*3c40*/  DSETP.GT.AND P3, PT, R16, R44, PT ;  /* 0x0000002c1000722a */ /* 0x002fcc0003f64000 */
[----:B------:R-:W-:Y:S02]  /*3c50*/  FSEL R16, R44, R16, P3 ;  /* 0x000000102c107208 */ /* 0x000fe40001800000 */
[----:B------:R-:W-:Y:S02]  /*3c60*/  FSEL R17, R45, R17, P3 ;  /* 0x000000112d117208 */ /* 0x000fe40001800000 */
[----:B------:R-:W-:Y:S01]  /*3c70*/  F2F.F64.F32 R44, R59 ;  /* 0x0000003b002c7310 */ /* 0x000fe20000201800 */
[----:B------:R-:W-:-:S07]  /*3c80*/  VIADD R46, R46, 0x8 ;  /* 0x000000082e2e7836 */ /* 0x000fce0000000000 */
[----:B---3--:R-:W-:Y:S08]  /*3c90*/  F2F.F64.F32 R52, R15 ;  /* 0x0000000f00347310 */ /* 0x008ff00000201800 */
[----:B----4-:R-:W0:Y:S02]  /*3ca0*/  F2F.F64.F32 R54, R54 ;  /* 0x0000003600367310 */ /* 0x010e240000201800 */
[----:B0-----:R-:W-:-:S06]  /*3cb0*/  DSETP.GEU.AND P3, PT, R40, R54, PT ;  /* 0x000000362800722a */ /* 0x001fcc0003f6e000 */
[----:B------:R-:W-:Y:S02]  /*3cc0*/  FSEL R40, R54, R40, !P3 ;  /* 0x0000002836287208 */ /* 0x000fe40005800000 */
[----:B------:R-:W-:Y:S01]  /*3cd0*/  FSEL R41, R55, R41, !P3 ;  /* 0x0000002937297208 */ /* 0x000fe20005800000 */
[----:B------:R-:W-:Y:S01]  /*3ce0*/  DSETP.GT.AND P3, PT, R16, R44, PT ;  /* 0x0000002c1000722a */ /* 0x000fe20003f64000 */
[----:B------:R-:W0:Y:S05]  /*3cf0*/  F2F.F64.F32 R54, R58 ;  /* 0x0000003a00367310 */ /* 0x000e2a0000201800 */
[----:B------:R-:W-:Y:S02]  /*3d00*/  FSEL R16, R44, R16, P3 ;  /* 0x000000102c107208 */ /* 0x000fe40001800000 */
[----:B------:R-:W-:-:S06]  /*3d10*/  FSEL R17, R45, R17, P3 ;  /* 0x000000112d117208 */ /* 0x000fcc0001800000 */
[----:B------:R-:W-:Y:S01]  /*3d20*/  DSETP.GT.AND P3, PT, R16, R52, PT ;  /* 0x000000341000722a */ /* 0x000fe20003f64000 */
[----:B--2---:R-:W1:Y:S05]  /*3d30*/  F2F.F64.F32 R50, R47 ;  /* 0x0000002f00327310 */ /* 0x004e6a0000201800 */
[----:B------:R-:W-:Y:S02]  /*3d40*/  FSEL R16, R52, R16, P3 ;  /* 0x0000001034107208 */ /* 0x000fe40001800000 */
[----:B------:R-:W-:Y:S01]  /*3d50*/  FSEL R17, R53, R17, P3 ;  /* 0x0000001135117208 */ /* 0x000fe20001800000 */
[----:B0-----:R-:W-:Y:S01]  /*3d60*/  DSETP.GEU.AND P4, PT, R40, R54, PT ;  /* 0x000000362800722a */ /* 0x001fe20003f8e000 */
[----:B------:R-:W0:Y:S05]  /*3d70*/  F2F.F64.F32 R44, R57 ;  /* 0x00000039002c7310 */ /* 0x000e2a0000201800 */
[----:B------:R-:W-:-:S03]  /*3d80*/  FSEL R40, R54, R40, !P4 ;  /* 0x0000002836287208 */ /* 0x000fc60006000000 */
[----:B------:R-:W2:Y:S01]  /*3d90*/  F2F.F64.F32 R52, R49 ;  /* 0x0000003100347310 */ /* 0x000ea20000201800 */
[----:B-1----:R-:W-:Y:S01]  /*3da0*/  DSETP.GT.AND P3, PT, R16, R50, PT ;  /* 0x000000321000722a */ /* 0x002fe20003f64000 */
[----:B------:R-:W-:-:S05]  /*3db0*/  FSEL R41, R55, R41, !P4 ;  /* 0x0000002937297208 */ /* 0x000fca0006000000 */
[----:B------:R-:W-:Y:S01]  /*3dc0*/  FSEL R16, R50, R16, P3 ;  /* 0x0000001032107208 */ /* 0x000fe20001800000 */
[----:B------:R-:W1:Y:S01]  /*3dd0*/  F2F.F64.F32 R54, R56 ;  /* 0x0000003800367310 */ /* 0x000e620000201800 */
[----:B------:R-:W-:Y:S01]  /*3de0*/  FSEL R17, R51, R17, P3 ;  /* 0x0000001133117208 */ /* 0x000fe20001800000 */
[----:B0-----:R-:W-:-:S05]  /*3df0*/  DSETP.GEU.AND P4, PT, R40, R44, PT ;  /* 0x0000002c2800722a */ /* 0x001fca0003f8e000 */
[----:B--2---:R-:W-:Y:S01]  /*3e00*/  DSETP.GT.AND P3, PT, R16, R52, PT ;  /* 0x000000341000722a */ /* 0x004fe20003f64000 */
[----:B------:R-:W-:Y:S02]  /*3e10*/  FSEL R40, R44, R40, !P4 ;  /* 0x000000282c287208 */ /* 0x000fe40006000000 */
[----:B------:R-:W-:Y:S01]  /*3e20*/  FSEL R41, R45, R41, !P4 ;  /* 0x000000292d297208 */ /* 0x000fe20006000000 */
[----:B------:R-:W0:Y:S02]  /*3e30*/  F2F.F64.F32 R50, R61 ;  /* 0x0000003d00327310 */ /* 0x000e240000201800 */
[----:B------:R-:W-:Y:S01]  /*3e40*/  FSEL R16, R52, R16, P3 ;  /* 0x0000001034107208 */ /* 0x000fe20001800000 */
[----:B------:R-:W-:Y:S02]  /*3e50*/  IMAD.IADD R52, R19, 0x1, R46 ;  /* 0x0000000113347824 */ /* 0x000fe400078e022e */
[----:B-1----:R-:W-:-:S03]  /*3e60*/  DSETP.GEU.AND P4, PT, R40, R54, PT ;  /* 0x000000362800722a */ /* 0x002fc60003f8e000 */
[----:B------:R-:W1:Y:S01]  /*3e70*/  F2F.F64.F32 R44, R60 ;  /* 0x0000003c002c7310 */ /* 0x000e620000201800 */
[----:B------:R-:W-:Y:S02]  /*3e80*/  ISETP.NE.AND P5, PT, R52, R21, PT ;  /* 0x000000153400720c */ /* 0x000fe40003fa5270 */
[----:B------:R-:W-:Y:S02]  /*3e90*/  FSEL R40, R54, R40, !P4 ;  /* 0x0000002836287208 */ /* 0x000fe40006000000 */
[----:B------:R-:W-:Y:S02]  /*3ea0*/  FSEL R41, R55, R41, !P4 ;  /* 0x0000002937297208 */ /* 0x000fe40006000000 */
[----:B------:R-:W-:-:S06]  /*3eb0*/  FSEL R17, R53, R17, P3 ;  /* 0x0000001135117208 */ /* 0x000fcc0001800000 */
[----:B0-----:R-:W-:Y:S02]  /*3ec0*/  DSETP.GT.AND P3, PT, R16, R50, PT ;  /* 0x000000321000722a */ /* 0x001fe40003f64000 */
[----:B-1----:R-:W-:-:S06]  /*3ed0*/  DSETP.GEU.AND P4, PT, R40, R44, PT ;  /* 0x0000002c2800722a */ /* 0x002fcc0003f8e000 */
[----:B------:R-:W-:Y:S02]  /*3ee0*/  FSEL R40, R44, R40, !P4 ;  /* 0x000000282c287208 */ /* 0x000fe40006000000 */
[----:B------:R-:W-:Y:S02]  /*3ef0*/  FSEL R41, R45, R41, !P4 ;  /* 0x000000292d297208 */ /* 0x000fe40006000000 */
[----:B------:R-:W-:Y:S02]  /*3f00*/  FSEL R44, R50, R16, P3 ;  /* 0x00000010322c7208 */ /* 0x000fe40001800000 */
[----:B------:R-:W-:Y:S01]  /*3f10*/  FSEL R45, R51, R17, P3 ;  /* 0x00000011332d7208 */ /* 0x000fe20001800000 */
[----:B------:R-:W-:Y:S06]  /*3f20*/  @P5 BRA `(.L_x_179) ;  /* 0xfffffff800a05947 */ /* 0x000fec000383ffff */
.L_x_178:
[----:B------:R-:W-:Y:S05]  /*3f30*/  @!P2 BRA `(.L_x_180) ;  /* 0x0000000400a0a947 */ /* 0x000fea0003800000 */
[C---:B------:R-:W-:Y:S01]  /*3f40*/  VIADD R15, R48.reuse, 0xffffffff ;  /* 0xffffffff300f7836 */ /* 0x040fe20000000000 */
[----:B------:R-:W-:-:S04]  /*3f50*/  LOP3.LUT P2, RZ, R48, 0x3, RZ, 0xc0, !PT ;  /* 0x0000000330ff7812 */ /* 0x000fc8000784c0ff */
[----:B------:R-:W-:-:S13]  /*3f60*/  ISETP.GE.U32.AND P3, PT, R15, 0x3, PT ;  /* 0x000000030f00780c */ /* 0x000fda0003f66070 */
[----:B------:R-:W-:Y:S05]  /*3f70*/  @!P3 BRA `(.L_x_181) ;  /* 0x0000000000bcb947 */ /* 0x000fea0003800000 */
[----:B------:R-:W0:Y:S08]  /*3f80*/  LDC.64 R58, c[0x0][0x380] ;  /* 0x0000e000ff3a7b82 */ /* 0x000e300000000a00 */
[----:B------:R-:W1:Y:S01]  /*3f90*/  LDC.64 R56, c[0x0][0x388] ;  /* 0x0000e200ff387b82 */ /* 0x000e620000000a00 */
[----:B0-----:R-:W-:-:S05]  /*3fa0*/  IMAD.WIDE R58, R46, 0x4, R58 ;  /* 0x000000042e3a7825 */ /* 0x001fca00078e023a */
[----:B------:R-:W2:Y:S01]  /*3fb0*/  LDG.E.CONSTANT R54, desc[UR10][R58.64] ;  /* 0x0000000a3a367981 */ /* 0x000ea2000c1e9900 */
[----:B-1----:R-:W-:-:S03]  /*3fc0*/  IMAD.WIDE R56, R46, 0x4, R56 ;  /* 0x000000042e387825 */ /* 0x002fc600078e0238 */
[----:B------:R-:W3:Y:S04]  /*3fd0*/  LDG.E.CONSTANT R50, desc[UR10][R58.64+0x4] ;  /* 0x0000040a3a327981 */ /* 0x000ee8000c1e9900 */
[----:B------:R-:W4:Y:S04]  /*3fe0*/  LDG.E.CONSTANT R52, desc[UR10][R56.64] ;  /* 0x0000000a38347981 */ /* 0x000f28000c1e9900 */
[----:B------:R-:W3:Y:S04]  /*3ff0*/  LDG.E.CONSTANT R48, desc[UR10][R56.64+0x4] ;  /* 0x0000040a38307981 */ /* 0x000ee8000c1e9900 */
[----:B------:R-:W3:Y:S04]  /*4000*/  LDG.E.CONSTANT R16, desc[UR10][R58.64+0x8] ;  /* 0x0000080a3a107981 */ /* 0x000ee8000c1e9900 */
[----:B------:R-:W3:Y:S04]  /*4010*/  LDG.E.CONSTANT R21, desc[UR10][R56.64+0x8] ;  /* 0x0000080a38157981 */ /* 0x000ee8000c1e9900 */
[----:B------:R-:W3:Y:S04]  /*4020*/  LDG.E.CONSTANT R19, desc[UR10][R58.64+0xc] ;  /* 0x00000c0a3a137981 */ /* 0x000ee8000c1e9900 */
[----:B------:R-:W3:Y:S01]  /*4030*/  LDG.E.CONSTANT R15, desc[UR10][R56.64+0xc] ;  /* 0x00000c0a380f7981 */ /* 0x000ee2000c1e9900 */
[----:B------:R-:W-:Y:S01]  /*4040*/  VIADD R46, R46, 0x4 ;  /* 0x000000042e2e7836 */ /* 0x000fe20000000000 */
[----:B--2---:R-:W0:Y:S08]  /*4050*/  F2F.F64.F32 R54, R54 ;  /* 0x0000003600367310 */ /* 0x004e300000201800 */
[----:B----4-:R-:W1:Y:S08]  /*4060*/  F2F.F64.F32 R52, R52 ;  /* 0x0000003400347310 */ /* 0x010e700000201800 */
[----:B---3--:R-:W2:Y:S01]  /*4070*/  F2F.F64.F32 R50, R50 ;  /* 0x0000003200327310 */ /* 0x008ea20000201800 */
[----:B0-----:R-:W-:-:S07]  /*4080*/  DSETP.GEU.AND P4, PT, R40, R54, PT ;  /* 0x000000362800722a */ /* 0x001fce0003f8e000 */
[----:B------:R-:W0:Y:S01]  /*4090*/  F2F.F64.F32 R48, R48 ;  /* 0x0000003000307310 */ /* 0x000e220000201800 */
[----:B-1----:R-:W-:Y:S01]  /*40a0*/  DSETP.GT.AND P3, PT, R44, R52, PT ;  /* 0x000000342c00722a */ /* 0x002fe20003f64000 */
[----:B------:R-:W-:Y:S02]  /*40b0*/  FSEL R40, R54, R40, !P4 ;  /* 0x0000002836287208 */ /* 0x000fe40006000000 */
[----:B------:R-:W-:-:S03]  /*40c0*/  FSEL R41, R55, R41, !P4 ;  /* 0x0000002937297208 */ /* 0x000fc60006000000 */
[----:B------:R-:W-:Y:S01]  /*40d0*/  FSEL R44, R52, R44, P3 ;  /* 0x0000002c342c7208 */ /* 0x000fe20001800000 */
[----:B------:R-:W1:Y:S01]  /*40e0*/  F2F.F64.F32 R16, R16 ;  /* 0x0000001000107310 */ /* 0x000e620000201800 */
[----:B------:R-:W-:Y:S01]  /*40f0*/  FSEL R45, R53, R45, P3 ;  /* 0x0000002d352d7208 */ /* 0x000fe20001800000 */
[----:B--2---:R-:W-:-:S06]  /*4100*/  DSETP.GEU.AND P4, PT, R40, R50, PT ;  /* 0x000000322800722a */ /* 0x004fcc0003f8e000 */
[----:B------:R-:W2:Y:S01]  /*4110*/  F2F.F64.F32 R54, R21 ;  /* 0x0000001500367310 */ /* 0x000ea20000201800 */
[----:B0-----:R-:W-:Y:S01]  /*4120*/  DSETP.GT.AND P3, PT, R44, R48, PT ;  /* 0x000000302c00722a */ /* 0x001fe20003f64000 */
[----:B------:R-:W-:Y:S02]  /*4130*/  FSEL R40, R50, R40, !P4 ;  /* 0x0000002832287208 */ /* 0x000fe40006000000 */
[----:B------:R-:W-:-:S03]  /*4140*/  FSEL R41, R51, R41, !P4 ;  /* 0x0000002933297208 */ /* 0x000fc60006000000 */
[----:B------:R-:W-:Y:S01]  /*4150*/  FSEL R44, R48, R44, P3 ;  /* 0x0000002c302c7208 */ /* 0x000fe20001800000 */
[----:B------:R-:W0:Y:S01]  /*4160*/  F2F.F64.F32 R52, R19 ;  /* 0x0000001300347310 */ /* 0x000e220000201800 */
[----:B------:R-:W-:Y:S01]  /*4170*/  FSEL R45, R49, R45, P3 ;  /* 0x0000002d312d7208 */ /* 0x000fe20001800000 */
[----:B-1----:R-:W-:-:S06]  /*4180*/  DSETP.GEU.AND P4, PT, R40, R16, PT ;  /* 0x000000102800722a */ /* 0x002fcc0003f8e000 */
[----:B------:R-:W1:Y:S01]  /*4190*/  F2F.F64.F32 R48, R15 ;  /* 0x0000000f00307310 */ /* 0x000e620000201800 */
[----:B--2---:R-:W-:Y:S01]  /*41a0*/  DSETP.GT.AND P3, PT, R44, R54, PT ;  /* 0x000000362c00722a */ /* 0x004fe20003f64000 */
[----:B------:R-:W-:Y:S02]  /*41b0*/  FSEL R16, R16, R40, !P4 ;  /* 0x0000002810107208 */ /* 0x000fe40006000000 */
[----:B------:R-:W-:-:S03]  /*41c0*/  FSEL R17, R17, R41, !P4 ;  /* 0x0000002911117208 */ /* 0x000fc60006000000 */
[----:B------:R-:W-:Y:S02]  /*41d0*/  FSEL R40, R54, R44, P3 ;  /* 0x0000002c36287208 */ /* 0x000fe40001800000 */
[----:B------:R-:W-:Y:S01]  /*41e0*/  FSEL R41, R55, R45, P3 ;  /* 0x0000002d37297208 */ /* 0x000fe20001800000 */
[----:B0-----:R-:W-:-:S05]  /*41f0*/  DSETP.GEU.AND P4, PT, R16, R52, PT ;  /* 0x000000341000722a */ /* 0x001fca0003f8e000 */
[----:B-1----:R-:W-:Y:S01]  /*4200*/  DSETP.GT.AND P3, PT, R40, R48, PT ;  /* 0x000000302800722a */ /* 0x002fe20003f64000 */
[----:B------:R-:W-:Y:S02]  /*4210*/  FSEL R16, R52, R16, !P4 ;  /* 0x0000001034107208 */ /* 0x000fe40006000000 */
[----:B------:R-:W-:-:S03]  /*4220*/  FSEL R17, R53, R17, !P4 ;  /* 0x0000001135117208 */ /* 0x000fc60006000000 */
[----:B------:R-:W-:Y:S01]  /*4230*/  FSEL R44, R48, R40, P3 ;  /* 0x00000028302c7208 */ /* 0x000fe20001800000 */
[----:B------:R-:W-:Y:S01]  /*4240*/  IMAD.MOV.U32 R40, RZ, RZ, R16 ;  /* 0x000000ffff287224 */ /* 0x000fe200078e0010 */
[----:B------:R-:W-:Y:S01]  /*4250*/  FSEL R45, R49, R41, P3 ;  /* 0x00000029312d7208 */ /* 0x000fe20001800000 */
[----:B------:R-:W-:-:S07]  /*4260*/  IMAD.MOV.U32 R41, RZ, RZ, R17 ;  /* 0x000000ffff297224 */ /* 0x000fce00078e0011 */
.L_x_181:
[----:B------:R-:W-:Y:S05]  /*4270*/  @!P2 BRA `(.L_x_180) ;  /* 0x0000000000d0a947 */ /* 0x000fea0003800000 */
[----:B------:R-:W0:Y:S01]  /*4280*/  LDCU.U16 UR5, c[0x0][0x3c0] ;  /* 0x00007800ff0577ac */ /* 0x000e220008000400 */
[----:B------:R-:W-:-:S04]  /*4290*/  IMAD R15, R3, 0x2, R6 ;  /* 0x00000002030f7824 */ /* 0x000fc800078e0206 */
[----:B------:R-:W-:-:S04]  /*42a0*/  IMAD.IADD R15, R15, 0x1, R12 ;  /* 0x000000010f0f7824 */ /* 0x000fc800078e020c */
[----:B------:R-:W-:-:S05]  /*42b0*/  IMAD.MOV R15, RZ, RZ, -R15 ;  /* 0x000000ffff0f7224 */ /* 0x000fca00078e0a0f */
[----:B------:R-:W-:Y:S01]  /*42c0*/  PRMT R15, R15, 0x7710, RZ ;  /* 0x000077100f0f7816 */ /* 0x000fe200000000ff */
[----:B0-----:R-:W-:-:S06]  /*42d0*/  ULOP3.LUT UR5, UR5, 0x3, URZ, 0x3c, !UPT ;  /* 0x0000000305057892 */ /* 0x001fcc000f8e3cff */
[----:B------:R-:W-:-:S04]  /*42e0*/  IADD3 R15, PT, PT, R20, UR5, R15 ;  /* 0x00000005140f7c10 */ /* 0x000fc8000fffe00f */
[C---:B------:R-:W-:Y:S02]  /*42f0*/  LOP3.LUT R16, R15.reuse, 0x3, RZ, 0xc0, !PT ;  /* 0x000000030f107812 */ /* 0x040fe400078ec0ff */
[----:B------:R-:W-:Y:S02]  /*4300*/  LOP3.LUT R15, R15, 0x1, RZ, 0xc0, !PT ;  /* 0x000000010f0f7812 */ /* 0x000fe400078ec0ff */
[----:B------:R-:W-:Y:S02]  /*4310*/  ISETP.NE.AND P3, PT, R16, 0x1, PT ;  /* 0x000000011000780c */ /* 0x000fe40003f65270 */
[----:B------:R-:W-:-:S11]  /*4320*/  ISETP.NE.U32.AND P2, PT, R15, 0x1, PT ;  /* 0x000000010f00780c */ /* 0x000fd60003f45070 */
        /* <DEDUP_REMOVED lines=26> */
.L_x_182:
[----:B------:R-:W-:Y:S05]  /*44d0*/  @P2 BRA `(.L_x_180) ;  /* 0x0000000000382947 */ /* 0x000fea0003800000 */
[----:B------:R-:W0:Y:S08]  /*44e0*/  LDC.64 R16, c[0x0][0x380] ;  /* 0x0000e000ff107b82 */ /* 0x000e300000000a00 */
[----:B------:R-:W1:Y:S01]  /*44f0*/  LDC.64 R20, c[0x0][0x388] ;  /* 0x0000e200ff147b82 */ /* 0x000e620000000a00 */
[----:B0-----:R-:W-:-:S06]  /*4500*/  IMAD.WIDE R16, R46, 0x4, R16 ;  /* 0x000000042e107825 */ /* 0x001fcc00078e0210 */
[----:B------:R-:W2:Y:S01]  /*4510*/  LDG.E.CONSTANT R16, desc[UR10][R16.64] ;  /* 0x0000000a10107981 */ /* 0x000ea2000c1e9900 */
[----:B-1----:R-:W-:-:S05]  /*4520*/  IMAD.WIDE R48, R46, 0x4, R20 ;  /* 0x000000042e307825 */ /* 0x002fca00078e0214 */
[----:B------:R-:W3:Y:S01]  /*4530*/  LDG.E.CONSTANT R20, desc[UR10][R48.64] ;  /* 0x0000000a30147981 */ /* 0x000ee2000c1e9900 */
[----:B--2---:R-:W0:Y:S08]  /*4540*/  F2F.F64.F32 R46, R16 ;  /* 0x00000010002e7310 */ /* 0x004e300000201800 */
[----:B---3--:R-:W1:Y:S01]  /*4550*/  F2F.F64.F32 R20, R20 ;  /* 0x0000001400147310 */ /* 0x008e620000201800 */
[----:B0-----:R-:W-:-:S02]  /*4560*/  DSETP.GEU.AND P3, PT, R40, R46, PT ;  /* 0x0000002e2800722a */ /* 0x001fc40003f6e000 */
[----:B-1----:R-:W-:-:S04]  /*4570*/  DSETP.GT.AND P2, PT, R44, R20, PT ;  /* 0x000000142c00722a */ /* 0x002fc80003f44000 */
[----:B------:R-:W-:Y:S02]  /*4580*/  FSEL R40, R46, R40, !P3 ;  /* 0x000000282e287208 */ /* 0x000fe40005800000 */
[----:B------:R-:W-:Y:S02]  /*4590*/  FSEL R41, R47, R41, !P3 ;  /* 0x000000292f297208 */ /* 0x000fe40005800000 */
[----:B------:R-:W-:Y:S02]  /*45a0*/  FSEL R44, R20, R44, P2 ;  /* 0x0000002c142c7208 */ /* 0x000fe40001000000 */
[----:B------:R-:W-:-:S07]  /*45b0*/  FSEL R45, R21, R45, P2 ;  /* 0x0000002d152d7208 */ /* 0x000fce0001000000 */
.L_x_180:
[----:B------:R-:W0:Y:S02]  /*45c0*/  LDC.64 R16, c[0x0][0x390] ;  /* 0x0000e400ff107b82 */ /* 0x000e240000000a00 */
[----:B0-----:R-:W-:-:S06]  /*45d0*/  IMAD.WIDE R16, R18, 0x4, R16 ;  /* 0x0000000412107825 */ /* 0x001fcc00078e0210 */
[----:B------:R-:W2:Y:S01]  /*45e0*/  LDG.E.CONSTANT R16, desc[UR10][R16.64+0x4] ;  /* 0x0000040a10107981 */ /* 0x000ea2000c1e9900 */
[----:B------:R-:W-:Y:S01]  /*45f0*/  DADD R40, R44, R40 ;  /* 0x000000002c287229 */ /* 0x000fe20000000028 */
[----:B------:R-:W-:Y:S01]  /*4600*/  ISETP.GE.AND P2, PT, R10, R7, PT ;  /* 0x000000070a00720c */ /* 0x000fe20003f46270 */
[----:B------:R-:W-:Y:S01]  /*4610*/  DMUL R42, R42, UR6 ;  /* 0x000000062a2a7c28 */ /* 0x000fe20008000000 */
[----:B------:R-:W-:Y:S02]  /*4620*/  VIADD R14, R14, 0x1 ;  /* 0x000000010e0e7836 */ /* 0x000fe40000000000 */
[----:B------:R-:W-:Y:S02]  /*4630*/  VIADD R13, R13, 0x1 ;  /* 0x000000010d0d7836 */ /* 0x000fe40000000000 */
[----:B------:R-:W-:Y:S02]  /*4640*/  VIADD R12, R12, 0x1 ;  /* 0x000000010c0c7836 */ /* 0x000fe40000000000 */
[----:B------:R-:W-:Y:S01]  /*4650*/  VIADD R11, R11, 0x1 ;  /* 0x000000010b0b7836 */ /* 0x000fe20000000000 */
[----:B--2---:R-:W0:Y:S02]  /*4660*/  F2F.F64.F32 R18, R16 ;  /* 0x0000001000127310 */ /* 0x004e240000201800 */
[----:B0-----:R-:W-:-:S08]  /*4670*/  DFMA R18, R40, -0.25, R18 ;  /* 0xbfd000002812782b */ /* 0x001fd00000000012 */
[----:B------:R-:W-:-:S08]  /*4680*/  DFMA R18, R42, -0.5, R18 ;  /* 0xbfe000002a12782b */ /* 0x000fd00000000012 */
[C---:B------:R-:W-:Y:S02]  /*4690*/  DFMA R26, R18.reuse, R24, R26 ;  /* 0x00000018121a722b */ /* 0x040fe4000000001a */
[----:B------:R-:W-:Y:S02]  /*46a0*/  DADD R22, R18, R22 ;  /* 0x0000000012167229 */ /* 0x000fe40000000016 */
[----:B------:R-:W-:Y:S01]  /*46b0*/  DADD R24, R24, 1 ;  /* 0x3ff0000018187429 */ /* 0x000fe20000000000 */
[----:B------:R-:W-:Y:S10]  /*46c0*/  @!P2 BRA `(.L_x_183) ;  /* 0xffffffe400f4a947 */ /* 0x000ff4000383ffff */
[----:B------:R-:W0:Y:S01]  /*46d0*/  I2F.F64.U32 R12, R3 ;  /* 0x00000003000c7312 */ /* 0x000e220000201800 */
[----:B------:R-:W-:Y:S01]  /*46e0*/  VIADD R17, R3, 0x1 ;  /* 0x0000000103117836 */ /* 0x000fe20000000000 */
[----:B------:R-:W1:Y:S01]  /*46f0*/  LDC R16, c[0x0][0x3b8] ;  /* 0x0000ee00ff107b82 */ /* 0x000e620000000800 */
[----:B------:R-:W-:-:S05]  /*4700*/  ISETP.GE.AND P2, PT, R7, 0x1, PT ;  /* 0x000000010700780c */ /* 0x000fca0003f46270 */
[----:B------:R-:W2:Y:S01]  /*4710*/  I2F.F64.U32 R14, R17 ;  /* 0x00000011000e7312 */ /* 0x000ea20000201800 */
[----:B0-----:R-:W-:-:S08]  /*4720*/  DMUL R10, R12, 0.5 ;  /* 0x3fe000000c0a7828 */ /* 0x001fd00000000000 */
[----:B--2---:R-:W-:Y:S01]  /*4730*/  DMUL R14, R10, R14 ;  /* 0x0000000e0a0e7228 */ /* 0x004fe20000000000 */
[----:B-1----:R-:W-:-:S07]  /*4740*/  IMAD R19, R0, R16, R7 ;  /* 0x0000001000137224 */ /* 0x002fce00078e0207 */
[----:B------:R-:W-:Y:S02]  /*4750*/  DMUL R10, R14, R22 ;  /* 0x000000160e0a7228 */ /* 0x000fe40000000000 */
[----:B------:R-:W-:-:S06]  /*4760*/  DMUL R22, R22, UR6 ;  /* 0x0000000616167c28 */ /* 0x000fcc0008000000 */
[----:B------:R-:W-:Y:S02]  /*4770*/  DFMA R10, R12, R26, -R10 ;  /* 0x0000001a0c0a722b */ /* 0x000fe4000000080a */
[----:B------:R-:W-:Y:S01]  /*4780*/  DFMA R12, R14, -UR6, R12 ;  /* 0x800000060e0c7c2b */ /* 0x000fe2000800000c */
[----:B------:R-:W0:Y:S05]  /*4790*/  LDC.64 R14, c[0x0][0x3d0] ;  /* 0x0000f400ff0e7b82 */ /* 0x000e2a0000000a00 */
[----:B------:R-:W-:-:S08]  /*47a0*/  DMUL R10, R10, R28 ;  /* 0x0000001c0a0a7228 */ /* 0x000fd00000000000 */
[----:B------:R-:W-:-:S06]  /*47b0*/  DFMA R10, R10, R12, R22 ;  /* 0x0000000c0a0a722b */ /* 0x000fcc0000000016 */
[----:B------:R-:W1:Y:S01]  /*47c0*/  F2F.F32.F64 R17, R10 ;  /* 0x0000000a00117310 */ /* 0x000e620000301000 */
[----:B0-----:R-:W-:-:S05]  /*47d0*/  IMAD.WIDE R12, R19, 0x4, R14 ;  /* 0x00000004130c7825 */ /* 0x001fca00078e020e */
[----:B-1----:R2:W-:Y:S01]  /*47e0*/  STG.E desc[UR10][R12.64], R17 ;  /* 0x000000110c007986 */ /* 0x0025e2000c10190a */
[----:B------:R-:W-:Y:S05]  /*47f0*/  @!P2 BRA `(.L_x_172) ;  /* 0x000000000050a947 */ /* 0x000fea0003800000 */
[----:B------:R-:W3:Y:S01]  /*4800*/  LDG.E R14, desc[UR10][R12.64+-0x4] ;  /* 0xfffffc0a0c0e7981 */ /* 0x000ee2000c1e1900 */
[----:B------:R-:W-:Y:S01]  /*4810*/  DSETP.NE.AND P2, PT, |R10|, +INF , PT ;  /* 0x7ff000000a00742a */ /* 0x000fe20003f45200 */
[----:B---3--:R-:W0:Y:S05]  /*4820*/  F2F.F64.F32 R14, R14 ;  /* 0x0000000e000e7310 */ /* 0x008e2a0000201800 */
[----:B0-----:R-:W-:-:S14]  /*4830*/  DSETP.EQU.OR P2, PT, |R14|, +INF , !P2 ;  /* 0x7ff000000e00742a */ /* 0x001fdc000574a600 */
[----:B------:R-:W-:Y:S05]  /*4840*/  @P2 BRA `(.L_x_184) ;  /* 0x0000000000282947 */ /* 0x000fea0003800000 */
[----:B--2---:R-:W0:Y:S01]  /*4850*/  LDC.64 R12, c[0x0][0x3d8] ;  /* 0x0000f600ff0c7b82 */ /* 0x004e220000000a00 */
[C---:B------:R-:W-:Y:S01]  /*4860*/  DSETP.GT.AND P2, PT, R10.reuse, RZ, PT ;  /* 0x000000ff0a00722a */ /* 0x040fe20003f44000 */
[----:B------:R-:W-:Y:S01]  /*4870*/  IMAD.MOV.U32 R16, RZ, RZ, 0x3f800000 ;  /* 0x3f800000ff107424 */ /* 0x000fe200078e00ff */
[C-C-:B------:R-:W-:Y:S02]  /*4880*/  DSETP.GT.AND P3, PT, R10.reuse, R14.reuse, PT ;  /* 0x0000000e0a00722a */ /* 0x140fe40003f64000 */
[----:B------:R-:W-:-:S04]  /*4890*/  DSETP.GEU.AND P4, PT, R10, R14, PT ;  /* 0x0000000e0a00722a */ /* 0x000fc80003f8e000 */
[----:B------:R-:W-:-:S06]  /*48a0*/  FSEL R15, R16, 2, P3 ;  /* 0x40000000100f7808 */ /* 0x000fcc0001800000 */
[----:B------:R-:W-:Y:S01]  /*48b0*/  @!P2 FSEL R15, -R16, -2, !P4 ;  /* 0xc0000000100fa808 */ /* 0x000fe20006000100 */
[----:B0-----:R-:W-:-:S05]  /*48c0*/  IMAD.WIDE R10, R19, 0x4, R12 ;  /* 0x00000004130a7825 */ /* 0x001fca00078e020c */
[----:B------:R4:W-:Y:S01]  /*48d0*/  STG.E desc[UR10][R10.64], R15 ;  /* 0x0000000f0a007986 */ /* 0x0009e2000c10190a */
[----:B------:R-:W-:Y:S05]  /*48e0*/  BRA `(.L_x_172) ;  /* 0x0000000000147947 */ /* 0x000fea0003800000 */
.L_x_184:
[----:B------:R-:W-:-:S13]  /*48f0*/  ISETP.GE.AND P2, PT, R7, R3, PT ;  /* 0x000000030700720c */ /* 0x000fda0003f46270 */
[----:B------:R-:W0:Y:S01]  /*4900*/  @P2 LDC.64 R10, c[0x0][0x3d8] ;  /* 0x0000f600ff0a2b82 */ /* 0x000e220000000a00 */
[----:B--2---:R-:W-:Y:S02]  /*4910*/  @P2 IMAD.MOV.U32 R13, RZ, RZ, 0x7fffffff ;  /* 0x7fffffffff0d2424 */ /* 0x004fe400078e00ff */
[----:B0-----:R-:W-:-:S05]  /*4920*/  @P2 IMAD.WIDE R10, R19, 0x4, R10 ;  /* 0x00000004130a2825 */ /* 0x001fca00078e020a */
[----:B------:R3:W-:Y:S02]  /*4930*/  @P2 STG.E desc[UR10][R10.64], R13 ;  /* 0x0000000d0a002986 */ /* 0x0007e4000c10190a */
.L_x_172:
[----:B------:R-:W0:Y:S01]  /*4940*/  LDCU UR5, c[0x0][0x3b8] ;  /* 0x00007700ff0577ac */ /* 0x000e220008000800 */
[----:B------:R-:W-:Y:S02]  /*4950*/  VIADD R7, R7, 0x1 ;  /* 0x0000000107077836 */ /* 0x000fe40000000000 */
[----:B------:R-:W-:Y:S01]  /*4960*/  VIADD R9, R9, 0x1 ;  /* 0x0000000109097836 */ /* 0x000fe20000000000 */
[----:B------:R-:W-:Y:S01]  /*4970*/  UIADD3 UR4, UPT, UPT, UR4, 0x1, URZ ;  /* 0x0000000104047890 */ /* 0x000fe2000fffe0ff */
[----:B------:R-:W-:Y:S02]  /*4980*/  VIADD R8, R8, 0x1 ;  /* 0x0000000108087836 */ /* 0x000fe40000000000 */
[----:B------:R-:W-:Y:S01]  /*4990*/  VIADD R6, R6, 0x1 ;  /* 0x0000000106067836 */ /* 0x000fe20000000000 */
[----:B0-----:R-:W-:-:S13]  /*49a0*/  ISETP.NE.AND P2, PT, R7, UR5, PT ;  /* 0x0000000507007c0c */ /* 0x001fda000bf45270 */
[----:B------:R-:W-:Y:S05]  /*49b0*/  @P2 BRA `(.L_x_185) ;  /* 0xffffffd800b82947 */ /* 0x000fea000383ffff */
[----:B------:R-:W-:Y:S05]  /*49c0*/  EXIT ;  /* 0x000000000000794d */ /* 0x000fea0003800000 */
        .weak           $__internal_6_$__cuda_sm20_dblrcp_rn_slowpath_v3
        .type           $__internal_6_$__cuda_sm20_dblrcp_rn_slowpath_v3,@function
        .size           $__internal_6_$__cuda_sm20_dblrcp_rn_slowpath_v3,($__internal_7_$__cuda_sm20_div_rn_f64_full - $__internal_6_$__cuda_sm20_dblrcp_rn_slowpath_v3)
$__internal_6_$__cuda_sm20_dblrcp_rn_slowpath_v3:
[----:B------:R-:W-:-:S14]  /*49d0*/  DSETP.GTU.AND P2, PT, |R18|, +INF , PT ;  /* 0x7ff000001200742a */ /* 0x000fdc0003f4c200 */
[----:B------:R-:W-:Y:S05]  /*49e0*/  @P2 BRA `(.L_x_186) ;  /* 0x0000000000902947 */ /* 0x000fea0003800000 */
[----:B------:R-:W-:-:S05]  /*49f0*/  LOP3.LUT R15, R19, 0x7fffffff, RZ, 0xc0, !PT ;  /* 0x7fffffff130f7812 */ /* 0x000fca00078ec0ff */
[----:B------:R-:W-:-:S05]  /*4a00*/  VIADD R11, R15, 0xffffffff ;  /* 0xffffffff0f0b7836 */ /* 0x000fca0000000000 */
[----:B------:R-:W-:-:S13]  /*4a10*/  ISETP.GE.U32.AND P2, PT, R11, 0x7fefffff, PT ;  /* 0x7fefffff0b00780c */ /* 0x000fda0003f46070 */
[----:B------:R-:W-:Y:S01]  /*4a20*/  @P2 IMAD.MOV.U32 R12, RZ, RZ, RZ ;  /* 0x000000ffff0c2224 */ /* 0x000fe200078e00ff */
[----:B------:R-:W-:-:S04]  /*4a30*/  @P2 LOP3.LUT R13, R19, 0x7ff00000, RZ, 0x3c, !PT ;  /* 0x7ff00000130d2812 */ /* 0x000fc800078e3cff */
        /* <DEDUP_REMOVED lines=20> */
.L_x_188:
        /* <DEDUP_REMOVED lines=11> */
.L_x_186:
[----:B------:R-:W-:Y:S01]  /*4c30*/  IMAD.MOV.U32 R12, RZ, RZ, R18 ;  /* 0x000000ffff0c7224 */ /* 0x000fe200078e0012 */
[----:B------:R-:W-:-:S04]  /*4c40*/  LOP3.LUT R13, R19, 0x80000, RZ, 0xfc, !PT ;  /* 0x00080000130d7812 */ /* 0x000fc800078efcff */
[----:B------:R-:W-:Y:S02]  /*4c50*/  R2UR UR4, R12 ;  /* 0x000000000c0472ca */ /* 0x000fe400000e0000 */
[----:B------:R-:W-:-:S15]  /*4c60*/  R2UR UR5, R13 ;  /* 0x000000000d0572ca */ /* 0x000fde00000e0000 */
.L_x_187:
[----:B------:R-:W-:-:S04]  /*4c70*/  IMAD.MOV.U32 R11, RZ, RZ, 0x0 ;  /* 0x00000000ff0b7424 */ /* 0x000fc800078e00ff */
[----:B------:R-:W-:Y:S05]  /*4c80*/  RET.REL.NODEC R10 `(squeeze_momentum_batch_f32) ;  /* 0xffffffb00adc7950 */ /* 0x000fea0003c3ffff */
        .weak           $__internal_7_$__cuda_sm20_div_rn_f64_full
        .type           $__internal_7_$__cuda_sm20_div_rn_f64_full,@function
        .size           $__internal_7_$__cuda_sm20_div_rn_f64_full,($__internal_8_$__cuda_sm20_dsqrt_rn_f64_mediumpath_v1 - $__internal_7_$__cuda_sm20_div_rn_f64_full)
$__internal_7_$__cuda_sm20_div_rn_f64_full:
[----:B------:R-:W-:Y:S01]  /*4c90*/  IMAD.MOV.U32 R7, RZ, RZ, 0x3ff80000 ;  /* 0x3ff80000ff077424 */ /* 0x000fe200078e00ff */
[C---:B------:R-:W-:Y:S01]  /*4ca0*/  FSETP.GEU.AND P1, PT, |R15|.reuse, 1.469367938527859385e-39, PT ;  /* 0x001000000f00780b */ /* 0x040fe20003f2e200 */
[----:B------:R-:W-:Y:S01]  /*4cb0*/  IMAD.MOV.U32 R6, RZ, RZ, 0x0 ;  /* 0x00000000ff067424 */ /* 0x000fe200078e00ff */
[----:B------:R-:W-:Y:S01]  /*4cc0*/  LOP3.LUT R11, R15, 0x7ff00000, RZ, 0xc0, !PT ;  /* 0x7ff000000f0b7812 */ /* 0x000fe200078ec0ff */
[----:B------:R-:W0:Y:S01]  /*4cd0*/  MUFU.RCP64H R17, R7 ;  /* 0x0000000700117308 */ /* 0x000e220000001800 */
[----:B------:R-:W-:Y:S02]  /*4ce0*/  IMAD.MOV.U32 R16, RZ, RZ, 0x1 ;  /* 0x00000001ff107424 */ /* 0x000fe400078e00ff */
[----:B------:R-:W-:Y:S01]  /*4cf0*/  IMAD.MOV.U32 R25, RZ, RZ, 0x1ca00000 ;  /* 0x1ca00000ff197424 */ /* 0x000fe200078e00ff */
[----:B------:R-:W-:Y:S01]  /*4d00*/  ISETP.GE.U32.AND P0, PT, R11, 0x40100000, PT ;  /* 0x401000000b00780c */ /* 0x000fe20003f06070 */
[----:B------:R-:W-:Y:S02]  /*4d10*/  IMAD.MOV.U32 R24, RZ, RZ, R11 ;  /* 0x000000ffff187224 */ /* 0x000fe400078e000b */
[----:B------:R-:W-:Y:S01]  /*4d20*/  IMAD.MOV.U32 R27, RZ, RZ, 0x40100000 ;  /* 0x40100000ff1b7424 */ /* 0x000fe200078e00ff */
[----:B------:R-:W-:-:S03]  /*4d30*/  SEL R25, R25, 0x63400000, !P0 ;  /* 0x6340000019197807 */ /* 0x000fc60004000000 */
[----:B------:R-:W-:Y:S01]  /*4d40*/  VIADD R28, R27, 0xffffffff ;  /* 0xffffffff1b1c7836 */ /* 0x000fe20000000000 */
[----:B0-----:R-:W-:-:S08]  /*4d50*/  DFMA R18, R16, -R6, 1 ;  /* 0x3ff000001012742b */ /* 0x001fd00000000806 */
[----:B------:R-:W-:-:S08]  /*4d60*/  DFMA R18, R18, R18, R18 ;  /* 0x000000121212722b */ /* 0x000fd00000000012 */
[----:B------:R-:W-:Y:S01]  /*4d70*/  DFMA R20, R16, R18, R16 ;  /* 0x000000121014722b */ /* 0x000fe20000000010 */
[C-C-:B------:R-:W-:Y:S01]  /*4d80*/  @!P1 LOP3.LUT R18, R25.reuse, 0x80000000, R15.reuse, 0xf8, !PT ;  /* 0x8000000019129812 */ /* 0x140fe200078ef80f */
[----:B------:R-:W-:Y:S01]  /*4d90*/  IMAD.MOV.U32 R16, RZ, RZ, R14 ;  /* 0x000000ffff107224 */ /* 0x000fe200078e000e */
[----:B------:R-:W-:Y:S02]  /*4da0*/  LOP3.LUT R17, R25, 0x800fffff, R15, 0xf8, !PT ;  /* 0x800fffff19117812 */ /* 0x000fe400078ef80f */
[----:B------:R-:W-:Y:S01]  /*4db0*/  @!P1 LOP3.LUT R19, R18, 0x100000, RZ, 0xfc, !PT ;  /* 0x0010000012139812 */ /* 0x000fe200078efcff */
[----:B------:R-:W-:Y:S02]  /*4dc0*/  @!P1 IMAD.MOV.U32 R18, RZ, RZ, RZ ;  /* 0x000000ffff129224 */ /* 0x000fe400078e00ff */
[----:B------:R-:W-:-:S04]  /*4dd0*/  DFMA R22, R20, -R6, 1 ;  /* 0x3ff000001416742b */ /* 0x000fc80000000806 */
[----:B------:R-:W-:-:S04]  /*4de0*/  @!P1 DFMA R16, R16, 2, -R18 ;  /* 0x400000001010982b */ /* 0x000fc80000000812 */
[----:B------:R-:W-:-:S06]  /*4df0*/  DFMA R22, R20, R22, R20 ;  /* 0x000000161416722b */ /* 0x000fcc0000000014 */
[----:B------:R-:W-:Y:S02]  /*4e00*/  @!P1 LOP3.LUT R24, R17, 0x7ff00000, RZ, 0xc0, !PT ;  /* 0x7ff0000011189812 */ /* 0x000fe400078ec0ff */
[----:B------:R-:W-:-:S03]  /*4e10*/  DMUL R18, R22, R16 ;  /* 0x0000001016127228 */ /* 0x000fc60000000000 */
[----:B------:R-:W-:-:S05]  /*4e20*/  VIADD R26, R24, 0xffffffff ;  /* 0xffffffff181a7836 */ /* 0x000fca0000000000 */
[----:B------:R-:W-:Y:S01]  /*4e30*/  DFMA R20, R18, -R6, R16 ;  /* 0x800000061214722b */ /* 0x000fe20000000010 */
[----:B------:R-:W-:-:S04]  /*4e40*/  ISETP.GT.U32.AND P0, PT, R26, 0x7feffffe, PT ;  /* 0x7feffffe1a00780c */ /* 0x000fc80003f04070 */
[----:B------:R-:W-:-:S03]  /*4e50*/  ISETP.GT.U32.OR P0, PT, R28, 0x7feffffe, P0 ;  /* 0x7feffffe1c00780c */ /* 0x000fc60000704470 */
[----:B------:R-:W-:-:S10]  /*4e60*/  DFMA R20, R22, R20, R18 ;  /* 0x000000141614722b */ /* 0x000fd40000000012 */
[----:B------:R-:W-:Y:S05]  /*4e70*/  @P0 BRA `(.L_x_189) ;  /* 0x0000000000680947 */ /* 0x000fea0003800000 */
[----:B------:R-:W-:-:S05]  /*4e80*/  IMAD.MOV.U32 R14, RZ, RZ, 0x40100000 ;  /* 0x40100000ff0e7424 */ /* 0x000fca00078e00ff */
[----:B------:R-:W-:-:S04]  /*4e90*/  VIADDMNMX R11, R11, -R14, 0xb9600000, !PT ;  /* 0xb96000000b0b7446 */ /* 0x000fc8000780090e */
[----:B------:R-:W-:-:S05]  /*4ea0*/  VIMNMX R14, PT, PT, R11, 0x46a00000, PT ;  /* 0x46a000000b0e7848 */ /* 0x000fca0003fe0100 */
[----:B------:R-:W-:Y:S02]  /*4eb0*/  IMAD.IADD R25, R14, 0x1, -R25 ;  /* 0x000000010e197824 */ /* 0x000fe400078e0a19 */
[----:B------:R-:W-:Y:S02]  /*4ec0*/  IMAD.MOV.U32 R14, RZ, RZ, RZ ;  /* 0x000000ffff0e7224 */ /* 0x000fe400078e00ff */
[----:B------:R-:W-:-:S06]  /*4ed0*/  VIADD R15, R25, 0x7fe00000 ;  /* 0x7fe00000190f7836 */ /* 0x000fcc0000000000 */
        /* <DEDUP_REMOVED lines=11> */
[----:B------:R-:W-:Y:S01]  /*4f90*/  DMUL.RP R14, R20, R14 ;  /* 0x0000000e140e7228 */ /* 0x000fe20000008000 */
[----:B------:R-:W-:Y:S01]  /*4fa0*/  IMAD.MOV.U32 R6, RZ, RZ, RZ ;  /* 0x000000ffff067224 */ /* 0x000fe200078e00ff */
[----:B------:R-:W-:-:S05]  /*4fb0*/  IADD3 R25, PT, PT, -R25, -0x43300000, RZ ;  /* 0xbcd0000019197810 */ /* 0x000fca0007ffe1ff */
[----:B------:R-:W-:-:S03]  /*4fc0*/  DFMA R6, R18, -R6, R20 ;  /* 0x800000061206722b */ /* 0x000fc60000000014 */
[----:B------:R-:W-:-:S07]  /*4fd0*/  LOP3.LUT R11, R15, R11, RZ, 0x3c, !PT ;  /* 0x0000000b0f0b7212 */ /* 0x000fce00078e3cff */
[----:B------:R-:W-:-:S04]  /*4fe0*/  FSETP.NEU.AND P0, PT, |R7|, R25, PT ;  /* 0x000000190700720b */ /* 0x000fc80003f0d200 */
[----:B------:R-:W-:Y:S02]  /*4ff0*/  FSEL R18, R14, R18, !P0 ;  /* 0x000000120e127208 */ /* 0x000fe40004000000 */
[----:B------:R-:W-:Y:S01]  /*5000*/  FSEL R19, R11, R19, !P0 ;  /* 0x000000130b137208 */ /* 0x000fe20004000000 */
[----:B------:R-:W-:Y:S06]  /*5010*/  BRA `(.L_x_190) ;  /* 0x0000000000447947 */ /* 0x000fec0003800000 */
.L_x_189:
        /* <DEDUP_REMOVED lines=11> */
[----:B------:R-:W-:Y:S02]  /*50d0*/  @!P0 IMAD.MOV.U32 R18, RZ, RZ, RZ ;  /* 0x000000ffff128224 */ /* 0x000fe400078e00ff */
[----:B------:R-:W-:Y:S02]  /*50e0*/  @P0 IMAD.MOV.U32 R18, RZ, RZ, RZ ;  /* 0x000000ffff120224 */ /* 0x000fe400078e00ff */
[----:B------:R-:W-:Y:S01]  /*50f0*/  @P0 IMAD.MOV.U32 R19, RZ, RZ, R6 ;  /* 0x000000ffff130224 */ /* 0x000fe200078e0006 */
[----:B------:R-:W-:Y:S06]  /*5100*/  BRA `(.L_x_190) ;  /* 0x0000000000087947 */ /* 0x000fec0003800000 */
.L_x_191:
[----:B------:R-:W-:Y:S01]  /*5110*/  LOP3.LUT R19, R15, 0x80000, RZ, 0xfc, !PT ;  /* 0x000800000f137812 */ /* 0x000fe200078efcff */
[----:B------:R-:W-:-:S07]  /*5120*/  IMAD.MOV.U32 R18, RZ, RZ, R14 ;  /* 0x000000ffff127224 */ /* 0x000fce00078e000e */
.L_x_190:
[----:B------:R-:W-:Y:S02]  /*5130*/  IMAD.MOV.U32 R11, RZ, RZ, 0x0 ;  /* 0x00000000ff0b7424 */ /* 0x000fe400078e00ff */
[----:B------:R-:W-:Y:S02]  /*5140*/  IMAD.MOV.U32 R6, RZ, RZ, R18 ;  /* 0x000000ffff067224 */ /* 0x000fe400078e0012 */
[----:B------:R-:W-:Y:S01]  /*5150*/  IMAD.MOV.U32 R7, RZ, RZ, R19 ;  /* 0x000000ffff077224 */ /* 0x000fe200078e0013 */
[----:B------:R-:W-:Y:S06]  /*5160*/  RET.REL.NODEC R10 `(squeeze_momentum_batch_f32) ;  /* 0xffffffac0aa47950 */ /* 0x000fec0003c3ffff */
        .weak           $__internal_8_$__cuda_sm20_dsqrt_rn_f64_mediumpath_v1
        .type           $__internal_8_$__cuda_sm20_dsqrt_rn_f64_mediumpath_v1,@function
        .size           $__internal_8_$__cuda_sm20_dsqrt_rn_f64_mediumpath_v1,(.L_x_204 - $__internal_8_$__cuda_sm20_dsqrt_rn_f64_mediumpath_v1)
$__internal_8_$__cuda_sm20_dsqrt_rn_f64_mediumpath_v1:
[----:B------:R-:W-:Y:S01]  /*5170*/  ISETP.GE.U32.AND P2, PT, R18, -0x3400000, PT ;  /* 0xfcc000001200780c */ /* 0x000fe20003f46070 */
[----:B------:R-:W-:Y:S02]  /*5180*/  IMAD.MOV.U32 R18, RZ, RZ, R16 ;  /* 0x000000ffff127224 */ /* 0x000fe400078e0010 */
[----:B------:R-:W-:Y:S02]  /*5190*/  IMAD.MOV.U32 R19, RZ, RZ, R17 ;  /* 0x000000ffff137224 */ /* 0x000fe400078e0011 */
[----:B------:R-:W-:Y:S02]  /*51a0*/  IMAD.MOV.U32 R20, RZ, RZ, R22 ;  /* 0x000000ffff147224 */ /* 0x000fe400078e0016 */
[----:B------:R-:W-:Y:S02]  /*51b0*/  IMAD.MOV.U32 R16, RZ, RZ, R26 ;  /* 0x000000ffff107224 */ /* 0x000fe400078e001a */
[----:B------:R-:W-:-:S04]  /*51c0*/  IMAD.MOV.U32 R17, RZ, RZ, R27 ;  /* 0x000000ffff117224 */ /* 0x000fc800078e001b */
        /* <DEDUP_REMOVED lines=9> */
.L_x_192:
[----:B------:R-:W-:-:S14]  /*5260*/  DSETP.NE.AND P2, PT, R18, RZ, PT ;  /* 0x000000ff1200722a */ /* 0x000fdc0003f45000 */
[----:B------:R-:W-:Y:S05]  /*5270*/  @!P2 BRA `(.L_x_194) ;  /* 0x000000000058a947 */ /* 0x000fea0003800000 */
[----:B------:R-:W-:-:S13]  /*5280*/  ISETP.GE.AND P2, PT, R19, RZ, PT ;  /* 0x000000ff1300720c */ /* 0x000fda0003f46270 */
[----:B------:R-:W-:Y:S02]  /*5290*/  @!P2 IMAD.MOV.U32 R16, RZ, RZ, 0x0 ;  /* 0x00000000ff10a424 */ /* 0x000fe400078e00ff */
[----:B------:R-:W-:Y:S01]  /*52a0*/  @!P2 IMAD.MOV.U32 R17, RZ, RZ, -0x80000 ;  /* 0xfff80000ff11a424 */ /* 0x000fe200078e00ff */
        /* <DEDUP_REMOVED lines=14> */
[----:B------:R-:W-:-:S06]  /*5390*/  VIADD R21, R21, 0xfff00000 ;  /* 0xfff0000015157836 */ /* 0x000fcc0000000000 */
[----:B------:R-:W-:-:S08]  /*53a0*/  DFMA R22, R18, -R18, R16 ;  /* 0x800000121216722b */ /* 0x000fd00000000010 */
[----:B------:R-:W-:-:S10]  /*53b0*/  DFMA R16, R20, R22, R18 ;  /* 0x000000161410722b */ /* 0x000fd40000000012 */
[----:B------:R-:W-:Y:S01]  /*53c0*/  VIADD R17, R17, 0xfcb00000 ;  /* 0xfcb0000011117836 */ /* 0x000fe20000000000 */
[----:B------:R-:W-:Y:S06]  /*53d0*/  BRA `(.L_x_193) ;  /* 0x0000000000047947 */ /* 0x000fec0003800000 */
.L_x_194:
[----:B------:R-:W-:-:S11]  /*53e0*/  DADD R16, R18, R18 ;  /* 0x0000000012107229 */ /* 0x000fd60000000012 */
.L_x_193:
[----:B------:R-:W-:-:S04]  /*53f0*/  IMAD.MOV.U32 R15, RZ, RZ, 0x0 ;  /* 0x00000000ff0f7424 */ /* 0x000fc800078e00ff */
[----:B------:R-:W-:Y:S05]  /*5400*/  RET.REL.NODEC R14 `(squeeze_momentum_batch_f32) ;  /* 0xffffffa80efc7950 */ /* 0x000fea0003c3ffff */
.L_x_195:
        /* <DEDUP_REMOVED lines=15> */
.L_x_204:


//--------------------- .nv.shared.squeeze_momentum_many_series_one_param_f32 --------------------------
	.section	.nv.shared.squeeze_momentum_many_series_one_param_f32,"aw",@nobits
	.sectionflags	@""
	.align	16
	.zero		1024


//--------------------- .nv.shared.reserved.0     --------------------------
	.section	.nv.shared.reserved.0,"aw",@nobits
	.weak		__nv_reservedSMEM_offset_0_alias
	.size		__nv_reservedSMEM_offset_0_alias, 0, 64
	.other		__nv_reservedSMEM_offset_0_alias,@"STO_CUDA_RESERVED_SHARED STV_DEFAULT"
__nv_reservedSMEM_offset_0_alias:
	.zero		0
	.zero		64


//--------------------- .nv.shared.squeeze_momentum_batch_f32_opt --------------------------
	.section	.nv.shared.squeeze_momentum_batch_f32_opt,"aw",@nobits
	.sectionflags	@""
	.align	16
.nv.shared.squeeze_momentum_batch_f32_opt:
	.zero		1072


//--------------------- .nv.shared.smi_precompute_shared_f32 --------------------------
	.section	.nv.shared.smi_precompute_shared_f32,"aw",@nobits
	.sectionflags	@""
	.align	16
	.zero		1024


//--------------------- .nv.shared.squeeze_momentum_batch_f32 --------------------------
	.section	.nv.shared.squeeze_momentum_batch_f32,"aw",@nobits
	.sectionflags	@""
	.align	16
	.zero		1024


//--------------------- .nv.constant0.squeeze_momentum_many_series_one_param_f32 --------------------------
	.section	.nv.constant0.squeeze_momentum_many_series_one_param_f32,"a",@progbits
	.sectionflags	@""
	.align	4
.nv.constant0.squeeze_momentum_many_series_one_param_f32:
	.zero		976


//--------------------- .nv.constant0.squeeze_momentum_batch_f32_opt --------------------------
	.section	.nv.constant0.squeeze_momentum_batch_f32_opt,"a",@progbits
	.sectionflags	@""
	.align	4
.nv.constant0.squeeze_momentum_batch_f32_opt:
	.zero		1056


//--------------------- .nv.constant0.smi_precompute_shared_f32 --------------------------
	.section	.nv.constant0.smi_precompute_shared_f32,"a",@progbits
	.sectionflags	@""
	.align	4
.nv.constant0.smi_precompute_shared_f32:
	.zero		988


//--------------------- .nv.constant0.squeeze_momentum_batch_f32 --------------------------
	.section	.nv.constant0.squeeze_momentum_batch_f32,"a",@progbits
	.sectionflags	@""
	.align	4
.nv.constant0.squeeze_momentum_batch_f32:
	.zero		992


//--------------------- SYMBOLS --------------------------

	.type		.nv.reservedSmem.offset0,@object
	.size		.nv.reservedSmem.offset0,0x4
	.type		.nv.reservedSmem.cap,@object
	.size		.nv.reservedSmem.cap,0x4
